//
// Generated by NVIDIA NVVM Compiler
//
// Compiler Build ID: CL-36424714
// Cuda compilation tools, release 13.0, V13.0.88
// Based on NVVM 20.0.0
//

.version 9.0
.target sm_100
.address_size 64

	// .globl	_Z16point_in_polygonIdEvPT_S1_Pii
.const .align 8 .b8 center[16];
// _ZZN3cub18CUB_300001_SM_10006detail6reduce28DeviceReduceSingleTileKernelINS2_10policy_hubIijN4cuda3std3__44plusIiEEE10Policy1000EN6thrust24THRUST_300001_SM_1000_NS10device_ptrIiEEPijS9_iiNS7_10__identityEEEvT0_T1_T2_T3_T4_T6_E12temp_storage has been demoted
// _ZZN3cub18CUB_300001_SM_10006detail6reduce18DeviceReduceKernelINS2_10policy_hubIijN4cuda3std3__44plusIiEEE10Policy1000EN6thrust24THRUST_300001_SM_1000_NS10device_ptrIiEEjS9_iNS7_10__identityEEEvT0_PT3_T1_NS0_13GridEvenShareISK_EET2_T4_E12temp_storage has been demoted
// _ZZN3cub18CUB_300001_SM_10006detail6reduce28DeviceReduceSingleTileKernelINS2_10policy_hubIijN4cuda3std3__44plusIiEEE10Policy1000EPiSC_iS9_iiNS7_10__identityEEEvT0_T1_T2_T3_T4_T6_E12temp_storage has been demoted
// _ZZN3cub18CUB_300001_SM_10006detail6reduce28DeviceReduceSingleTileKernelINS2_10policy_hubIiyN4cuda3std3__44plusIiEEE10Policy1000EN6thrust24THRUST_300001_SM_1000_NS10device_ptrIiEEPiyS9_iiNS7_10__identityEEEvT0_T1_T2_T3_T4_T6_E12temp_storage has been demoted
// _ZZN3cub18CUB_300001_SM_10006detail6reduce18DeviceReduceKernelINS2_10policy_hubIiyN4cuda3std3__44plusIiEEE10Policy1000EN6thrust24THRUST_300001_SM_1000_NS10device_ptrIiEEyS9_iNS7_10__identityEEEvT0_PT3_T1_NS0_13GridEvenShareISK_EET2_T4_E12temp_storage has been demoted
// _ZZN3cub18CUB_300001_SM_10006detail6reduce28DeviceReduceSingleTileKernelINS2_10policy_hubIiyN4cuda3std3__44plusIiEEE10Policy1000EPiSC_iS9_iiNS7_10__identityEEEvT0_T1_T2_T3_T4_T6_E12temp_storage has been demoted
.global .align 1 .b8 _ZN34_INTERNAL_68d958d0_4_k_cu_483930384cuda3std3__45__cpo5beginE[1];
.global .align 1 .b8 _ZN34_INTERNAL_68d958d0_4_k_cu_483930384cuda3std3__45__cpo3endE[1];
.global .align 1 .b8 _ZN34_INTERNAL_68d958d0_4_k_cu_483930384cuda3std3__45__cpo6cbeginE[1];
.global .align 1 .b8 _ZN34_INTERNAL_68d958d0_4_k_cu_483930384cuda3std3__45__cpo4cendE[1];
.global .align 1 .b8 _ZN34_INTERNAL_68d958d0_4_k_cu_483930384cuda3std3__45__cpo6rbeginE[1];
.global .align 1 .b8 _ZN34_INTERNAL_68d958d0_4_k_cu_483930384cuda3std3__45__cpo4rendE[1];
.global .align 1 .b8 _ZN34_INTERNAL_68d958d0_4_k_cu_483930384cuda3std3__45__cpo7crbeginE[1];
.global .align 1 .b8 _ZN34_INTERNAL_68d958d0_4_k_cu_483930384cuda3std3__45__cpo5crendE[1];
.global .align 1 .b8 _ZN34_INTERNAL_68d958d0_4_k_cu_483930384cuda3std3__436_GLOBAL__N__68d958d0_4_k_cu_483930386ignoreE[1];
.global .align 1 .b8 _ZN34_INTERNAL_68d958d0_4_k_cu_483930384cuda3std3__419piecewise_constructE[1];
.global .align 1 .b8 _ZN34_INTERNAL_68d958d0_4_k_cu_483930384cuda3std3__48in_placeE[1];
.global .align 1 .b8 _ZN34_INTERNAL_68d958d0_4_k_cu_483930384cuda3std3__420unreachable_sentinelE[1];
.global .align 1 .b8 _ZN34_INTERNAL_68d958d0_4_k_cu_483930384cuda3std3__47nulloptE[1];
.global .align 1 .b8 _ZN34_INTERNAL_68d958d0_4_k_cu_483930384cuda3std3__48unexpectE[1];
.global .align 1 .b8 _ZN34_INTERNAL_68d958d0_4_k_cu_483930384cuda3std6ranges3__45__cpo4swapE[1];
.global .align 1 .b8 _ZN34_INTERNAL_68d958d0_4_k_cu_483930384cuda3std6ranges3__45__cpo9iter_moveE[1];
.global .align 1 .b8 _ZN34_INTERNAL_68d958d0_4_k_cu_483930384cuda3std6ranges3__45__cpo5beginE[1];
.global .align 1 .b8 _ZN34_INTERNAL_68d958d0_4_k_cu_483930384cuda3std6ranges3__45__cpo3endE[1];
.global .align 1 .b8 _ZN34_INTERNAL_68d958d0_4_k_cu_483930384cuda3std6ranges3__45__cpo6cbeginE[1];
.global .align 1 .b8 _ZN34_INTERNAL_68d958d0_4_k_cu_483930384cuda3std6ranges3__45__cpo4cendE[1];
.global .align 1 .b8 _ZN34_INTERNAL_68d958d0_4_k_cu_483930384cuda3std6ranges3__45__cpo7advanceE[1];
.global .align 1 .b8 _ZN34_INTERNAL_68d958d0_4_k_cu_483930384cuda3std6ranges3__45__cpo9iter_swapE[1];
.global .align 1 .b8 _ZN34_INTERNAL_68d958d0_4_k_cu_483930384cuda3std6ranges3__45__cpo4nextE[1];
.global .align 1 .b8 _ZN34_INTERNAL_68d958d0_4_k_cu_483930384cuda3std6ranges3__45__cpo4prevE[1];
.global .align 1 .b8 _ZN34_INTERNAL_68d958d0_4_k_cu_483930384cuda3std6ranges3__45__cpo4dataE[1];
.global .align 1 .b8 _ZN34_INTERNAL_68d958d0_4_k_cu_483930384cuda3std6ranges3__45__cpo5cdataE[1];
.global .align 1 .b8 _ZN34_INTERNAL_68d958d0_4_k_cu_483930384cuda3std6ranges3__45__cpo4sizeE[1];
.global .align 1 .b8 _ZN34_INTERNAL_68d958d0_4_k_cu_483930384cuda3std6ranges3__45__cpo5ssizeE[1];
.global .align 1 .b8 _ZN34_INTERNAL_68d958d0_4_k_cu_483930384cuda3std6ranges3__45__cpo8distanceE[1];
.global .align 1 .b8 _ZN34_INTERNAL_68d958d0_4_k_cu_483930386thrust24THRUST_300001_SM_1000_NS8cuda_cub3parE[1];
.global .align 1 .b8 _ZN34_INTERNAL_68d958d0_4_k_cu_483930386thrust24THRUST_300001_SM_1000_NS8cuda_cub10par_nosyncE[1];
.global .align 1 .b8 _ZN34_INTERNAL_68d958d0_4_k_cu_483930386thrust24THRUST_300001_SM_1000_NS6system6detail10sequential3seqE[1];
.global .align 1 .b8 _ZN34_INTERNAL_68d958d0_4_k_cu_483930386thrust24THRUST_300001_SM_1000_NS12placeholders2_1E[1];
.global .align 1 .b8 _ZN34_INTERNAL_68d958d0_4_k_cu_483930386thrust24THRUST_300001_SM_1000_NS12placeholders2_2E[1];
.global .align 1 .b8 _ZN34_INTERNAL_68d958d0_4_k_cu_483930386thrust24THRUST_300001_SM_1000_NS12placeholders2_3E[1];
.global .align 1 .b8 _ZN34_INTERNAL_68d958d0_4_k_cu_483930386thrust24THRUST_300001_SM_1000_NS12placeholders2_4E[1];
.global .align 1 .b8 _ZN34_INTERNAL_68d958d0_4_k_cu_483930386thrust24THRUST_300001_SM_1000_NS12placeholders2_5E[1];
.global .align 1 .b8 _ZN34_INTERNAL_68d958d0_4_k_cu_483930386thrust24THRUST_300001_SM_1000_NS12placeholders2_6E[1];
.global .align 1 .b8 _ZN34_INTERNAL_68d958d0_4_k_cu_483930386thrust24THRUST_300001_SM_1000_NS12placeholders2_7E[1];
.global .align 1 .b8 _ZN34_INTERNAL_68d958d0_4_k_cu_483930386thrust24THRUST_300001_SM_1000_NS12placeholders2_8E[1];
.global .align 1 .b8 _ZN34_INTERNAL_68d958d0_4_k_cu_483930386thrust24THRUST_300001_SM_1000_NS12placeholders2_9E[1];
.global .align 1 .b8 _ZN34_INTERNAL_68d958d0_4_k_cu_483930386thrust24THRUST_300001_SM_1000_NS12placeholders3_10E[1];
.global .align 1 .b8 _ZN34_INTERNAL_68d958d0_4_k_cu_483930386thrust24THRUST_300001_SM_1000_NS3seqE[1];

.visible .entry _Z16point_in_polygonIdEvPT_S1_Pii(
	.param .u64 .ptr .align 1 _Z16point_in_polygonIdEvPT_S1_Pii_param_0,
	.param .u64 .ptr .align 1 _Z16point_in_polygonIdEvPT_S1_Pii_param_1,
	.param .u64 .ptr .align 1 _Z16point_in_polygonIdEvPT_S1_Pii_param_2,
	.param .u32 _Z16point_in_polygonIdEvPT_S1_Pii_param_3
)
{
	.reg .pred 	%p<9>;
	.reg .b32 	%r<14>;
	.reg .b64 	%rd<27>;
	.reg .b64 	%fd<10>;

	ld.param.u64 	%rd4, [_Z16point_in_polygonIdEvPT_S1_Pii_param_0];
	ld.param.u64 	%rd5, [_Z16point_in_polygonIdEvPT_S1_Pii_param_1];
	ld.param.u64 	%rd6, [_Z16point_in_polygonIdEvPT_S1_Pii_param_2];
	ld.param.u32 	%r2, [_Z16point_in_polygonIdEvPT_S1_Pii_param_3];
	cvta.to.global.u64 	%rd1, %rd6;
	cvta.to.global.u64 	%rd2, %rd5;
	cvta.to.global.u64 	%rd3, %rd4;
	mov.u32 	%r3, %ctaid.x;
	mov.u32 	%r4, %ntid.x;
	mov.u32 	%r5, %tid.x;
	mad.lo.s32 	%r1, %r3, %r4, %r5;
	setp.ge.s32 	%p1, %r1, %r2;
	@%p1 bra 	$L__BB0_12;
	ld.const.f64 	%fd1, [center];
	setp.leu.f64 	%p2, %fd1, 0d0000000000000000;
	@%p2 bra 	$L__BB0_7;
	mul.wide.s32 	%rd17, %r1, 8;
	add.s64 	%rd18, %rd3, %rd17;
	ld.global.f64 	%fd7, [%rd18];
	setp.ltu.f64 	%p6, %fd7, %fd1;
	@%p6 bra 	$L__BB0_12;
	add.s64 	%rd20, %rd2, %rd17;
	ld.global.f64 	%fd8, [%rd20];
	ld.const.f64 	%fd2, [center+8];
	setp.gtu.f64 	%p7, %fd8, %fd2;
	@%p7 bra 	$L__BB0_6;
	add.s32 	%r10, %r1, 1;
	rem.s32 	%r11, %r10, %r2;
	mul.wide.s32 	%rd21, %r11, 8;
	add.s64 	%rd22, %rd2, %rd21;
	ld.global.f64 	%fd9, [%rd22];
	setp.geu.f64 	%p8, %fd2, %fd9;
	@%p8 bra 	$L__BB0_6;
	mul.wide.s32 	%rd23, %r1, 4;
	add.s64 	%rd24, %rd1, %rd23;
	mov.b32 	%r12, 1;
	st.global.u32 	[%rd24], %r12;
	bra.uni 	$L__BB0_12;
$L__BB0_6:
	mul.wide.s32 	%rd25, %r1, 4;
	add.s64 	%rd26, %rd1, %rd25;
	mov.b32 	%r13, 0;
	st.global.u32 	[%rd26], %r13;
	bra.uni 	$L__BB0_12;
$L__BB0_7:
	mul.wide.s32 	%rd7, %r1, 8;
	add.s64 	%rd8, %rd3, %rd7;
	ld.global.f64 	%fd4, [%rd8];
	setp.gtu.f64 	%p3, %fd4, %fd1;
	@%p3 bra 	$L__BB0_12;
	add.s64 	%rd10, %rd2, %rd7;
	ld.global.f64 	%fd5, [%rd10];
	ld.const.f64 	%fd3, [center+8];
	setp.gtu.f64 	%p4, %fd5, %fd3;
	@%p4 bra 	$L__BB0_11;
	add.s32 	%r6, %r1, 1;
	rem.s32 	%r7, %r6, %r2;
	mul.wide.s32 	%rd11, %r7, 8;
	add.s64 	%rd12, %rd2, %rd11;
	ld.global.f64 	%fd6, [%rd12];
	setp.geu.f64 	%p5, %fd3, %fd6;
	@%p5 bra 	$L__BB0_11;
	mul.wide.s32 	%rd13, %r1, 4;
	add.s64 	%rd14, %rd1, %rd13;
	mov.b32 	%r8, 1;
	st.global.u32 	[%rd14], %r8;
	bra.uni 	$L__BB0_12;
$L__BB0_11:
	mul.wide.s32 	%rd15, %r1, 4;
	add.s64 	%rd16, %rd1, %rd15;
	mov.b32 	%r9, 0;
	st.global.u32 	[%rd16], %r9;
$L__BB0_12:
	ret;

}
	// .globl	_ZN3cub18CUB_300001_SM_10006detail11EmptyKernelIvEEvv
.visible .entry _ZN3cub18CUB_300001_SM_10006detail11EmptyKernelIvEEvv()
{


	ret;

}
	// .globl	_ZN3cub18CUB_300001_SM_10006detail6reduce28DeviceReduceSingleTileKernelINS2_10policy_hubIijN4cuda3std3__44plusIiEEE10Policy1000EN6thrust24THRUST_300001_SM_1000_NS10device_ptrIiEEPijS9_iiNS7_10__identityEEEvT0_T1_T2_T3_T4_T6_
.visible .entry _ZN3cub18CUB_300001_SM_10006detail6reduce28DeviceReduceSingleTileKernelINS2_10policy_hubIijN4cuda3std3__44plusIiEEE10Policy1000EN6thrust24THRUST_300001_SM_1000_NS10device_ptrIiEEPijS9_iiNS7_10__identityEEEvT0_T1_T2_T3_T4_T6_(
	.param .align 8 .b8 _ZN3cub18CUB_300001_SM_10006detail6reduce28DeviceReduceSingleTileKernelINS2_10policy_hubIijN4cuda3std3__44plusIiEEE10Policy1000EN6thrust24THRUST_300001_SM_1000_NS10device_ptrIiEEPijS9_iiNS7_10__identityEEEvT0_T1_T2_T3_T4_T6__param_0[8],
	.param .u64 .ptr .align 1 _ZN3cub18CUB_300001_SM_10006detail6reduce28DeviceReduceSingleTileKernelINS2_10policy_hubIijN4cuda3std3__44plusIiEEE10Policy1000EN6thrust24THRUST_300001_SM_1000_NS10device_ptrIiEEPijS9_iiNS7_10__identityEEEvT0_T1_T2_T3_T4_T6__param_1,
	.param .u32 _ZN3cub18CUB_300001_SM_10006detail6reduce28DeviceReduceSingleTileKernelINS2_10policy_hubIijN4cuda3std3__44plusIiEEE10Policy1000EN6thrust24THRUST_300001_SM_1000_NS10device_ptrIiEEPijS9_iiNS7_10__identityEEEvT0_T1_T2_T3_T4_T6__param_2,
	.param .align 1 .b8 _ZN3cub18CUB_300001_SM_10006detail6reduce28DeviceReduceSingleTileKernelINS2_10policy_hubIijN4cuda3std3__44plusIiEEE10Policy1000EN6thrust24THRUST_300001_SM_1000_NS10device_ptrIiEEPijS9_iiNS7_10__identityEEEvT0_T1_T2_T3_T4_T6__param_3[1],
	.param .u32 _ZN3cub18CUB_300001_SM_10006detail6reduce28DeviceReduceSingleTileKernelINS2_10policy_hubIijN4cuda3std3__44plusIiEEE10Policy1000EN6thrust24THRUST_300001_SM_1000_NS10device_ptrIiEEPijS9_iiNS7_10__identityEEEvT0_T1_T2_T3_T4_T6__param_4,
	.param .align 1 .b8 _ZN3cub18CUB_300001_SM_10006detail6reduce28DeviceReduceSingleTileKernelINS2_10policy_hubIijN4cuda3std3__44plusIiEEE10Policy1000EN6thrust24THRUST_300001_SM_1000_NS10device_ptrIiEEPijS9_iiNS7_10__identityEEEvT0_T1_T2_T3_T4_T6__param_5[1]
)
.maxntid 256
.minnctapersm 1
{
	.reg .pred 	%p<59>;
	.reg .b32 	%r<511>;
	.reg .b64 	%rd<84>;
	// demoted variable
	.shared .align 4 .b8 _ZZN3cub18CUB_300001_SM_10006detail6reduce28DeviceReduceSingleTileKernelINS2_10policy_hubIijN4cuda3std3__44plusIiEEE10Policy1000EN6thrust24THRUST_300001_SM_1000_NS10device_ptrIiEEPijS9_iiNS7_10__identityEEEvT0_T1_T2_T3_T4_T6_E12temp_storage[44];
	ld.param.u64 	%rd9, [_ZN3cub18CUB_300001_SM_10006detail6reduce28DeviceReduceSingleTileKernelINS2_10policy_hubIijN4cuda3std3__44plusIiEEE10Policy1000EN6thrust24THRUST_300001_SM_1000_NS10device_ptrIiEEPijS9_iiNS7_10__identityEEEvT0_T1_T2_T3_T4_T6__param_0];
	ld.param.u64 	%rd10, [_ZN3cub18CUB_300001_SM_10006detail6reduce28DeviceReduceSingleTileKernelINS2_10policy_hubIijN4cuda3std3__44plusIiEEE10Policy1000EN6thrust24THRUST_300001_SM_1000_NS10device_ptrIiEEPijS9_iiNS7_10__identityEEEvT0_T1_T2_T3_T4_T6__param_1];
	ld.param.u32 	%r90, [_ZN3cub18CUB_300001_SM_10006detail6reduce28DeviceReduceSingleTileKernelINS2_10policy_hubIijN4cuda3std3__44plusIiEEE10Policy1000EN6thrust24THRUST_300001_SM_1000_NS10device_ptrIiEEPijS9_iiNS7_10__identityEEEvT0_T1_T2_T3_T4_T6__param_2];
	ld.param.u32 	%r91, [_ZN3cub18CUB_300001_SM_10006detail6reduce28DeviceReduceSingleTileKernelINS2_10policy_hubIijN4cuda3std3__44plusIiEEE10Policy1000EN6thrust24THRUST_300001_SM_1000_NS10device_ptrIiEEPijS9_iiNS7_10__identityEEEvT0_T1_T2_T3_T4_T6__param_4];
	cvta.to.global.u64 	%rd1, %rd10;
	setp.ne.s32 	%p1, %r90, 0;
	@%p1 bra 	$L__BB2_3;
	mov.u32 	%r471, %tid.x;
	setp.ne.s32 	%p58, %r471, 0;
	@%p58 bra 	$L__BB2_52;
	st.global.u32 	[%rd1], %r91;
	bra.uni 	$L__BB2_52;
$L__BB2_3:
	cvta.to.global.u64 	%rd2, %rd9;
	setp.gt.u32 	%p2, %r90, 4095;
	@%p2 bra 	$L__BB2_28;
	mov.u32 	%r1, %tid.x;
	setp.ge.u32 	%p24, %r1, %r90;
	mov.b32 	%r488, 0;
	mov.u32 	%r478, %r1;
	@%p24 bra 	$L__BB2_6;
	mul.wide.u32 	%rd73, %r1, 4;
	add.s64 	%rd74, %rd2, %rd73;
	ld.global.u32 	%r488, [%rd74];
	add.s32 	%r478, %r1, 256;
$L__BB2_6:
	setp.ge.u32 	%p25, %r478, %r90;
	@%p25 bra 	$L__BB2_19;
	not.b32 	%r298, %r478;
	add.s32 	%r299, %r90, %r298;
	shr.u32 	%r300, %r299, 8;
	add.s32 	%r6, %r300, 1;
	and.b32  	%r7, %r6, 15;
	setp.lt.u32 	%p26, %r299, 3840;
	@%p26 bra 	$L__BB2_10;
	and.b32  	%r301, %r6, 33554416;
	neg.s32 	%r474, %r301;
	mul.wide.u32 	%rd75, %r478, 4;
	add.s64 	%rd76, %rd75, %rd2;
	add.s64 	%rd82, %rd76, 8192;
$L__BB2_9:
	.pragma "nounroll";
	ld.global.u32 	%r302, [%rd82+-8192];
	add.s32 	%r303, %r302, %r488;
	ld.global.u32 	%r304, [%rd82+-7168];
	add.s32 	%r305, %r304, %r303;
	ld.global.u32 	%r306, [%rd82+-6144];
	add.s32 	%r307, %r306, %r305;
	ld.global.u32 	%r308, [%rd82+-5120];
	add.s32 	%r309, %r308, %r307;
	ld.global.u32 	%r310, [%rd82+-4096];
	add.s32 	%r311, %r310, %r309;
	ld.global.u32 	%r312, [%rd82+-3072];
	add.s32 	%r313, %r312, %r311;
	ld.global.u32 	%r314, [%rd82+-2048];
	add.s32 	%r315, %r314, %r313;
	ld.global.u32 	%r316, [%rd82+-1024];
	add.s32 	%r317, %r316, %r315;
	ld.global.u32 	%r318, [%rd82];
	add.s32 	%r319, %r318, %r317;
	ld.global.u32 	%r320, [%rd82+1024];
	add.s32 	%r321, %r320, %r319;
	ld.global.u32 	%r322, [%rd82+2048];
	add.s32 	%r323, %r322, %r321;
	ld.global.u32 	%r324, [%rd82+3072];
	add.s32 	%r325, %r324, %r323;
	ld.global.u32 	%r326, [%rd82+4096];
	add.s32 	%r327, %r326, %r325;
	ld.global.u32 	%r328, [%rd82+5120];
	add.s32 	%r329, %r328, %r327;
	ld.global.u32 	%r330, [%rd82+6144];
	add.s32 	%r331, %r330, %r329;
	ld.global.u32 	%r332, [%rd82+7168];
	add.s32 	%r488, %r332, %r331;
	add.s32 	%r478, %r478, 4096;
	add.s32 	%r474, %r474, 16;
	add.s64 	%rd82, %rd82, 16384;
	setp.ne.s32 	%p27, %r474, 0;
	@%p27 bra 	$L__BB2_9;
$L__BB2_10:
	setp.eq.s32 	%p28, %r7, 0;
	@%p28 bra 	$L__BB2_19;
	and.b32  	%r18, %r6, 7;
	setp.lt.u32 	%p29, %r7, 8;
	@%p29 bra 	$L__BB2_13;
	mul.wide.u32 	%rd77, %r478, 4;
	add.s64 	%rd78, %rd2, %rd77;
	ld.global.u32 	%r334, [%rd78];
	add.s32 	%r335, %r334, %r488;
	ld.global.u32 	%r336, [%rd78+1024];
	add.s32 	%r337, %r336, %r335;
	ld.global.u32 	%r338, [%rd78+2048];
	add.s32 	%r339, %r338, %r337;
	ld.global.u32 	%r340, [%rd78+3072];
	add.s32 	%r341, %r340, %r339;
	ld.global.u32 	%r342, [%rd78+4096];
	add.s32 	%r343, %r342, %r341;
	ld.global.u32 	%r344, [%rd78+5120];
	add.s32 	%r345, %r344, %r343;
	ld.global.u32 	%r346, [%rd78+6144];
	add.s32 	%r347, %r346, %r345;
	ld.global.u32 	%r348, [%rd78+7168];
	add.s32 	%r488, %r348, %r347;
	add.s32 	%r478, %r478, 2048;
$L__BB2_13:
	setp.eq.s32 	%p30, %r18, 0;
	@%p30 bra 	$L__BB2_19;
	and.b32  	%r24, %r6, 3;
	setp.lt.u32 	%p31, %r18, 4;
	@%p31 bra 	$L__BB2_16;
	mul.wide.u32 	%rd79, %r478, 4;
	add.s64 	%rd80, %rd2, %rd79;
	ld.global.u32 	%r350, [%rd80];
	add.s32 	%r351, %r350, %r488;
	ld.global.u32 	%r352, [%rd80+1024];
	add.s32 	%r353, %r352, %r351;
	ld.global.u32 	%r354, [%rd80+2048];
	add.s32 	%r355, %r354, %r353;
	ld.global.u32 	%r356, [%rd80+3072];
	add.s32 	%r488, %r356, %r355;
	add.s32 	%r478, %r478, 1024;
$L__BB2_16:
	setp.eq.s32 	%p32, %r24, 0;
	@%p32 bra 	$L__BB2_19;
	mul.wide.u32 	%rd81, %r478, 4;
	add.s64 	%rd83, %rd2, %rd81;
	neg.s32 	%r486, %r24;
$L__BB2_18:
	.pragma "nounroll";
	ld.global.u32 	%r357, [%rd83];
	add.s32 	%r488, %r357, %r488;
	add.s64 	%rd83, %rd83, 1024;
	add.s32 	%r486, %r486, 1;
	setp.ne.s32 	%p33, %r486, 0;
	@%p33 bra 	$L__BB2_18;
$L__BB2_19:
	setp.lt.u32 	%p34, %r90, 256;
	@%p34 bra 	$L__BB2_24;
	// begin inline asm
	mov.u32 %r421, %laneid;
	// end inline asm
	mov.b32 	%r424, 1;
	mov.b32 	%r445, 31;
	mov.b32 	%r446, -1;
	// begin inline asm
	shfl.sync.down.b32 %r422, %r488, %r424, %r445, %r446;
	// end inline asm
	setp.gt.s32 	%p50, %r421, 30;
	selp.b32 	%r447, 0, %r422, %p50;
	add.s32 	%r428, %r447, %r488;
	mov.b32 	%r429, 2;
	// begin inline asm
	shfl.sync.down.b32 %r427, %r428, %r429, %r445, %r446;
	// end inline asm
	setp.gt.s32 	%p51, %r421, 29;
	selp.b32 	%r448, 0, %r427, %p51;
	add.s32 	%r433, %r428, %r448;
	mov.b32 	%r434, 4;
	// begin inline asm
	shfl.sync.down.b32 %r432, %r433, %r434, %r445, %r446;
	// end inline asm
	setp.gt.s32 	%p52, %r421, 27;
	selp.b32 	%r449, 0, %r432, %p52;
	add.s32 	%r438, %r433, %r449;
	mov.b32 	%r439, 8;
	// begin inline asm
	shfl.sync.down.b32 %r437, %r438, %r439, %r445, %r446;
	// end inline asm
	setp.gt.s32 	%p53, %r421, 23;
	selp.b32 	%r450, 0, %r437, %p53;
	add.s32 	%r443, %r438, %r450;
	mov.b32 	%r444, 16;
	// begin inline asm
	shfl.sync.down.b32 %r442, %r443, %r444, %r445, %r446;
	// end inline asm
	setp.gt.s32 	%p54, %r421, 15;
	selp.b32 	%r451, 0, %r442, %p54;
	add.s32 	%r510, %r443, %r451;
	setp.ne.s32 	%p55, %r421, 0;
	@%p55 bra 	$L__BB2_22;
	shr.u32 	%r452, %r1, 3;
	and.b32  	%r453, %r452, 124;
	mov.u32 	%r454, _ZZN3cub18CUB_300001_SM_10006detail6reduce28DeviceReduceSingleTileKernelINS2_10policy_hubIijN4cuda3std3__44plusIiEEE10Policy1000EN6thrust24THRUST_300001_SM_1000_NS10device_ptrIiEEPijS9_iiNS7_10__identityEEEvT0_T1_T2_T3_T4_T6_E12temp_storage;
	add.s32 	%r455, %r454, %r453;
	st.shared.u32 	[%r455+8], %r510;
$L__BB2_22:
	bar.sync 	0;
	setp.ne.s32 	%p56, %r1, 0;
	@%p56 bra 	$L__BB2_50;
	ld.shared.u32 	%r456, [_ZZN3cub18CUB_300001_SM_10006detail6reduce28DeviceReduceSingleTileKernelINS2_10policy_hubIijN4cuda3std3__44plusIiEEE10Policy1000EN6thrust24THRUST_300001_SM_1000_NS10device_ptrIiEEPijS9_iiNS7_10__identityEEEvT0_T1_T2_T3_T4_T6_E12temp_storage+12];
	add.s32 	%r457, %r456, %r510;
	ld.shared.u32 	%r458, [_ZZN3cub18CUB_300001_SM_10006detail6reduce28DeviceReduceSingleTileKernelINS2_10policy_hubIijN4cuda3std3__44plusIiEEE10Policy1000EN6thrust24THRUST_300001_SM_1000_NS10device_ptrIiEEPijS9_iiNS7_10__identityEEEvT0_T1_T2_T3_T4_T6_E12temp_storage+16];
	add.s32 	%r459, %r457, %r458;
	ld.shared.u32 	%r460, [_ZZN3cub18CUB_300001_SM_10006detail6reduce28DeviceReduceSingleTileKernelINS2_10policy_hubIijN4cuda3std3__44plusIiEEE10Policy1000EN6thrust24THRUST_300001_SM_1000_NS10device_ptrIiEEPijS9_iiNS7_10__identityEEEvT0_T1_T2_T3_T4_T6_E12temp_storage+20];
	add.s32 	%r461, %r459, %r460;
	ld.shared.u32 	%r462, [_ZZN3cub18CUB_300001_SM_10006detail6reduce28DeviceReduceSingleTileKernelINS2_10policy_hubIijN4cuda3std3__44plusIiEEE10Policy1000EN6thrust24THRUST_300001_SM_1000_NS10device_ptrIiEEPijS9_iiNS7_10__identityEEEvT0_T1_T2_T3_T4_T6_E12temp_storage+24];
	add.s32 	%r463, %r461, %r462;
	ld.shared.u32 	%r464, [_ZZN3cub18CUB_300001_SM_10006detail6reduce28DeviceReduceSingleTileKernelINS2_10policy_hubIijN4cuda3std3__44plusIiEEE10Policy1000EN6thrust24THRUST_300001_SM_1000_NS10device_ptrIiEEPijS9_iiNS7_10__identityEEEvT0_T1_T2_T3_T4_T6_E12temp_storage+28];
	add.s32 	%r465, %r463, %r464;
	ld.shared.u32 	%r466, [_ZZN3cub18CUB_300001_SM_10006detail6reduce28DeviceReduceSingleTileKernelINS2_10policy_hubIijN4cuda3std3__44plusIiEEE10Policy1000EN6thrust24THRUST_300001_SM_1000_NS10device_ptrIiEEPijS9_iiNS7_10__identityEEEvT0_T1_T2_T3_T4_T6_E12temp_storage+32];
	add.s32 	%r467, %r465, %r466;
	ld.shared.u32 	%r468, [_ZZN3cub18CUB_300001_SM_10006detail6reduce28DeviceReduceSingleTileKernelINS2_10policy_hubIijN4cuda3std3__44plusIiEEE10Policy1000EN6thrust24THRUST_300001_SM_1000_NS10device_ptrIiEEPijS9_iiNS7_10__identityEEEvT0_T1_T2_T3_T4_T6_E12temp_storage+36];
	add.s32 	%r510, %r467, %r468;
	bra.uni 	$L__BB2_50;
$L__BB2_24:
	// begin inline asm
	mov.u32 %r358, %laneid;
	// end inline asm
	and.b32  	%r384, %r1, 992;
	add.s32 	%r385, %r384, 32;
	setp.gt.u32 	%p35, %r385, %r90;
	not.b32 	%r386, %r384;
	add.s32 	%r387, %r90, %r386;
	selp.b32 	%r382, %r387, 31, %p35;
	mov.b32 	%r361, 1;
	mov.b32 	%r383, -1;
	// begin inline asm
	shfl.sync.down.b32 %r359, %r488, %r361, %r382, %r383;
	// end inline asm
	setp.lt.s32 	%p36, %r358, %r382;
	selp.b32 	%r388, %r359, 0, %p36;
	add.s32 	%r365, %r388, %r488;
	mov.b32 	%r366, 2;
	// begin inline asm
	shfl.sync.down.b32 %r364, %r365, %r366, %r382, %r383;
	// end inline asm
	add.s32 	%r389, %r358, 2;
	setp.gt.s32 	%p37, %r389, %r382;
	selp.b32 	%r390, 0, %r364, %p37;
	add.s32 	%r370, %r365, %r390;
	mov.b32 	%r371, 4;
	// begin inline asm
	shfl.sync.down.b32 %r369, %r370, %r371, %r382, %r383;
	// end inline asm
	add.s32 	%r391, %r358, 4;
	setp.gt.s32 	%p38, %r391, %r382;
	selp.b32 	%r392, 0, %r369, %p38;
	add.s32 	%r375, %r370, %r392;
	mov.b32 	%r376, 8;
	// begin inline asm
	shfl.sync.down.b32 %r374, %r375, %r376, %r382, %r383;
	// end inline asm
	add.s32 	%r393, %r358, 8;
	setp.gt.s32 	%p39, %r393, %r382;
	selp.b32 	%r394, 0, %r374, %p39;
	add.s32 	%r380, %r375, %r394;
	mov.b32 	%r381, 16;
	// begin inline asm
	shfl.sync.down.b32 %r379, %r380, %r381, %r382, %r383;
	// end inline asm
	add.s32 	%r395, %r358, 16;
	setp.gt.s32 	%p40, %r395, %r382;
	selp.b32 	%r396, 0, %r379, %p40;
	add.s32 	%r510, %r380, %r396;
	setp.ne.s32 	%p41, %r358, 0;
	@%p41 bra 	$L__BB2_26;
	shr.u32 	%r397, %r1, 3;
	and.b32  	%r398, %r397, 124;
	mov.u32 	%r399, _ZZN3cub18CUB_300001_SM_10006detail6reduce28DeviceReduceSingleTileKernelINS2_10policy_hubIijN4cuda3std3__44plusIiEEE10Policy1000EN6thrust24THRUST_300001_SM_1000_NS10device_ptrIiEEPijS9_iiNS7_10__identityEEEvT0_T1_T2_T3_T4_T6_E12temp_storage;
	add.s32 	%r400, %r399, %r398;
	st.shared.u32 	[%r400+8], %r510;
$L__BB2_26:
	bar.sync 	0;
	setp.ne.s32 	%p42, %r1, 0;
	@%p42 bra 	$L__BB2_50;
	setp.gt.u32 	%p43, %r90, 32;
	ld.shared.u32 	%r401, [_ZZN3cub18CUB_300001_SM_10006detail6reduce28DeviceReduceSingleTileKernelINS2_10policy_hubIijN4cuda3std3__44plusIiEEE10Policy1000EN6thrust24THRUST_300001_SM_1000_NS10device_ptrIiEEPijS9_iiNS7_10__identityEEEvT0_T1_T2_T3_T4_T6_E12temp_storage+12];
	selp.b32 	%r402, %r401, 0, %p43;
	add.s32 	%r403, %r402, %r510;
	setp.gt.u32 	%p44, %r90, 64;
	ld.shared.u32 	%r404, [_ZZN3cub18CUB_300001_SM_10006detail6reduce28DeviceReduceSingleTileKernelINS2_10policy_hubIijN4cuda3std3__44plusIiEEE10Policy1000EN6thrust24THRUST_300001_SM_1000_NS10device_ptrIiEEPijS9_iiNS7_10__identityEEEvT0_T1_T2_T3_T4_T6_E12temp_storage+16];
	selp.b32 	%r405, %r404, 0, %p44;
	add.s32 	%r406, %r403, %r405;
	setp.gt.u32 	%p45, %r90, 96;
	ld.shared.u32 	%r407, [_ZZN3cub18CUB_300001_SM_10006detail6reduce28DeviceReduceSingleTileKernelINS2_10policy_hubIijN4cuda3std3__44plusIiEEE10Policy1000EN6thrust24THRUST_300001_SM_1000_NS10device_ptrIiEEPijS9_iiNS7_10__identityEEEvT0_T1_T2_T3_T4_T6_E12temp_storage+20];
	selp.b32 	%r408, %r407, 0, %p45;
	add.s32 	%r409, %r406, %r408;
	setp.gt.u32 	%p46, %r90, 128;
	ld.shared.u32 	%r410, [_ZZN3cub18CUB_300001_SM_10006detail6reduce28DeviceReduceSingleTileKernelINS2_10policy_hubIijN4cuda3std3__44plusIiEEE10Policy1000EN6thrust24THRUST_300001_SM_1000_NS10device_ptrIiEEPijS9_iiNS7_10__identityEEEvT0_T1_T2_T3_T4_T6_E12temp_storage+24];
	selp.b32 	%r411, %r410, 0, %p46;
	add.s32 	%r412, %r409, %r411;
	setp.gt.u32 	%p47, %r90, 160;
	ld.shared.u32 	%r413, [_ZZN3cub18CUB_300001_SM_10006detail6reduce28DeviceReduceSingleTileKernelINS2_10policy_hubIijN4cuda3std3__44plusIiEEE10Policy1000EN6thrust24THRUST_300001_SM_1000_NS10device_ptrIiEEPijS9_iiNS7_10__identityEEEvT0_T1_T2_T3_T4_T6_E12temp_storage+28];
	selp.b32 	%r414, %r413, 0, %p47;
	add.s32 	%r415, %r412, %r414;
	setp.gt.u32 	%p48, %r90, 192;
	ld.shared.u32 	%r416, [_ZZN3cub18CUB_300001_SM_10006detail6reduce28DeviceReduceSingleTileKernelINS2_10policy_hubIijN4cuda3std3__44plusIiEEE10Policy1000EN6thrust24THRUST_300001_SM_1000_NS10device_ptrIiEEPijS9_iiNS7_10__identityEEEvT0_T1_T2_T3_T4_T6_E12temp_storage+32];
	selp.b32 	%r417, %r416, 0, %p48;
	add.s32 	%r418, %r415, %r417;
	setp.gt.u32 	%p49, %r90, 224;
	ld.shared.u32 	%r419, [_ZZN3cub18CUB_300001_SM_10006detail6reduce28DeviceReduceSingleTileKernelINS2_10policy_hubIijN4cuda3std3__44plusIiEEE10Policy1000EN6thrust24THRUST_300001_SM_1000_NS10device_ptrIiEEPijS9_iiNS7_10__identityEEEvT0_T1_T2_T3_T4_T6_E12temp_storage+36];
	selp.b32 	%r420, %r419, 0, %p49;
	add.s32 	%r510, %r418, %r420;
	bra.uni 	$L__BB2_50;
$L__BB2_28:
	mov.u32 	%r40, %tid.x;
	mul.wide.u32 	%rd11, %r40, 4;
	add.s64 	%rd12, %rd2, %rd11;
	ld.global.u32 	%r93, [%rd12];
	ld.global.u32 	%r94, [%rd12+1024];
	ld.global.u32 	%r95, [%rd12+2048];
	ld.global.u32 	%r96, [%rd12+3072];
	ld.global.u32 	%r97, [%rd12+4096];
	ld.global.u32 	%r98, [%rd12+5120];
	ld.global.u32 	%r99, [%rd12+6144];
	ld.global.u32 	%r100, [%rd12+7168];
	ld.global.u32 	%r101, [%rd12+8192];
	ld.global.u32 	%r102, [%rd12+9216];
	ld.global.u32 	%r103, [%rd12+10240];
	ld.global.u32 	%r104, [%rd12+11264];
	ld.global.u32 	%r105, [%rd12+12288];
	ld.global.u32 	%r106, [%rd12+13312];
	ld.global.u32 	%r107, [%rd12+14336];
	ld.global.u32 	%r108, [%rd12+15360];
	add.s32 	%r109, %r94, %r93;
	add.s32 	%r110, %r95, %r109;
	add.s32 	%r111, %r96, %r110;
	add.s32 	%r112, %r97, %r111;
	add.s32 	%r113, %r98, %r112;
	add.s32 	%r114, %r99, %r113;
	add.s32 	%r115, %r100, %r114;
	add.s32 	%r116, %r101, %r115;
	add.s32 	%r117, %r102, %r116;
	add.s32 	%r118, %r103, %r117;
	add.s32 	%r119, %r104, %r118;
	add.s32 	%r120, %r105, %r119;
	add.s32 	%r121, %r106, %r120;
	add.s32 	%r122, %r107, %r121;
	add.s32 	%r509, %r108, %r122;
	add.s32 	%r42, %r90, -4096;
	setp.lt.u32 	%p3, %r42, 4096;
	mov.b32 	%r492, 4096;
	@%p3 bra 	$L__BB2_32;
	mov.b32 	%r492, 4096;
$L__BB2_30:
	add.s32 	%r124, %r40, %r492;
	mul.wide.u32 	%rd13, %r124, 4;
	add.s64 	%rd14, %rd2, %rd13;
	ld.global.u32 	%r125, [%rd14];
	ld.global.u32 	%r126, [%rd14+1024];
	ld.global.u32 	%r127, [%rd14+2048];
	ld.global.u32 	%r128, [%rd14+3072];
	ld.global.u32 	%r129, [%rd14+4096];
	ld.global.u32 	%r130, [%rd14+5120];
	ld.global.u32 	%r131, [%rd14+6144];
	ld.global.u32 	%r132, [%rd14+7168];
	ld.global.u32 	%r133, [%rd14+8192];
	ld.global.u32 	%r134, [%rd14+9216];
	ld.global.u32 	%r135, [%rd14+10240];
	ld.global.u32 	%r136, [%rd14+11264];
	ld.global.u32 	%r137, [%rd14+12288];
	ld.global.u32 	%r138, [%rd14+13312];
	ld.global.u32 	%r139, [%rd14+14336];
	ld.global.u32 	%r140, [%rd14+15360];
	add.s32 	%r141, %r125, %r509;
	add.s32 	%r142, %r126, %r141;
	add.s32 	%r143, %r127, %r142;
	add.s32 	%r144, %r128, %r143;
	add.s32 	%r145, %r129, %r144;
	add.s32 	%r146, %r130, %r145;
	add.s32 	%r147, %r131, %r146;
	add.s32 	%r148, %r132, %r147;
	add.s32 	%r149, %r133, %r148;
	add.s32 	%r150, %r134, %r149;
	add.s32 	%r151, %r135, %r150;
	add.s32 	%r152, %r136, %r151;
	add.s32 	%r153, %r137, %r152;
	add.s32 	%r154, %r138, %r153;
	add.s32 	%r155, %r139, %r154;
	add.s32 	%r509, %r140, %r155;
	sub.s32 	%r156, %r90, %r492;
	setp.lt.u32 	%p4, %r156, 4096;
	@%p4 bra 	$L__BB2_46;
	add.s32 	%r492, %r492, 4096;
	setp.le.u32 	%p5, %r492, %r42;
	@%p5 bra 	$L__BB2_30;
$L__BB2_32:
	setp.le.u32 	%p6, %r90, %r492;
	sub.s32 	%r157, %r90, %r492;
	setp.ge.s32 	%p7, %r40, %r157;
	or.pred  	%p8, %p6, %p7;
	@%p8 bra 	$L__BB2_46;
	not.b32 	%r160, %r40;
	add.s32 	%r161, %r90, %r160;
	sub.s32 	%r162, %r161, %r492;
	shr.u32 	%r163, %r162, 8;
	add.s32 	%r49, %r163, 1;
	and.b32  	%r50, %r49, 15;
	setp.lt.u32 	%p9, %r162, 3840;
	mov.u32 	%r501, %r40;
	@%p9 bra 	$L__BB2_37;
	or.b32  	%r495, %r40, 2048;
	add.s32 	%r494, %r40, %r492;
	and.b32  	%r164, %r49, 33554416;
	neg.s32 	%r493, %r164;
$L__BB2_35:
	.pragma "nounroll";
	mul.wide.u32 	%rd15, %r494, 4;
	add.s64 	%rd16, %rd2, %rd15;
	ld.global.u32 	%r165, [%rd16];
	add.s32 	%r166, %r165, %r509;
	add.s32 	%r167, %r494, 256;
	mul.wide.u32 	%rd17, %r167, 4;
	add.s64 	%rd18, %rd2, %rd17;
	ld.global.u32 	%r168, [%rd18];
	add.s32 	%r169, %r168, %r166;
	add.s32 	%r170, %r494, 512;
	mul.wide.u32 	%rd19, %r170, 4;
	add.s64 	%rd20, %rd2, %rd19;
	ld.global.u32 	%r171, [%rd20];
	add.s32 	%r172, %r171, %r169;
	add.s32 	%r173, %r494, 768;
	mul.wide.u32 	%rd21, %r173, 4;
	add.s64 	%rd22, %rd2, %rd21;
	ld.global.u32 	%r174, [%rd22];
	add.s32 	%r175, %r174, %r172;
	add.s32 	%r176, %r494, 1024;
	mul.wide.u32 	%rd23, %r176, 4;
	add.s64 	%rd24, %rd2, %rd23;
	ld.global.u32 	%r177, [%rd24];
	add.s32 	%r178, %r177, %r175;
	add.s32 	%r179, %r494, 1280;
	mul.wide.u32 	%rd25, %r179, 4;
	add.s64 	%rd26, %rd2, %rd25;
	ld.global.u32 	%r180, [%rd26];
	add.s32 	%r181, %r180, %r178;
	add.s32 	%r182, %r494, 1536;
	mul.wide.u32 	%rd27, %r182, 4;
	add.s64 	%rd28, %rd2, %rd27;
	ld.global.u32 	%r183, [%rd28];
	add.s32 	%r184, %r183, %r181;
	add.s32 	%r185, %r494, 1792;
	mul.wide.u32 	%rd29, %r185, 4;
	add.s64 	%rd30, %rd2, %rd29;
	ld.global.u32 	%r186, [%rd30];
	add.s32 	%r187, %r186, %r184;
	add.s32 	%r188, %r494, 2048;
	mul.wide.u32 	%rd31, %r188, 4;
	add.s64 	%rd32, %rd2, %rd31;
	ld.global.u32 	%r189, [%rd32];
	add.s32 	%r190, %r189, %r187;
	add.s32 	%r191, %r494, 2304;
	mul.wide.u32 	%rd33, %r191, 4;
	add.s64 	%rd34, %rd2, %rd33;
	ld.global.u32 	%r192, [%rd34];
	add.s32 	%r193, %r192, %r190;
	add.s32 	%r194, %r494, 2560;
	mul.wide.u32 	%rd35, %r194, 4;
	add.s64 	%rd36, %rd2, %rd35;
	ld.global.u32 	%r195, [%rd36];
	add.s32 	%r196, %r195, %r193;
	add.s32 	%r197, %r494, 2816;
	mul.wide.u32 	%rd37, %r197, 4;
	add.s64 	%rd38, %rd2, %rd37;
	ld.global.u32 	%r198, [%rd38];
	add.s32 	%r199, %r198, %r196;
	add.s32 	%r200, %r494, 3072;
	mul.wide.u32 	%rd39, %r200, 4;
	add.s64 	%rd40, %rd2, %rd39;
	ld.global.u32 	%r201, [%rd40];
	add.s32 	%r202, %r201, %r199;
	add.s32 	%r203, %r494, 3328;
	mul.wide.u32 	%rd41, %r203, 4;
	add.s64 	%rd42, %rd2, %rd41;
	ld.global.u32 	%r204, [%rd42];
	add.s32 	%r205, %r204, %r202;
	add.s32 	%r206, %r494, 3584;
	mul.wide.u32 	%rd43, %r206, 4;
	add.s64 	%rd44, %rd2, %rd43;
	ld.global.u32 	%r207, [%rd44];
	add.s32 	%r208, %r207, %r205;
	add.s32 	%r209, %r494, 3840;
	mul.wide.u32 	%rd45, %r209, 4;
	add.s64 	%rd46, %rd2, %rd45;
	ld.global.u32 	%r210, [%rd46];
	add.s32 	%r509, %r210, %r208;
	add.s32 	%r495, %r495, 4096;
	add.s32 	%r494, %r494, 4096;
	add.s32 	%r493, %r493, 16;
	setp.ne.s32 	%p10, %r493, 0;
	@%p10 bra 	$L__BB2_35;
	add.s32 	%r501, %r495, -2048;
$L__BB2_37:
	setp.eq.s32 	%p11, %r50, 0;
	@%p11 bra 	$L__BB2_46;
	and.b32  	%r66, %r49, 7;
	setp.lt.u32 	%p12, %r50, 8;
	@%p12 bra 	$L__BB2_40;
	add.s32 	%r212, %r501, %r492;
	mul.wide.u32 	%rd47, %r212, 4;
	add.s64 	%rd48, %rd2, %rd47;
	ld.global.u32 	%r213, [%rd48];
	add.s32 	%r214, %r213, %r509;
	add.s32 	%r215, %r212, 256;
	mul.wide.u32 	%rd49, %r215, 4;
	add.s64 	%rd50, %rd2, %rd49;
	ld.global.u32 	%r216, [%rd50];
	add.s32 	%r217, %r216, %r214;
	add.s32 	%r218, %r212, 512;
	mul.wide.u32 	%rd51, %r218, 4;
	add.s64 	%rd52, %rd2, %rd51;
	ld.global.u32 	%r219, [%rd52];
	add.s32 	%r220, %r219, %r217;
	add.s32 	%r221, %r212, 768;
	mul.wide.u32 	%rd53, %r221, 4;
	add.s64 	%rd54, %rd2, %rd53;
	ld.global.u32 	%r222, [%rd54];
	add.s32 	%r223, %r222, %r220;
	add.s32 	%r224, %r212, 1024;
	mul.wide.u32 	%rd55, %r224, 4;
	add.s64 	%rd56, %rd2, %rd55;
	ld.global.u32 	%r225, [%rd56];
	add.s32 	%r226, %r225, %r223;
	add.s32 	%r227, %r212, 1280;
	mul.wide.u32 	%rd57, %r227, 4;
	add.s64 	%rd58, %rd2, %rd57;
	ld.global.u32 	%r228, [%rd58];
	add.s32 	%r229, %r228, %r226;
	add.s32 	%r230, %r212, 1536;
	mul.wide.u32 	%rd59, %r230, 4;
	add.s64 	%rd60, %rd2, %rd59;
	ld.global.u32 	%r231, [%rd60];
	add.s32 	%r232, %r231, %r229;
	add.s32 	%r233, %r212, 1792;
	mul.wide.u32 	%rd61, %r233, 4;
	add.s64 	%rd62, %rd2, %rd61;
	ld.global.u32 	%r234, [%rd62];
	add.s32 	%r509, %r234, %r232;
	add.s32 	%r501, %r501, 2048;
$L__BB2_40:
	setp.eq.s32 	%p13, %r66, 0;
	@%p13 bra 	$L__BB2_46;
	and.b32  	%r72, %r49, 3;
	setp.lt.u32 	%p14, %r66, 4;
	@%p14 bra 	$L__BB2_43;
	add.s32 	%r236, %r501, %r492;
	mul.wide.u32 	%rd63, %r236, 4;
	add.s64 	%rd64, %rd2, %rd63;
	ld.global.u32 	%r237, [%rd64];
	add.s32 	%r238, %r237, %r509;
	add.s32 	%r239, %r236, 256;
	mul.wide.u32 	%rd65, %r239, 4;
	add.s64 	%rd66, %rd2, %rd65;
	ld.global.u32 	%r240, [%rd66];
	add.s32 	%r241, %r240, %r238;
	add.s32 	%r242, %r236, 512;
	mul.wide.u32 	%rd67, %r242, 4;
	add.s64 	%rd68, %rd2, %rd67;
	ld.global.u32 	%r243, [%rd68];
	add.s32 	%r244, %r243, %r241;
	add.s32 	%r245, %r236, 768;
	mul.wide.u32 	%rd69, %r245, 4;
	add.s64 	%rd70, %rd2, %rd69;
	ld.global.u32 	%r246, [%rd70];
	add.s32 	%r509, %r246, %r244;
	add.s32 	%r501, %r501, 1024;
$L__BB2_43:
	setp.eq.s32 	%p15, %r72, 0;
	@%p15 bra 	$L__BB2_46;
	add.s32 	%r507, %r501, %r492;
	neg.s32 	%r506, %r72;
$L__BB2_45:
	.pragma "nounroll";
	mul.wide.u32 	%rd71, %r507, 4;
	add.s64 	%rd72, %rd2, %rd71;
	ld.global.u32 	%r247, [%rd72];
	add.s32 	%r509, %r247, %r509;
	add.s32 	%r507, %r507, 256;
	add.s32 	%r506, %r506, 1;
	setp.ne.s32 	%p16, %r506, 0;
	@%p16 bra 	$L__BB2_45;
$L__BB2_46:
	// begin inline asm
	mov.u32 %r248, %laneid;
	// end inline asm
	mov.b32 	%r251, 1;
	mov.b32 	%r272, 31;
	mov.b32 	%r273, -1;
	// begin inline asm
	shfl.sync.down.b32 %r249, %r509, %r251, %r272, %r273;
	// end inline asm
	setp.gt.s32 	%p17, %r248, 30;
	selp.b32 	%r274, 0, %r249, %p17;
	add.s32 	%r255, %r274, %r509;
	mov.b32 	%r256, 2;
	// begin inline asm
	shfl.sync.down.b32 %r254, %r255, %r256, %r272, %r273;
	// end inline asm
	setp.gt.s32 	%p18, %r248, 29;
	selp.b32 	%r275, 0, %r254, %p18;
	add.s32 	%r260, %r255, %r275;
	mov.b32 	%r261, 4;
	// begin inline asm
	shfl.sync.down.b32 %r259, %r260, %r261, %r272, %r273;
	// end inline asm
	setp.gt.s32 	%p19, %r248, 27;
	selp.b32 	%r276, 0, %r259, %p19;
	add.s32 	%r265, %r260, %r276;
	mov.b32 	%r266, 8;
	// begin inline asm
	shfl.sync.down.b32 %r264, %r265, %r266, %r272, %r273;
	// end inline asm
	setp.gt.s32 	%p20, %r248, 23;
	selp.b32 	%r277, 0, %r264, %p20;
	add.s32 	%r270, %r265, %r277;
	mov.b32 	%r271, 16;
	// begin inline asm
	shfl.sync.down.b32 %r269, %r270, %r271, %r272, %r273;
	// end inline asm
	setp.gt.s32 	%p21, %r248, 15;
	selp.b32 	%r278, 0, %r269, %p21;
	add.s32 	%r510, %r270, %r278;
	setp.ne.s32 	%p22, %r248, 0;
	@%p22 bra 	$L__BB2_48;
	shr.u32 	%r279, %r40, 3;
	and.b32  	%r280, %r279, 124;
	mov.u32 	%r281, _ZZN3cub18CUB_300001_SM_10006detail6reduce28DeviceReduceSingleTileKernelINS2_10policy_hubIijN4cuda3std3__44plusIiEEE10Policy1000EN6thrust24THRUST_300001_SM_1000_NS10device_ptrIiEEPijS9_iiNS7_10__identityEEEvT0_T1_T2_T3_T4_T6_E12temp_storage;
	add.s32 	%r282, %r281, %r280;
	st.shared.u32 	[%r282+8], %r510;
$L__BB2_48:
	bar.sync 	0;
	setp.ne.s32 	%p23, %r40, 0;
	@%p23 bra 	$L__BB2_50;
	ld.shared.u32 	%r283, [_ZZN3cub18CUB_300001_SM_10006detail6reduce28DeviceReduceSingleTileKernelINS2_10policy_hubIijN4cuda3std3__44plusIiEEE10Policy1000EN6thrust24THRUST_300001_SM_1000_NS10device_ptrIiEEPijS9_iiNS7_10__identityEEEvT0_T1_T2_T3_T4_T6_E12temp_storage+12];
	add.s32 	%r284, %r283, %r510;
	ld.shared.u32 	%r285, [_ZZN3cub18CUB_300001_SM_10006detail6reduce28DeviceReduceSingleTileKernelINS2_10policy_hubIijN4cuda3std3__44plusIiEEE10Policy1000EN6thrust24THRUST_300001_SM_1000_NS10device_ptrIiEEPijS9_iiNS7_10__identityEEEvT0_T1_T2_T3_T4_T6_E12temp_storage+16];
	add.s32 	%r286, %r284, %r285;
	ld.shared.u32 	%r287, [_ZZN3cub18CUB_300001_SM_10006detail6reduce28DeviceReduceSingleTileKernelINS2_10policy_hubIijN4cuda3std3__44plusIiEEE10Policy1000EN6thrust24THRUST_300001_SM_1000_NS10device_ptrIiEEPijS9_iiNS7_10__identityEEEvT0_T1_T2_T3_T4_T6_E12temp_storage+20];
	add.s32 	%r288, %r286, %r287;
	ld.shared.u32 	%r289, [_ZZN3cub18CUB_300001_SM_10006detail6reduce28DeviceReduceSingleTileKernelINS2_10policy_hubIijN4cuda3std3__44plusIiEEE10Policy1000EN6thrust24THRUST_300001_SM_1000_NS10device_ptrIiEEPijS9_iiNS7_10__identityEEEvT0_T1_T2_T3_T4_T6_E12temp_storage+24];
	add.s32 	%r290, %r288, %r289;
	ld.shared.u32 	%r291, [_ZZN3cub18CUB_300001_SM_10006detail6reduce28DeviceReduceSingleTileKernelINS2_10policy_hubIijN4cuda3std3__44plusIiEEE10Policy1000EN6thrust24THRUST_300001_SM_1000_NS10device_ptrIiEEPijS9_iiNS7_10__identityEEEvT0_T1_T2_T3_T4_T6_E12temp_storage+28];
	add.s32 	%r292, %r290, %r291;
	ld.shared.u32 	%r293, [_ZZN3cub18CUB_300001_SM_10006detail6reduce28DeviceReduceSingleTileKernelINS2_10policy_hubIijN4cuda3std3__44plusIiEEE10Policy1000EN6thrust24THRUST_300001_SM_1000_NS10device_ptrIiEEPijS9_iiNS7_10__identityEEEvT0_T1_T2_T3_T4_T6_E12temp_storage+32];
	add.s32 	%r294, %r292, %r293;
	ld.shared.u32 	%r295, [_ZZN3cub18CUB_300001_SM_10006detail6reduce28DeviceReduceSingleTileKernelINS2_10policy_hubIijN4cuda3std3__44plusIiEEE10Policy1000EN6thrust24THRUST_300001_SM_1000_NS10device_ptrIiEEPijS9_iiNS7_10__identityEEEvT0_T1_T2_T3_T4_T6_E12temp_storage+36];
	add.s32 	%r510, %r294, %r295;
$L__BB2_50:
	mov.u32 	%r469, %tid.x;
	setp.ne.s32 	%p57, %r469, 0;
	@%p57 bra 	$L__BB2_52;
	add.s32 	%r470, %r510, %r91;
	st.global.u32 	[%rd1], %r470;
$L__BB2_52:
	ret;

}
	// .globl	_ZN3cub18CUB_300001_SM_10006detail6reduce18DeviceReduceKernelINS2_10policy_hubIijN4cuda3std3__44plusIiEEE10Policy1000EN6thrust24THRUST_300001_SM_1000_NS10device_ptrIiEEjS9_iNS7_10__identityEEEvT0_PT3_T1_NS0_13GridEvenShareISK_EET2_T4_
.visible .entry _ZN3cub18CUB_300001_SM_10006detail6reduce18DeviceReduceKernelINS2_10policy_hubIijN4cuda3std3__44plusIiEEE10Policy1000EN6thrust24THRUST_300001_SM_1000_NS10device_ptrIiEEjS9_iNS7_10__identityEEEvT0_PT3_T1_NS0_13GridEvenShareISK_EET2_T4_(
	.param .align 8 .b8 _ZN3cub18CUB_300001_SM_10006detail6reduce18DeviceReduceKernelINS2_10policy_hubIijN4cuda3std3__44plusIiEEE10Policy1000EN6thrust24THRUST_300001_SM_1000_NS10device_ptrIiEEjS9_iNS7_10__identityEEEvT0_PT3_T1_NS0_13GridEvenShareISK_EET2_T4__param_0[8],
	.param .u64 .ptr .align 1 _ZN3cub18CUB_300001_SM_10006detail6reduce18DeviceReduceKernelINS2_10policy_hubIijN4cuda3std3__44plusIiEEE10Policy1000EN6thrust24THRUST_300001_SM_1000_NS10device_ptrIiEEjS9_iNS7_10__identityEEEvT0_PT3_T1_NS0_13GridEvenShareISK_EET2_T4__param_1,
	.param .u32 _ZN3cub18CUB_300001_SM_10006detail6reduce18DeviceReduceKernelINS2_10policy_hubIijN4cuda3std3__44plusIiEEE10Policy1000EN6thrust24THRUST_300001_SM_1000_NS10device_ptrIiEEjS9_iNS7_10__identityEEEvT0_PT3_T1_NS0_13GridEvenShareISK_EET2_T4__param_2,
	.param .align 4 .b8 _ZN3cub18CUB_300001_SM_10006detail6reduce18DeviceReduceKernelINS2_10policy_hubIijN4cuda3std3__44plusIiEEE10Policy1000EN6thrust24THRUST_300001_SM_1000_NS10device_ptrIiEEjS9_iNS7_10__identityEEEvT0_PT3_T1_NS0_13GridEvenShareISK_EET2_T4__param_3[40],
	.param .align 1 .b8 _ZN3cub18CUB_300001_SM_10006detail6reduce18DeviceReduceKernelINS2_10policy_hubIijN4cuda3std3__44plusIiEEE10Policy1000EN6thrust24THRUST_300001_SM_1000_NS10device_ptrIiEEjS9_iNS7_10__identityEEEvT0_PT3_T1_NS0_13GridEvenShareISK_EET2_T4__param_4[1],
	.param .align 1 .b8 _ZN3cub18CUB_300001_SM_10006detail6reduce18DeviceReduceKernelINS2_10policy_hubIijN4cuda3std3__44plusIiEEE10Policy1000EN6thrust24THRUST_300001_SM_1000_NS10device_ptrIiEEjS9_iNS7_10__identityEEEvT0_PT3_T1_NS0_13GridEvenShareISK_EET2_T4__param_5[1]
)
.maxntid 256
{
	.reg .pred 	%p<57>;
	.reg .b16 	%rs<4>;
	.reg .b32 	%r<575>;
	.reg .b64 	%rd<130>;
	// demoted variable
	.shared .align 4 .b8 _ZZN3cub18CUB_300001_SM_10006detail6reduce18DeviceReduceKernelINS2_10policy_hubIijN4cuda3std3__44plusIiEEE10Policy1000EN6thrust24THRUST_300001_SM_1000_NS10device_ptrIiEEjS9_iNS7_10__identityEEEvT0_PT3_T1_NS0_13GridEvenShareISK_EET2_T4_E12temp_storage[44];
	ld.param.u32 	%r1, [_ZN3cub18CUB_300001_SM_10006detail6reduce18DeviceReduceKernelINS2_10policy_hubIijN4cuda3std3__44plusIiEEE10Policy1000EN6thrust24THRUST_300001_SM_1000_NS10device_ptrIiEEjS9_iNS7_10__identityEEEvT0_PT3_T1_NS0_13GridEvenShareISK_EET2_T4__param_3+20];
	ld.param.u32 	%r2, [_ZN3cub18CUB_300001_SM_10006detail6reduce18DeviceReduceKernelINS2_10policy_hubIijN4cuda3std3__44plusIiEEE10Policy1000EN6thrust24THRUST_300001_SM_1000_NS10device_ptrIiEEjS9_iNS7_10__identityEEEvT0_PT3_T1_NS0_13GridEvenShareISK_EET2_T4__param_3+24];
	ld.param.u64 	%rd3, [_ZN3cub18CUB_300001_SM_10006detail6reduce18DeviceReduceKernelINS2_10policy_hubIijN4cuda3std3__44plusIiEEE10Policy1000EN6thrust24THRUST_300001_SM_1000_NS10device_ptrIiEEjS9_iNS7_10__identityEEEvT0_PT3_T1_NS0_13GridEvenShareISK_EET2_T4__param_0];
	cvta.to.global.u64 	%rd1, %rd3;
	mov.u32 	%r3, %ctaid.x;
	shl.b32 	%r4, %r2, 12;
	shl.b32 	%r556, %r3, 12;
	sub.s32 	%r6, %r1, %r556;
	setp.gt.u32 	%p1, %r6, 4095;
	@%p1 bra 	$L__BB3_26;
	mov.u32 	%r7, %tid.x;
	setp.ge.u32 	%p23, %r7, %r6;
	mov.b32 	%r550, 0;
	mov.u32 	%r539, %r7;
	@%p23 bra 	$L__BB3_3;
	add.s32 	%r330, %r556, %r7;
	mul.wide.u32 	%rd66, %r330, 4;
	add.s64 	%rd67, %rd1, %rd66;
	ld.global.u32 	%r550, [%rd67];
	add.s32 	%r539, %r7, 256;
$L__BB3_3:
	setp.ge.u32 	%p24, %r539, %r6;
	@%p24 bra 	$L__BB3_17;
	not.b32 	%r332, %r539;
	add.s32 	%r333, %r1, %r332;
	sub.s32 	%r334, %r333, %r556;
	shr.u32 	%r335, %r334, 8;
	add.s32 	%r12, %r335, 1;
	and.b32  	%r13, %r12, 15;
	setp.lt.u32 	%p25, %r334, 3840;
	@%p25 bra 	$L__BB3_8;
	or.b32  	%r536, %r539, 2048;
	add.s32 	%r535, %r539, %r556;
	and.b32  	%r336, %r12, 33554416;
	neg.s32 	%r534, %r336;
$L__BB3_6:
	.pragma "nounroll";
	mul.wide.u32 	%rd68, %r535, 4;
	add.s64 	%rd69, %rd1, %rd68;
	ld.global.u32 	%r337, [%rd69];
	add.s32 	%r338, %r337, %r550;
	add.s32 	%r339, %r535, 256;
	mul.wide.u32 	%rd70, %r339, 4;
	add.s64 	%rd71, %rd1, %rd70;
	ld.global.u32 	%r340, [%rd71];
	add.s32 	%r341, %r340, %r338;
	add.s32 	%r342, %r535, 512;
	mul.wide.u32 	%rd72, %r342, 4;
	add.s64 	%rd73, %rd1, %rd72;
	ld.global.u32 	%r343, [%rd73];
	add.s32 	%r344, %r343, %r341;
	add.s32 	%r345, %r535, 768;
	mul.wide.u32 	%rd74, %r345, 4;
	add.s64 	%rd75, %rd1, %rd74;
	ld.global.u32 	%r346, [%rd75];
	add.s32 	%r347, %r346, %r344;
	add.s32 	%r348, %r535, 1024;
	mul.wide.u32 	%rd76, %r348, 4;
	add.s64 	%rd77, %rd1, %rd76;
	ld.global.u32 	%r349, [%rd77];
	add.s32 	%r350, %r349, %r347;
	add.s32 	%r351, %r535, 1280;
	mul.wide.u32 	%rd78, %r351, 4;
	add.s64 	%rd79, %rd1, %rd78;
	ld.global.u32 	%r352, [%rd79];
	add.s32 	%r353, %r352, %r350;
	add.s32 	%r354, %r535, 1536;
	mul.wide.u32 	%rd80, %r354, 4;
	add.s64 	%rd81, %rd1, %rd80;
	ld.global.u32 	%r355, [%rd81];
	add.s32 	%r356, %r355, %r353;
	add.s32 	%r357, %r535, 1792;
	mul.wide.u32 	%rd82, %r357, 4;
	add.s64 	%rd83, %rd1, %rd82;
	ld.global.u32 	%r358, [%rd83];
	add.s32 	%r359, %r358, %r356;
	add.s32 	%r360, %r535, 2048;
	mul.wide.u32 	%rd84, %r360, 4;
	add.s64 	%rd85, %rd1, %rd84;
	ld.global.u32 	%r361, [%rd85];
	add.s32 	%r362, %r361, %r359;
	add.s32 	%r363, %r535, 2304;
	mul.wide.u32 	%rd86, %r363, 4;
	add.s64 	%rd87, %rd1, %rd86;
	ld.global.u32 	%r364, [%rd87];
	add.s32 	%r365, %r364, %r362;
	add.s32 	%r366, %r535, 2560;
	mul.wide.u32 	%rd88, %r366, 4;
	add.s64 	%rd89, %rd1, %rd88;
	ld.global.u32 	%r367, [%rd89];
	add.s32 	%r368, %r367, %r365;
	add.s32 	%r369, %r535, 2816;
	mul.wide.u32 	%rd90, %r369, 4;
	add.s64 	%rd91, %rd1, %rd90;
	ld.global.u32 	%r370, [%rd91];
	add.s32 	%r371, %r370, %r368;
	add.s32 	%r372, %r535, 3072;
	mul.wide.u32 	%rd92, %r372, 4;
	add.s64 	%rd93, %rd1, %rd92;
	ld.global.u32 	%r373, [%rd93];
	add.s32 	%r374, %r373, %r371;
	add.s32 	%r375, %r535, 3328;
	mul.wide.u32 	%rd94, %r375, 4;
	add.s64 	%rd95, %rd1, %rd94;
	ld.global.u32 	%r376, [%rd95];
	add.s32 	%r377, %r376, %r374;
	add.s32 	%r378, %r535, 3584;
	mul.wide.u32 	%rd96, %r378, 4;
	add.s64 	%rd97, %rd1, %rd96;
	ld.global.u32 	%r379, [%rd97];
	add.s32 	%r380, %r379, %r377;
	add.s32 	%r381, %r535, 3840;
	mul.wide.u32 	%rd98, %r381, 4;
	add.s64 	%rd99, %rd1, %rd98;
	ld.global.u32 	%r382, [%rd99];
	add.s32 	%r550, %r382, %r380;
	add.s32 	%r536, %r536, 4096;
	add.s32 	%r535, %r535, 4096;
	add.s32 	%r534, %r534, 16;
	setp.ne.s32 	%p26, %r534, 0;
	@%p26 bra 	$L__BB3_6;
	add.s32 	%r539, %r536, -2048;
$L__BB3_8:
	setp.eq.s32 	%p27, %r13, 0;
	@%p27 bra 	$L__BB3_17;
	and.b32  	%r29, %r12, 7;
	setp.lt.u32 	%p28, %r13, 8;
	@%p28 bra 	$L__BB3_11;
	add.s32 	%r384, %r556, %r539;
	mul.wide.u32 	%rd100, %r384, 4;
	add.s64 	%rd101, %rd1, %rd100;
	ld.global.u32 	%r385, [%rd101];
	add.s32 	%r386, %r385, %r550;
	add.s32 	%r387, %r384, 256;
	mul.wide.u32 	%rd102, %r387, 4;
	add.s64 	%rd103, %rd1, %rd102;
	ld.global.u32 	%r388, [%rd103];
	add.s32 	%r389, %r388, %r386;
	add.s32 	%r390, %r384, 512;
	mul.wide.u32 	%rd104, %r390, 4;
	add.s64 	%rd105, %rd1, %rd104;
	ld.global.u32 	%r391, [%rd105];
	add.s32 	%r392, %r391, %r389;
	add.s32 	%r393, %r384, 768;
	mul.wide.u32 	%rd106, %r393, 4;
	add.s64 	%rd107, %rd1, %rd106;
	ld.global.u32 	%r394, [%rd107];
	add.s32 	%r395, %r394, %r392;
	add.s32 	%r396, %r384, 1024;
	mul.wide.u32 	%rd108, %r396, 4;
	add.s64 	%rd109, %rd1, %rd108;
	ld.global.u32 	%r397, [%rd109];
	add.s32 	%r398, %r397, %r395;
	add.s32 	%r399, %r384, 1280;
	mul.wide.u32 	%rd110, %r399, 4;
	add.s64 	%rd111, %rd1, %rd110;
	ld.global.u32 	%r400, [%rd111];
	add.s32 	%r401, %r400, %r398;
	add.s32 	%r402, %r384, 1536;
	mul.wide.u32 	%rd112, %r402, 4;
	add.s64 	%rd113, %rd1, %rd112;
	ld.global.u32 	%r403, [%rd113];
	add.s32 	%r404, %r403, %r401;
	add.s32 	%r405, %r384, 1792;
	mul.wide.u32 	%rd114, %r405, 4;
	add.s64 	%rd115, %rd1, %rd114;
	ld.global.u32 	%r406, [%rd115];
	add.s32 	%r550, %r406, %r404;
	add.s32 	%r539, %r539, 2048;
$L__BB3_11:
	setp.eq.s32 	%p29, %r29, 0;
	@%p29 bra 	$L__BB3_17;
	and.b32  	%r35, %r12, 3;
	setp.lt.u32 	%p30, %r29, 4;
	@%p30 bra 	$L__BB3_14;
	add.s32 	%r408, %r556, %r539;
	mul.wide.u32 	%rd116, %r408, 4;
	add.s64 	%rd117, %rd1, %rd116;
	ld.global.u32 	%r409, [%rd117];
	add.s32 	%r410, %r409, %r550;
	add.s32 	%r411, %r408, 256;
	mul.wide.u32 	%rd118, %r411, 4;
	add.s64 	%rd119, %rd1, %rd118;
	ld.global.u32 	%r412, [%rd119];
	add.s32 	%r413, %r412, %r410;
	add.s32 	%r414, %r408, 512;
	mul.wide.u32 	%rd120, %r414, 4;
	add.s64 	%rd121, %rd1, %rd120;
	ld.global.u32 	%r415, [%rd121];
	add.s32 	%r416, %r415, %r413;
	add.s32 	%r417, %r408, 768;
	mul.wide.u32 	%rd122, %r417, 4;
	add.s64 	%rd123, %rd1, %rd122;
	ld.global.u32 	%r418, [%rd123];
	add.s32 	%r550, %r418, %r416;
	add.s32 	%r539, %r539, 1024;
$L__BB3_14:
	setp.eq.s32 	%p31, %r35, 0;
	@%p31 bra 	$L__BB3_17;
	add.s32 	%r548, %r539, %r556;
	neg.s32 	%r547, %r35;
$L__BB3_16:
	.pragma "nounroll";
	mul.wide.u32 	%rd124, %r548, 4;
	add.s64 	%rd125, %rd1, %rd124;
	ld.global.u32 	%r419, [%rd125];
	add.s32 	%r550, %r419, %r550;
	add.s32 	%r548, %r548, 256;
	add.s32 	%r547, %r547, 1;
	setp.ne.s32 	%p32, %r547, 0;
	@%p32 bra 	$L__BB3_16;
$L__BB3_17:
	setp.lt.u32 	%p33, %r6, 256;
	@%p33 bra 	$L__BB3_22;
	// begin inline asm
	mov.u32 %r483, %laneid;
	// end inline asm
	mov.b32 	%r486, 1;
	mov.b32 	%r507, 31;
	mov.b32 	%r508, -1;
	// begin inline asm
	shfl.sync.down.b32 %r484, %r550, %r486, %r507, %r508;
	// end inline asm
	setp.gt.s32 	%p49, %r483, 30;
	selp.b32 	%r509, 0, %r484, %p49;
	add.s32 	%r490, %r509, %r550;
	mov.b32 	%r491, 2;
	// begin inline asm
	shfl.sync.down.b32 %r489, %r490, %r491, %r507, %r508;
	// end inline asm
	setp.gt.s32 	%p50, %r483, 29;
	selp.b32 	%r510, 0, %r489, %p50;
	add.s32 	%r495, %r490, %r510;
	mov.b32 	%r496, 4;
	// begin inline asm
	shfl.sync.down.b32 %r494, %r495, %r496, %r507, %r508;
	// end inline asm
	setp.gt.s32 	%p51, %r483, 27;
	selp.b32 	%r511, 0, %r494, %p51;
	add.s32 	%r500, %r495, %r511;
	mov.b32 	%r501, 8;
	// begin inline asm
	shfl.sync.down.b32 %r499, %r500, %r501, %r507, %r508;
	// end inline asm
	setp.gt.s32 	%p52, %r483, 23;
	selp.b32 	%r512, 0, %r499, %p52;
	add.s32 	%r505, %r500, %r512;
	mov.b32 	%r506, 16;
	// begin inline asm
	shfl.sync.down.b32 %r504, %r505, %r506, %r507, %r508;
	// end inline asm
	setp.gt.s32 	%p53, %r483, 15;
	selp.b32 	%r513, 0, %r504, %p53;
	add.s32 	%r574, %r505, %r513;
	setp.ne.s32 	%p54, %r483, 0;
	@%p54 bra 	$L__BB3_20;
	shr.u32 	%r514, %r7, 3;
	and.b32  	%r515, %r514, 124;
	mov.u32 	%r516, _ZZN3cub18CUB_300001_SM_10006detail6reduce18DeviceReduceKernelINS2_10policy_hubIijN4cuda3std3__44plusIiEEE10Policy1000EN6thrust24THRUST_300001_SM_1000_NS10device_ptrIiEEjS9_iNS7_10__identityEEEvT0_PT3_T1_NS0_13GridEvenShareISK_EET2_T4_E12temp_storage;
	add.s32 	%r517, %r516, %r515;
	st.shared.u32 	[%r517+8], %r574;
$L__BB3_20:
	bar.sync 	0;
	setp.ne.s32 	%p55, %r7, 0;
	@%p55 bra 	$L__BB3_48;
	ld.shared.u32 	%r518, [_ZZN3cub18CUB_300001_SM_10006detail6reduce18DeviceReduceKernelINS2_10policy_hubIijN4cuda3std3__44plusIiEEE10Policy1000EN6thrust24THRUST_300001_SM_1000_NS10device_ptrIiEEjS9_iNS7_10__identityEEEvT0_PT3_T1_NS0_13GridEvenShareISK_EET2_T4_E12temp_storage+12];
	add.s32 	%r519, %r518, %r574;
	ld.shared.u32 	%r520, [_ZZN3cub18CUB_300001_SM_10006detail6reduce18DeviceReduceKernelINS2_10policy_hubIijN4cuda3std3__44plusIiEEE10Policy1000EN6thrust24THRUST_300001_SM_1000_NS10device_ptrIiEEjS9_iNS7_10__identityEEEvT0_PT3_T1_NS0_13GridEvenShareISK_EET2_T4_E12temp_storage+16];
	add.s32 	%r521, %r519, %r520;
	ld.shared.u32 	%r522, [_ZZN3cub18CUB_300001_SM_10006detail6reduce18DeviceReduceKernelINS2_10policy_hubIijN4cuda3std3__44plusIiEEE10Policy1000EN6thrust24THRUST_300001_SM_1000_NS10device_ptrIiEEjS9_iNS7_10__identityEEEvT0_PT3_T1_NS0_13GridEvenShareISK_EET2_T4_E12temp_storage+20];
	add.s32 	%r523, %r521, %r522;
	ld.shared.u32 	%r524, [_ZZN3cub18CUB_300001_SM_10006detail6reduce18DeviceReduceKernelINS2_10policy_hubIijN4cuda3std3__44plusIiEEE10Policy1000EN6thrust24THRUST_300001_SM_1000_NS10device_ptrIiEEjS9_iNS7_10__identityEEEvT0_PT3_T1_NS0_13GridEvenShareISK_EET2_T4_E12temp_storage+24];
	add.s32 	%r525, %r523, %r524;
	ld.shared.u32 	%r526, [_ZZN3cub18CUB_300001_SM_10006detail6reduce18DeviceReduceKernelINS2_10policy_hubIijN4cuda3std3__44plusIiEEE10Policy1000EN6thrust24THRUST_300001_SM_1000_NS10device_ptrIiEEjS9_iNS7_10__identityEEEvT0_PT3_T1_NS0_13GridEvenShareISK_EET2_T4_E12temp_storage+28];
	add.s32 	%r527, %r525, %r526;
	ld.shared.u32 	%r528, [_ZZN3cub18CUB_300001_SM_10006detail6reduce18DeviceReduceKernelINS2_10policy_hubIijN4cuda3std3__44plusIiEEE10Policy1000EN6thrust24THRUST_300001_SM_1000_NS10device_ptrIiEEjS9_iNS7_10__identityEEEvT0_PT3_T1_NS0_13GridEvenShareISK_EET2_T4_E12temp_storage+32];
	add.s32 	%r529, %r527, %r528;
	ld.shared.u32 	%r530, [_ZZN3cub18CUB_300001_SM_10006detail6reduce18DeviceReduceKernelINS2_10policy_hubIijN4cuda3std3__44plusIiEEE10Policy1000EN6thrust24THRUST_300001_SM_1000_NS10device_ptrIiEEjS9_iNS7_10__identityEEEvT0_PT3_T1_NS0_13GridEvenShareISK_EET2_T4_E12temp_storage+36];
	add.s32 	%r574, %r529, %r530;
	bra.uni 	$L__BB3_48;
$L__BB3_22:
	// begin inline asm
	mov.u32 %r420, %laneid;
	// end inline asm
	and.b32  	%r446, %r7, 992;
	add.s32 	%r447, %r446, 32;
	setp.gt.u32 	%p34, %r447, %r6;
	not.b32 	%r448, %r446;
	add.s32 	%r449, %r6, %r448;
	selp.b32 	%r444, %r449, 31, %p34;
	mov.b32 	%r423, 1;
	mov.b32 	%r445, -1;
	// begin inline asm
	shfl.sync.down.b32 %r421, %r550, %r423, %r444, %r445;
	// end inline asm
	setp.lt.s32 	%p35, %r420, %r444;
	selp.b32 	%r450, %r421, 0, %p35;
	add.s32 	%r427, %r450, %r550;
	mov.b32 	%r428, 2;
	// begin inline asm
	shfl.sync.down.b32 %r426, %r427, %r428, %r444, %r445;
	// end inline asm
	add.s32 	%r451, %r420, 2;
	setp.gt.s32 	%p36, %r451, %r444;
	selp.b32 	%r452, 0, %r426, %p36;
	add.s32 	%r432, %r427, %r452;
	mov.b32 	%r433, 4;
	// begin inline asm
	shfl.sync.down.b32 %r431, %r432, %r433, %r444, %r445;
	// end inline asm
	add.s32 	%r453, %r420, 4;
	setp.gt.s32 	%p37, %r453, %r444;
	selp.b32 	%r454, 0, %r431, %p37;
	add.s32 	%r437, %r432, %r454;
	mov.b32 	%r438, 8;
	// begin inline asm
	shfl.sync.down.b32 %r436, %r437, %r438, %r444, %r445;
	// end inline asm
	add.s32 	%r455, %r420, 8;
	setp.gt.s32 	%p38, %r455, %r444;
	selp.b32 	%r456, 0, %r436, %p38;
	add.s32 	%r442, %r437, %r456;
	mov.b32 	%r443, 16;
	// begin inline asm
	shfl.sync.down.b32 %r441, %r442, %r443, %r444, %r445;
	// end inline asm
	add.s32 	%r457, %r420, 16;
	setp.gt.s32 	%p39, %r457, %r444;
	selp.b32 	%r458, 0, %r441, %p39;
	add.s32 	%r574, %r442, %r458;
	setp.ne.s32 	%p40, %r420, 0;
	@%p40 bra 	$L__BB3_24;
	shr.u32 	%r459, %r7, 3;
	and.b32  	%r460, %r459, 124;
	mov.u32 	%r461, _ZZN3cub18CUB_300001_SM_10006detail6reduce18DeviceReduceKernelINS2_10policy_hubIijN4cuda3std3__44plusIiEEE10Policy1000EN6thrust24THRUST_300001_SM_1000_NS10device_ptrIiEEjS9_iNS7_10__identityEEEvT0_PT3_T1_NS0_13GridEvenShareISK_EET2_T4_E12temp_storage;
	add.s32 	%r462, %r461, %r460;
	st.shared.u32 	[%r462+8], %r574;
$L__BB3_24:
	bar.sync 	0;
	setp.ne.s32 	%p41, %r7, 0;
	@%p41 bra 	$L__BB3_48;
	setp.gt.u32 	%p42, %r6, 32;
	ld.shared.u32 	%r463, [_ZZN3cub18CUB_300001_SM_10006detail6reduce18DeviceReduceKernelINS2_10policy_hubIijN4cuda3std3__44plusIiEEE10Policy1000EN6thrust24THRUST_300001_SM_1000_NS10device_ptrIiEEjS9_iNS7_10__identityEEEvT0_PT3_T1_NS0_13GridEvenShareISK_EET2_T4_E12temp_storage+12];
	selp.b32 	%r464, %r463, 0, %p42;
	add.s32 	%r465, %r464, %r574;
	setp.gt.u32 	%p43, %r6, 64;
	ld.shared.u32 	%r466, [_ZZN3cub18CUB_300001_SM_10006detail6reduce18DeviceReduceKernelINS2_10policy_hubIijN4cuda3std3__44plusIiEEE10Policy1000EN6thrust24THRUST_300001_SM_1000_NS10device_ptrIiEEjS9_iNS7_10__identityEEEvT0_PT3_T1_NS0_13GridEvenShareISK_EET2_T4_E12temp_storage+16];
	selp.b32 	%r467, %r466, 0, %p43;
	add.s32 	%r468, %r465, %r467;
	setp.gt.u32 	%p44, %r6, 96;
	ld.shared.u32 	%r469, [_ZZN3cub18CUB_300001_SM_10006detail6reduce18DeviceReduceKernelINS2_10policy_hubIijN4cuda3std3__44plusIiEEE10Policy1000EN6thrust24THRUST_300001_SM_1000_NS10device_ptrIiEEjS9_iNS7_10__identityEEEvT0_PT3_T1_NS0_13GridEvenShareISK_EET2_T4_E12temp_storage+20];
	selp.b32 	%r470, %r469, 0, %p44;
	add.s32 	%r471, %r468, %r470;
	setp.gt.u32 	%p45, %r6, 128;
	ld.shared.u32 	%r472, [_ZZN3cub18CUB_300001_SM_10006detail6reduce18DeviceReduceKernelINS2_10policy_hubIijN4cuda3std3__44plusIiEEE10Policy1000EN6thrust24THRUST_300001_SM_1000_NS10device_ptrIiEEjS9_iNS7_10__identityEEEvT0_PT3_T1_NS0_13GridEvenShareISK_EET2_T4_E12temp_storage+24];
	selp.b32 	%r473, %r472, 0, %p45;
	add.s32 	%r474, %r471, %r473;
	setp.gt.u32 	%p46, %r6, 160;
	ld.shared.u32 	%r475, [_ZZN3cub18CUB_300001_SM_10006detail6reduce18DeviceReduceKernelINS2_10policy_hubIijN4cuda3std3__44plusIiEEE10Policy1000EN6thrust24THRUST_300001_SM_1000_NS10device_ptrIiEEjS9_iNS7_10__identityEEEvT0_PT3_T1_NS0_13GridEvenShareISK_EET2_T4_E12temp_storage+28];
	selp.b32 	%r476, %r475, 0, %p46;
	add.s32 	%r477, %r474, %r476;
	setp.gt.u32 	%p47, %r6, 192;
	ld.shared.u32 	%r478, [_ZZN3cub18CUB_300001_SM_10006detail6reduce18DeviceReduceKernelINS2_10policy_hubIijN4cuda3std3__44plusIiEEE10Policy1000EN6thrust24THRUST_300001_SM_1000_NS10device_ptrIiEEjS9_iNS7_10__identityEEEvT0_PT3_T1_NS0_13GridEvenShareISK_EET2_T4_E12temp_storage+32];
	selp.b32 	%r479, %r478, 0, %p47;
	add.s32 	%r480, %r477, %r479;
	setp.gt.u32 	%p48, %r6, 224;
	ld.shared.u32 	%r481, [_ZZN3cub18CUB_300001_SM_10006detail6reduce18DeviceReduceKernelINS2_10policy_hubIijN4cuda3std3__44plusIiEEE10Policy1000EN6thrust24THRUST_300001_SM_1000_NS10device_ptrIiEEjS9_iNS7_10__identityEEEvT0_PT3_T1_NS0_13GridEvenShareISK_EET2_T4_E12temp_storage+36];
	selp.b32 	%r482, %r481, 0, %p48;
	add.s32 	%r574, %r480, %r482;
	bra.uni 	$L__BB3_48;
$L__BB3_26:
	mov.u32 	%r54, %tid.x;
	add.s32 	%r110, %r54, %r556;
	mul.wide.u32 	%rd4, %r110, 4;
	add.s64 	%rd5, %rd1, %rd4;
	ld.global.u32 	%r111, [%rd5];
	ld.global.u32 	%r112, [%rd5+1024];
	ld.global.u32 	%r113, [%rd5+2048];
	ld.global.u32 	%r114, [%rd5+3072];
	ld.global.u32 	%r115, [%rd5+4096];
	ld.global.u32 	%r116, [%rd5+5120];
	ld.global.u32 	%r117, [%rd5+6144];
	ld.global.u32 	%r118, [%rd5+7168];
	ld.global.u32 	%r119, [%rd5+8192];
	ld.global.u32 	%r120, [%rd5+9216];
	ld.global.u32 	%r121, [%rd5+10240];
	ld.global.u32 	%r122, [%rd5+11264];
	ld.global.u32 	%r123, [%rd5+12288];
	ld.global.u32 	%r124, [%rd5+13312];
	ld.global.u32 	%r125, [%rd5+14336];
	ld.global.u32 	%r126, [%rd5+15360];
	add.s32 	%r127, %r112, %r111;
	add.s32 	%r128, %r113, %r127;
	add.s32 	%r129, %r114, %r128;
	add.s32 	%r130, %r115, %r129;
	add.s32 	%r131, %r116, %r130;
	add.s32 	%r132, %r117, %r131;
	add.s32 	%r133, %r118, %r132;
	add.s32 	%r134, %r119, %r133;
	add.s32 	%r135, %r120, %r134;
	add.s32 	%r136, %r121, %r135;
	add.s32 	%r137, %r122, %r136;
	add.s32 	%r138, %r123, %r137;
	add.s32 	%r139, %r124, %r138;
	add.s32 	%r140, %r125, %r139;
	add.s32 	%r573, %r126, %r140;
	setp.lt.u32 	%p2, %r6, %r4;
	@%p2 bra 	$L__BB3_44;
	add.s32 	%r56, %r4, %r556;
	not.b32 	%r142, %r54;
	add.s32 	%r143, %r142, %r1;
	sub.s32 	%r144, %r143, %r4;
	sub.s32 	%r552, %r144, %r556;
	add.s32 	%r145, %r56, %r54;
	add.s32 	%r551, %r145, 2048;
	mov.b32 	%r554, 0;
	mov.u32 	%r553, %r56;
$L__BB3_28:
	add.s32 	%r556, %r556, %r4;
	add.s32 	%r147, %r1, -4096;
	setp.gt.u32 	%p3, %r556, %r147;
	@%p3 bra 	$L__BB3_30;
	add.s32 	%r148, %r54, %r556;
	mul.wide.u32 	%rd6, %r148, 4;
	add.s64 	%rd7, %rd1, %rd6;
	ld.global.u32 	%r149, [%rd7];
	ld.global.u32 	%r150, [%rd7+1024];
	ld.global.u32 	%r151, [%rd7+2048];
	ld.global.u32 	%r152, [%rd7+3072];
	ld.global.u32 	%r153, [%rd7+4096];
	ld.global.u32 	%r154, [%rd7+5120];
	ld.global.u32 	%r155, [%rd7+6144];
	ld.global.u32 	%r156, [%rd7+7168];
	ld.global.u32 	%r157, [%rd7+8192];
	ld.global.u32 	%r158, [%rd7+9216];
	ld.global.u32 	%r159, [%rd7+10240];
	ld.global.u32 	%r160, [%rd7+11264];
	ld.global.u32 	%r161, [%rd7+12288];
	ld.global.u32 	%r162, [%rd7+13312];
	ld.global.u32 	%r163, [%rd7+14336];
	ld.global.u32 	%r164, [%rd7+15360];
	add.s32 	%r165, %r149, %r573;
	add.s32 	%r166, %r150, %r165;
	add.s32 	%r167, %r151, %r166;
	add.s32 	%r168, %r152, %r167;
	add.s32 	%r169, %r153, %r168;
	add.s32 	%r170, %r154, %r169;
	add.s32 	%r171, %r155, %r170;
	add.s32 	%r172, %r156, %r171;
	add.s32 	%r173, %r157, %r172;
	add.s32 	%r174, %r158, %r173;
	add.s32 	%r175, %r159, %r174;
	add.s32 	%r176, %r160, %r175;
	add.s32 	%r177, %r161, %r176;
	add.s32 	%r178, %r162, %r177;
	add.s32 	%r179, %r163, %r178;
	add.s32 	%r573, %r164, %r179;
	sub.s32 	%r180, %r1, %r556;
	setp.lt.u32 	%p4, %r180, %r4;
	add.s32 	%r554, %r554, 1;
	add.s32 	%r553, %r553, %r4;
	sub.s32 	%r552, %r552, %r4;
	add.s32 	%r551, %r551, %r4;
	@%p4 bra 	$L__BB3_44;
	bra.uni 	$L__BB3_28;
$L__BB3_30:
	setp.le.u32 	%p5, %r1, %r556;
	sub.s32 	%r182, %r1, %r556;
	setp.ge.s32 	%p6, %r54, %r182;
	or.pred  	%p7, %p5, %p6;
	@%p7 bra 	$L__BB3_44;
	not.b32 	%r185, %r54;
	add.s32 	%r186, %r1, %r185;
	sub.s32 	%r187, %r186, %r56;
	mul.lo.s32 	%r188, %r2, %r554;
	shl.b32 	%r189, %r188, 12;
	sub.s32 	%r190, %r187, %r189;
	shr.u32 	%r191, %r190, 8;
	add.s32 	%r71, %r191, 1;
	and.b32  	%r72, %r71, 15;
	setp.lt.u32 	%p8, %r190, 3840;
	mov.u32 	%r565, %r54;
	@%p8 bra 	$L__BB3_35;
	or.b32  	%r559, %r54, 2048;
	shr.u32 	%r192, %r552, 8;
	add.s32 	%r193, %r192, 1;
	and.b32  	%r194, %r193, 33554416;
	neg.s32 	%r557, %r194;
$L__BB3_33:
	.pragma "nounroll";
	add.s32 	%r195, %r551, -2048;
	mul.wide.u32 	%rd8, %r195, 4;
	add.s64 	%rd9, %rd1, %rd8;
	ld.global.u32 	%r196, [%rd9];
	add.s32 	%r197, %r196, %r573;
	add.s32 	%r198, %r551, -1792;
	mul.wide.u32 	%rd10, %r198, 4;
	add.s64 	%rd11, %rd1, %rd10;
	ld.global.u32 	%r199, [%rd11];
	add.s32 	%r200, %r199, %r197;
	add.s32 	%r201, %r551, -1536;
	mul.wide.u32 	%rd12, %r201, 4;
	add.s64 	%rd13, %rd1, %rd12;
	ld.global.u32 	%r202, [%rd13];
	add.s32 	%r203, %r202, %r200;
	add.s32 	%r204, %r551, -1280;
	mul.wide.u32 	%rd14, %r204, 4;
	add.s64 	%rd15, %rd1, %rd14;
	ld.global.u32 	%r205, [%rd15];
	add.s32 	%r206, %r205, %r203;
	add.s32 	%r207, %r551, -1024;
	mul.wide.u32 	%rd16, %r207, 4;
	add.s64 	%rd17, %rd1, %rd16;
	ld.global.u32 	%r208, [%rd17];
	add.s32 	%r209, %r208, %r206;
	add.s32 	%r210, %r551, -768;
	mul.wide.u32 	%rd18, %r210, 4;
	add.s64 	%rd19, %rd1, %rd18;
	ld.global.u32 	%r211, [%rd19];
	add.s32 	%r212, %r211, %r209;
	add.s32 	%r213, %r551, -512;
	mul.wide.u32 	%rd20, %r213, 4;
	add.s64 	%rd21, %rd1, %rd20;
	ld.global.u32 	%r214, [%rd21];
	add.s32 	%r215, %r214, %r212;
	add.s32 	%r216, %r551, 1792;
	add.s32 	%r217, %r551, -256;
	mul.wide.u32 	%rd22, %r217, 4;
	add.s64 	%rd23, %rd1, %rd22;
	ld.global.u32 	%r218, [%rd23];
	add.s32 	%r219, %r218, %r215;
	mul.wide.u32 	%rd24, %r551, 4;
	add.s64 	%rd25, %rd1, %rd24;
	ld.global.u32 	%r220, [%rd25];
	add.s32 	%r221, %r220, %r219;
	add.s32 	%r222, %r551, 256;
	mul.wide.u32 	%rd26, %r222, 4;
	add.s64 	%rd27, %rd1, %rd26;
	ld.global.u32 	%r223, [%rd27];
	add.s32 	%r224, %r223, %r221;
	add.s32 	%r225, %r551, 512;
	mul.wide.u32 	%rd28, %r225, 4;
	add.s64 	%rd29, %rd1, %rd28;
	ld.global.u32 	%r226, [%rd29];
	add.s32 	%r227, %r226, %r224;
	add.s32 	%r228, %r551, 768;
	mul.wide.u32 	%rd30, %r228, 4;
	add.s64 	%rd31, %rd1, %rd30;
	ld.global.u32 	%r229, [%rd31];
	add.s32 	%r230, %r229, %r227;
	add.s32 	%r231, %r551, 1024;
	mul.wide.u32 	%rd32, %r231, 4;
	add.s64 	%rd33, %rd1, %rd32;
	ld.global.u32 	%r232, [%rd33];
	add.s32 	%r233, %r232, %r230;
	add.s32 	%r234, %r551, 1280;
	mul.wide.u32 	%rd34, %r234, 4;
	add.s64 	%rd35, %rd1, %rd34;
	ld.global.u32 	%r235, [%rd35];
	add.s32 	%r236, %r235, %r233;
	add.s32 	%r237, %r551, 1536;
	mul.wide.u32 	%rd36, %r237, 4;
	add.s64 	%rd37, %rd1, %rd36;
	ld.global.u32 	%r238, [%rd37];
	add.s32 	%r239, %r238, %r236;
	mul.wide.u32 	%rd38, %r216, 4;
	add.s64 	%rd39, %rd1, %rd38;
	ld.global.u32 	%r240, [%rd39];
	add.s32 	%r573, %r240, %r239;
	add.s32 	%r559, %r559, 4096;
	add.s32 	%r551, %r551, 4096;
	add.s32 	%r557, %r557, 16;
	setp.ne.s32 	%p9, %r557, 0;
	@%p9 bra 	$L__BB3_33;
	add.s32 	%r565, %r559, -2048;
$L__BB3_35:
	setp.eq.s32 	%p10, %r72, 0;
	@%p10 bra 	$L__BB3_44;
	and.b32  	%r87, %r71, 7;
	setp.lt.u32 	%p11, %r72, 8;
	@%p11 bra 	$L__BB3_38;
	add.s32 	%r242, %r565, %r556;
	mul.wide.u32 	%rd40, %r242, 4;
	add.s64 	%rd41, %rd1, %rd40;
	ld.global.u32 	%r243, [%rd41];
	add.s32 	%r244, %r243, %r573;
	add.s32 	%r245, %r242, 256;
	mul.wide.u32 	%rd42, %r245, 4;
	add.s64 	%rd43, %rd1, %rd42;
	ld.global.u32 	%r246, [%rd43];
	add.s32 	%r247, %r246, %r244;
	add.s32 	%r248, %r242, 512;
	mul.wide.u32 	%rd44, %r248, 4;
	add.s64 	%rd45, %rd1, %rd44;
	ld.global.u32 	%r249, [%rd45];
	add.s32 	%r250, %r249, %r247;
	add.s32 	%r251, %r242, 768;
	mul.wide.u32 	%rd46, %r251, 4;
	add.s64 	%rd47, %rd1, %rd46;
	ld.global.u32 	%r252, [%rd47];
	add.s32 	%r253, %r252, %r250;
	add.s32 	%r254, %r242, 1024;
	mul.wide.u32 	%rd48, %r254, 4;
	add.s64 	%rd49, %rd1, %rd48;
	ld.global.u32 	%r255, [%rd49];
	add.s32 	%r256, %r255, %r253;
	add.s32 	%r257, %r242, 1280;
	mul.wide.u32 	%rd50, %r257, 4;
	add.s64 	%rd51, %rd1, %rd50;
	ld.global.u32 	%r258, [%rd51];
	add.s32 	%r259, %r258, %r256;
	add.s32 	%r260, %r242, 1536;
	mul.wide.u32 	%rd52, %r260, 4;
	add.s64 	%rd53, %rd1, %rd52;
	ld.global.u32 	%r261, [%rd53];
	add.s32 	%r262, %r261, %r259;
	add.s32 	%r263, %r242, 1792;
	mul.wide.u32 	%rd54, %r263, 4;
	add.s64 	%rd55, %rd1, %rd54;
	ld.global.u32 	%r264, [%rd55];
	add.s32 	%r573, %r264, %r262;
	add.s32 	%r565, %r565, 2048;
$L__BB3_38:
	setp.eq.s32 	%p12, %r87, 0;
	@%p12 bra 	$L__BB3_44;
	setp.lt.u32 	%p13, %r87, 4;
	@%p13 bra 	$L__BB3_41;
	add.s32 	%r266, %r565, %r556;
	mul.wide.u32 	%rd56, %r266, 4;
	add.s64 	%rd57, %rd1, %rd56;
	ld.global.u32 	%r267, [%rd57];
	add.s32 	%r268, %r267, %r573;
	add.s32 	%r269, %r266, 256;
	mul.wide.u32 	%rd58, %r269, 4;
	add.s64 	%rd59, %rd1, %rd58;
	ld.global.u32 	%r270, [%rd59];
	add.s32 	%r271, %r270, %r268;
	add.s32 	%r272, %r266, 512;
	mul.wide.u32 	%rd60, %r272, 4;
	add.s64 	%rd61, %rd1, %rd60;
	ld.global.u32 	%r273, [%rd61];
	add.s32 	%r274, %r273, %r271;
	add.s32 	%r275, %r266, 768;
	mul.wide.u32 	%rd62, %r275, 4;
	add.s64 	%rd63, %rd1, %rd62;
	ld.global.u32 	%r276, [%rd63];
	add.s32 	%r573, %r276, %r274;
	add.s32 	%r565, %r565, 1024;
$L__BB3_41:
	and.b32  	%r277, %r71, 3;
	setp.eq.s32 	%p14, %r277, 0;
	@%p14 bra 	$L__BB3_44;
	add.s32 	%r571, %r565, %r553;
	cvt.u16.u32 	%rs1, %r552;
	shr.u16 	%rs2, %rs1, 8;
	add.s16 	%rs3, %rs2, 1;
	cvt.u32.u16 	%r278, %rs3;
	and.b32  	%r279, %r278, 3;
	neg.s32 	%r570, %r279;
$L__BB3_43:
	.pragma "nounroll";
	mul.wide.u32 	%rd64, %r571, 4;
	add.s64 	%rd65, %rd1, %rd64;
	ld.global.u32 	%r280, [%rd65];
	add.s32 	%r573, %r280, %r573;
	add.s32 	%r571, %r571, 256;
	add.s32 	%r570, %r570, 1;
	setp.ne.s32 	%p15, %r570, 0;
	@%p15 bra 	$L__BB3_43;
$L__BB3_44:
	// begin inline asm
	mov.u32 %r281, %laneid;
	// end inline asm
	mov.b32 	%r284, 1;
	mov.b32 	%r305, 31;
	mov.b32 	%r306, -1;
	// begin inline asm
	shfl.sync.down.b32 %r282, %r573, %r284, %r305, %r306;
	// end inline asm
	setp.gt.s32 	%p16, %r281, 30;
	selp.b32 	%r307, 0, %r282, %p16;
	add.s32 	%r288, %r307, %r573;
	mov.b32 	%r289, 2;
	// begin inline asm
	shfl.sync.down.b32 %r287, %r288, %r289, %r305, %r306;
	// end inline asm
	setp.gt.s32 	%p17, %r281, 29;
	selp.b32 	%r308, 0, %r287, %p17;
	add.s32 	%r293, %r288, %r308;
	mov.b32 	%r294, 4;
	// begin inline asm
	shfl.sync.down.b32 %r292, %r293, %r294, %r305, %r306;
	// end inline asm
	setp.gt.s32 	%p18, %r281, 27;
	selp.b32 	%r309, 0, %r292, %p18;
	add.s32 	%r298, %r293, %r309;
	mov.b32 	%r299, 8;
	// begin inline asm
	shfl.sync.down.b32 %r297, %r298, %r299, %r305, %r306;
	// end inline asm
	setp.gt.s32 	%p19, %r281, 23;
	selp.b32 	%r310, 0, %r297, %p19;
	add.s32 	%r303, %r298, %r310;
	mov.b32 	%r304, 16;
	// begin inline asm
	shfl.sync.down.b32 %r302, %r303, %r304, %r305, %r306;
	// end inline asm
	setp.gt.s32 	%p20, %r281, 15;
	selp.b32 	%r311, 0, %r302, %p20;
	add.s32 	%r574, %r303, %r311;
	setp.ne.s32 	%p21, %r281, 0;
	@%p21 bra 	$L__BB3_46;
	shr.u32 	%r312, %r54, 3;
	and.b32  	%r313, %r312, 124;
	mov.u32 	%r314, _ZZN3cub18CUB_300001_SM_10006detail6reduce18DeviceReduceKernelINS2_10policy_hubIijN4cuda3std3__44plusIiEEE10Policy1000EN6thrust24THRUST_300001_SM_1000_NS10device_ptrIiEEjS9_iNS7_10__identityEEEvT0_PT3_T1_NS0_13GridEvenShareISK_EET2_T4_E12temp_storage;
	add.s32 	%r315, %r314, %r313;
	st.shared.u32 	[%r315+8], %r574;
$L__BB3_46:
	bar.sync 	0;
	setp.ne.s32 	%p22, %r54, 0;
	@%p22 bra 	$L__BB3_48;
	ld.shared.u32 	%r316, [_ZZN3cub18CUB_300001_SM_10006detail6reduce18DeviceReduceKernelINS2_10policy_hubIijN4cuda3std3__44plusIiEEE10Policy1000EN6thrust24THRUST_300001_SM_1000_NS10device_ptrIiEEjS9_iNS7_10__identityEEEvT0_PT3_T1_NS0_13GridEvenShareISK_EET2_T4_E12temp_storage+12];
	add.s32 	%r317, %r316, %r574;
	ld.shared.u32 	%r318, [_ZZN3cub18CUB_300001_SM_10006detail6reduce18DeviceReduceKernelINS2_10policy_hubIijN4cuda3std3__44plusIiEEE10Policy1000EN6thrust24THRUST_300001_SM_1000_NS10device_ptrIiEEjS9_iNS7_10__identityEEEvT0_PT3_T1_NS0_13GridEvenShareISK_EET2_T4_E12temp_storage+16];
	add.s32 	%r319, %r317, %r318;
	ld.shared.u32 	%r320, [_ZZN3cub18CUB_300001_SM_10006detail6reduce18DeviceReduceKernelINS2_10policy_hubIijN4cuda3std3__44plusIiEEE10Policy1000EN6thrust24THRUST_300001_SM_1000_NS10device_ptrIiEEjS9_iNS7_10__identityEEEvT0_PT3_T1_NS0_13GridEvenShareISK_EET2_T4_E12temp_storage+20];
	add.s32 	%r321, %r319, %r320;
	ld.shared.u32 	%r322, [_ZZN3cub18CUB_300001_SM_10006detail6reduce18DeviceReduceKernelINS2_10policy_hubIijN4cuda3std3__44plusIiEEE10Policy1000EN6thrust24THRUST_300001_SM_1000_NS10device_ptrIiEEjS9_iNS7_10__identityEEEvT0_PT3_T1_NS0_13GridEvenShareISK_EET2_T4_E12temp_storage+24];
	add.s32 	%r323, %r321, %r322;
	ld.shared.u32 	%r324, [_ZZN3cub18CUB_300001_SM_10006detail6reduce18DeviceReduceKernelINS2_10policy_hubIijN4cuda3std3__44plusIiEEE10Policy1000EN6thrust24THRUST_300001_SM_1000_NS10device_ptrIiEEjS9_iNS7_10__identityEEEvT0_PT3_T1_NS0_13GridEvenShareISK_EET2_T4_E12temp_storage+28];
	add.s32 	%r325, %r323, %r324;
	ld.shared.u32 	%r326, [_ZZN3cub18CUB_300001_SM_10006detail6reduce18DeviceReduceKernelINS2_10policy_hubIijN4cuda3std3__44plusIiEEE10Policy1000EN6thrust24THRUST_300001_SM_1000_NS10device_ptrIiEEjS9_iNS7_10__identityEEEvT0_PT3_T1_NS0_13GridEvenShareISK_EET2_T4_E12temp_storage+32];
	add.s32 	%r327, %r325, %r326;
	ld.shared.u32 	%r328, [_ZZN3cub18CUB_300001_SM_10006detail6reduce18DeviceReduceKernelINS2_10policy_hubIijN4cuda3std3__44plusIiEEE10Policy1000EN6thrust24THRUST_300001_SM_1000_NS10device_ptrIiEEjS9_iNS7_10__identityEEEvT0_PT3_T1_NS0_13GridEvenShareISK_EET2_T4_E12temp_storage+36];
	add.s32 	%r574, %r327, %r328;
$L__BB3_48:
	mov.u32 	%r531, %tid.x;
	setp.ne.s32 	%p56, %r531, 0;
	@%p56 bra 	$L__BB3_50;
	ld.param.u64 	%rd129, [_ZN3cub18CUB_300001_SM_10006detail6reduce18DeviceReduceKernelINS2_10policy_hubIijN4cuda3std3__44plusIiEEE10Policy1000EN6thrust24THRUST_300001_SM_1000_NS10device_ptrIiEEjS9_iNS7_10__identityEEEvT0_PT3_T1_NS0_13GridEvenShareISK_EET2_T4__param_1];
	cvta.to.global.u64 	%rd126, %rd129;
	mul.wide.u32 	%rd127, %r3, 4;
	add.s64 	%rd128, %rd126, %rd127;
	st.global.u32 	[%rd128], %r574;
$L__BB3_50:
	ret;

}
	// .globl	_ZN3cub18CUB_300001_SM_10006detail6reduce28DeviceReduceSingleTileKernelINS2_10policy_hubIijN4cuda3std3__44plusIiEEE10Policy1000EPiSC_iS9_iiNS7_10__identityEEEvT0_T1_T2_T3_T4_T6_
.visible .entry _ZN3cub18CUB_300001_SM_10006detail6reduce28DeviceReduceSingleTileKernelINS2_10policy_hubIijN4cuda3std3__44plusIiEEE10Policy1000EPiSC_iS9_iiNS7_10__identityEEEvT0_T1_T2_T3_T4_T6_(
	.param .u64 .ptr .align 1 _ZN3cub18CUB_300001_SM_10006detail6reduce28DeviceReduceSingleTileKernelINS2_10policy_hubIijN4cuda3std3__44plusIiEEE10Policy1000EPiSC_iS9_iiNS7_10__identityEEEvT0_T1_T2_T3_T4_T6__param_0,
	.param .u64 .ptr .align 1 _ZN3cub18CUB_300001_SM_10006detail6reduce28DeviceReduceSingleTileKernelINS2_10policy_hubIijN4cuda3std3__44plusIiEEE10Policy1000EPiSC_iS9_iiNS7_10__identityEEEvT0_T1_T2_T3_T4_T6__param_1,
	.param .u32 _ZN3cub18CUB_300001_SM_10006detail6reduce28DeviceReduceSingleTileKernelINS2_10policy_hubIijN4cuda3std3__44plusIiEEE10Policy1000EPiSC_iS9_iiNS7_10__identityEEEvT0_T1_T2_T3_T4_T6__param_2,
	.param .align 1 .b8 _ZN3cub18CUB_300001_SM_10006detail6reduce28DeviceReduceSingleTileKernelINS2_10policy_hubIijN4cuda3std3__44plusIiEEE10Policy1000EPiSC_iS9_iiNS7_10__identityEEEvT0_T1_T2_T3_T4_T6__param_3[1],
	.param .u32 _ZN3cub18CUB_300001_SM_10006detail6reduce28DeviceReduceSingleTileKernelINS2_10policy_hubIijN4cuda3std3__44plusIiEEE10Policy1000EPiSC_iS9_iiNS7_10__identityEEEvT0_T1_T2_T3_T4_T6__param_4,
	.param .align 1 .b8 _ZN3cub18CUB_300001_SM_10006detail6reduce28DeviceReduceSingleTileKernelINS2_10policy_hubIijN4cuda3std3__44plusIiEEE10Policy1000EPiSC_iS9_iiNS7_10__identityEEEvT0_T1_T2_T3_T4_T6__param_5[1]
)
.maxntid 256
.minnctapersm 1
{
	.reg .pred 	%p<97>;
	.reg .b32 	%r<687>;
	.reg .b64 	%rd<125>;
	// demoted variable
	.shared .align 4 .b8 _ZZN3cub18CUB_300001_SM_10006detail6reduce28DeviceReduceSingleTileKernelINS2_10policy_hubIijN4cuda3std3__44plusIiEEE10Policy1000EPiSC_iS9_iiNS7_10__identityEEEvT0_T1_T2_T3_T4_T6_E12temp_storage[44];
	ld.param.u64 	%rd16, [_ZN3cub18CUB_300001_SM_10006detail6reduce28DeviceReduceSingleTileKernelINS2_10policy_hubIijN4cuda3std3__44plusIiEEE10Policy1000EPiSC_iS9_iiNS7_10__identityEEEvT0_T1_T2_T3_T4_T6__param_0];
	ld.param.u64 	%rd17, [_ZN3cub18CUB_300001_SM_10006detail6reduce28DeviceReduceSingleTileKernelINS2_10policy_hubIijN4cuda3std3__44plusIiEEE10Policy1000EPiSC_iS9_iiNS7_10__identityEEEvT0_T1_T2_T3_T4_T6__param_1];
	ld.param.u32 	%r120, [_ZN3cub18CUB_300001_SM_10006detail6reduce28DeviceReduceSingleTileKernelINS2_10policy_hubIijN4cuda3std3__44plusIiEEE10Policy1000EPiSC_iS9_iiNS7_10__identityEEEvT0_T1_T2_T3_T4_T6__param_2];
	ld.param.u32 	%r121, [_ZN3cub18CUB_300001_SM_10006detail6reduce28DeviceReduceSingleTileKernelINS2_10policy_hubIijN4cuda3std3__44plusIiEEE10Policy1000EPiSC_iS9_iiNS7_10__identityEEEvT0_T1_T2_T3_T4_T6__param_4];
	cvta.to.global.u64 	%rd1, %rd17;
	setp.ne.s32 	%p1, %r120, 0;
	@%p1 bra 	$L__BB4_3;
	mov.u32 	%r633, %tid.x;
	setp.ne.s32 	%p96, %r633, 0;
	@%p96 bra 	$L__BB4_74;
	st.global.u32 	[%rd1], %r121;
	bra.uni 	$L__BB4_74;
$L__BB4_3:
	and.b64  	%rd18, %rd16, 15;
	setp.ne.s64 	%p2, %rd18, 0;
	@%p2 bra 	$L__BB4_38;
	setp.gt.s32 	%p49, %r120, 4095;
	@%p49 bra 	$L__BB4_22;
	mov.u32 	%r1, %tid.x;
	setp.ge.s32 	%p66, %r1, %r120;
	mov.b32 	%r644, 0;
	mov.u32 	%r639, %r1;
	@%p66 bra 	$L__BB4_7;
	mul.wide.u32 	%rd113, %r1, 4;
	add.s64 	%rd112, %rd16, %rd113;
	// begin inline asm
	ld.global.nc.u32 %r644, [%rd112];
	// end inline asm
	add.s32 	%r639, %r1, 256;
$L__BB4_7:
	setp.ge.s32 	%p67, %r639, %r120;
	@%p67 bra 	$L__BB4_13;
	not.b32 	%r507, %r639;
	add.s32 	%r6, %r120, %r507;
	and.b32  	%r508, %r6, 768;
	setp.eq.s32 	%p68, %r508, 768;
	@%p68 bra 	$L__BB4_11;
	mul.wide.u32 	%rd114, %r639, 4;
	add.s64 	%rd121, %rd16, %rd114;
	shr.u32 	%r509, %r6, 8;
	add.s32 	%r510, %r509, 1;
	and.b32  	%r511, %r510, 3;
	neg.s32 	%r636, %r511;
$L__BB4_10:
	.pragma "nounroll";
	// begin inline asm
	ld.global.nc.u32 %r512, [%rd121];
	// end inline asm
	add.s32 	%r644, %r512, %r644;
	add.s32 	%r639, %r639, 256;
	add.s64 	%rd121, %rd121, 1024;
	add.s32 	%r636, %r636, 1;
	setp.ne.s32 	%p69, %r636, 0;
	@%p69 bra 	$L__BB4_10;
$L__BB4_11:
	setp.lt.u32 	%p70, %r6, 768;
	@%p70 bra 	$L__BB4_13;
$L__BB4_12:
	mul.wide.s32 	%rd120, %r639, 4;
	add.s64 	%rd116, %rd16, %rd120;
	// begin inline asm
	ld.global.nc.u32 %r513, [%rd116];
	// end inline asm
	add.s32 	%r517, %r513, %r644;
	add.s64 	%rd117, %rd116, 1024;
	// begin inline asm
	ld.global.nc.u32 %r514, [%rd117];
	// end inline asm
	add.s32 	%r518, %r514, %r517;
	add.s64 	%rd118, %rd116, 2048;
	// begin inline asm
	ld.global.nc.u32 %r515, [%rd118];
	// end inline asm
	add.s32 	%r519, %r515, %r518;
	add.s64 	%rd119, %rd116, 3072;
	// begin inline asm
	ld.global.nc.u32 %r516, [%rd119];
	// end inline asm
	add.s32 	%r644, %r516, %r519;
	add.s32 	%r639, %r639, 1024;
	setp.lt.s32 	%p71, %r639, %r120;
	@%p71 bra 	$L__BB4_12;
$L__BB4_13:
	setp.lt.s32 	%p72, %r120, 256;
	@%p72 bra 	$L__BB4_18;
	// begin inline asm
	mov.u32 %r583, %laneid;
	// end inline asm
	mov.b32 	%r586, 1;
	mov.b32 	%r607, 31;
	mov.b32 	%r608, -1;
	// begin inline asm
	shfl.sync.down.b32 %r584, %r644, %r586, %r607, %r608;
	// end inline asm
	setp.gt.s32 	%p88, %r583, 30;
	selp.b32 	%r609, 0, %r584, %p88;
	add.s32 	%r590, %r609, %r644;
	mov.b32 	%r591, 2;
	// begin inline asm
	shfl.sync.down.b32 %r589, %r590, %r591, %r607, %r608;
	// end inline asm
	setp.gt.s32 	%p89, %r583, 29;
	selp.b32 	%r610, 0, %r589, %p89;
	add.s32 	%r595, %r590, %r610;
	mov.b32 	%r596, 4;
	// begin inline asm
	shfl.sync.down.b32 %r594, %r595, %r596, %r607, %r608;
	// end inline asm
	setp.gt.s32 	%p90, %r583, 27;
	selp.b32 	%r611, 0, %r594, %p90;
	add.s32 	%r600, %r595, %r611;
	mov.b32 	%r601, 8;
	// begin inline asm
	shfl.sync.down.b32 %r599, %r600, %r601, %r607, %r608;
	// end inline asm
	setp.gt.s32 	%p91, %r583, 23;
	selp.b32 	%r612, 0, %r599, %p91;
	add.s32 	%r605, %r600, %r612;
	mov.b32 	%r606, 16;
	// begin inline asm
	shfl.sync.down.b32 %r604, %r605, %r606, %r607, %r608;
	// end inline asm
	setp.gt.s32 	%p92, %r583, 15;
	selp.b32 	%r613, 0, %r604, %p92;
	add.s32 	%r686, %r605, %r613;
	setp.ne.s32 	%p93, %r583, 0;
	@%p93 bra 	$L__BB4_16;
	shr.u32 	%r614, %r1, 3;
	and.b32  	%r615, %r614, 124;
	mov.u32 	%r616, _ZZN3cub18CUB_300001_SM_10006detail6reduce28DeviceReduceSingleTileKernelINS2_10policy_hubIijN4cuda3std3__44plusIiEEE10Policy1000EPiSC_iS9_iiNS7_10__identityEEEvT0_T1_T2_T3_T4_T6_E12temp_storage;
	add.s32 	%r617, %r616, %r615;
	st.shared.u32 	[%r617+8], %r686;
$L__BB4_16:
	bar.sync 	0;
	setp.ne.s32 	%p94, %r1, 0;
	@%p94 bra 	$L__BB4_72;
	ld.shared.u32 	%r618, [_ZZN3cub18CUB_300001_SM_10006detail6reduce28DeviceReduceSingleTileKernelINS2_10policy_hubIijN4cuda3std3__44plusIiEEE10Policy1000EPiSC_iS9_iiNS7_10__identityEEEvT0_T1_T2_T3_T4_T6_E12temp_storage+12];
	add.s32 	%r619, %r618, %r686;
	ld.shared.u32 	%r620, [_ZZN3cub18CUB_300001_SM_10006detail6reduce28DeviceReduceSingleTileKernelINS2_10policy_hubIijN4cuda3std3__44plusIiEEE10Policy1000EPiSC_iS9_iiNS7_10__identityEEEvT0_T1_T2_T3_T4_T6_E12temp_storage+16];
	add.s32 	%r621, %r619, %r620;
	ld.shared.u32 	%r622, [_ZZN3cub18CUB_300001_SM_10006detail6reduce28DeviceReduceSingleTileKernelINS2_10policy_hubIijN4cuda3std3__44plusIiEEE10Policy1000EPiSC_iS9_iiNS7_10__identityEEEvT0_T1_T2_T3_T4_T6_E12temp_storage+20];
	add.s32 	%r623, %r621, %r622;
	ld.shared.u32 	%r624, [_ZZN3cub18CUB_300001_SM_10006detail6reduce28DeviceReduceSingleTileKernelINS2_10policy_hubIijN4cuda3std3__44plusIiEEE10Policy1000EPiSC_iS9_iiNS7_10__identityEEEvT0_T1_T2_T3_T4_T6_E12temp_storage+24];
	add.s32 	%r625, %r623, %r624;
	ld.shared.u32 	%r626, [_ZZN3cub18CUB_300001_SM_10006detail6reduce28DeviceReduceSingleTileKernelINS2_10policy_hubIijN4cuda3std3__44plusIiEEE10Policy1000EPiSC_iS9_iiNS7_10__identityEEEvT0_T1_T2_T3_T4_T6_E12temp_storage+28];
	add.s32 	%r627, %r625, %r626;
	ld.shared.u32 	%r628, [_ZZN3cub18CUB_300001_SM_10006detail6reduce28DeviceReduceSingleTileKernelINS2_10policy_hubIijN4cuda3std3__44plusIiEEE10Policy1000EPiSC_iS9_iiNS7_10__identityEEEvT0_T1_T2_T3_T4_T6_E12temp_storage+32];
	add.s32 	%r629, %r627, %r628;
	ld.shared.u32 	%r630, [_ZZN3cub18CUB_300001_SM_10006detail6reduce28DeviceReduceSingleTileKernelINS2_10policy_hubIijN4cuda3std3__44plusIiEEE10Policy1000EPiSC_iS9_iiNS7_10__identityEEEvT0_T1_T2_T3_T4_T6_E12temp_storage+36];
	add.s32 	%r686, %r629, %r630;
	bra.uni 	$L__BB4_72;
$L__BB4_18:
	// begin inline asm
	mov.u32 %r520, %laneid;
	// end inline asm
	and.b32  	%r546, %r1, 992;
	add.s32 	%r547, %r546, 32;
	setp.gt.s32 	%p73, %r547, %r120;
	not.b32 	%r548, %r546;
	add.s32 	%r549, %r120, %r548;
	selp.b32 	%r544, %r549, 31, %p73;
	mov.b32 	%r523, 1;
	mov.b32 	%r545, -1;
	// begin inline asm
	shfl.sync.down.b32 %r521, %r644, %r523, %r544, %r545;
	// end inline asm
	setp.lt.s32 	%p74, %r520, %r544;
	selp.b32 	%r550, %r521, 0, %p74;
	add.s32 	%r527, %r550, %r644;
	mov.b32 	%r528, 2;
	// begin inline asm
	shfl.sync.down.b32 %r526, %r527, %r528, %r544, %r545;
	// end inline asm
	add.s32 	%r551, %r520, 2;
	setp.gt.s32 	%p75, %r551, %r544;
	selp.b32 	%r552, 0, %r526, %p75;
	add.s32 	%r532, %r527, %r552;
	mov.b32 	%r533, 4;
	// begin inline asm
	shfl.sync.down.b32 %r531, %r532, %r533, %r544, %r545;
	// end inline asm
	add.s32 	%r553, %r520, 4;
	setp.gt.s32 	%p76, %r553, %r544;
	selp.b32 	%r554, 0, %r531, %p76;
	add.s32 	%r537, %r532, %r554;
	mov.b32 	%r538, 8;
	// begin inline asm
	shfl.sync.down.b32 %r536, %r537, %r538, %r544, %r545;
	// end inline asm
	add.s32 	%r555, %r520, 8;
	setp.gt.s32 	%p77, %r555, %r544;
	selp.b32 	%r556, 0, %r536, %p77;
	add.s32 	%r542, %r537, %r556;
	mov.b32 	%r543, 16;
	// begin inline asm
	shfl.sync.down.b32 %r541, %r542, %r543, %r544, %r545;
	// end inline asm
	add.s32 	%r557, %r520, 16;
	setp.gt.s32 	%p78, %r557, %r544;
	selp.b32 	%r558, 0, %r541, %p78;
	add.s32 	%r686, %r542, %r558;
	setp.ne.s32 	%p79, %r520, 0;
	@%p79 bra 	$L__BB4_20;
	shr.u32 	%r559, %r1, 3;
	and.b32  	%r560, %r559, 124;
	mov.u32 	%r561, _ZZN3cub18CUB_300001_SM_10006detail6reduce28DeviceReduceSingleTileKernelINS2_10policy_hubIijN4cuda3std3__44plusIiEEE10Policy1000EPiSC_iS9_iiNS7_10__identityEEEvT0_T1_T2_T3_T4_T6_E12temp_storage;
	add.s32 	%r562, %r561, %r560;
	st.shared.u32 	[%r562+8], %r686;
$L__BB4_20:
	bar.sync 	0;
	setp.ne.s32 	%p80, %r1, 0;
	@%p80 bra 	$L__BB4_72;
	setp.gt.s32 	%p81, %r120, 32;
	ld.shared.u32 	%r563, [_ZZN3cub18CUB_300001_SM_10006detail6reduce28DeviceReduceSingleTileKernelINS2_10policy_hubIijN4cuda3std3__44plusIiEEE10Policy1000EPiSC_iS9_iiNS7_10__identityEEEvT0_T1_T2_T3_T4_T6_E12temp_storage+12];
	selp.b32 	%r564, %r563, 0, %p81;
	add.s32 	%r565, %r564, %r686;
	setp.gt.s32 	%p82, %r120, 64;
	ld.shared.u32 	%r566, [_ZZN3cub18CUB_300001_SM_10006detail6reduce28DeviceReduceSingleTileKernelINS2_10policy_hubIijN4cuda3std3__44plusIiEEE10Policy1000EPiSC_iS9_iiNS7_10__identityEEEvT0_T1_T2_T3_T4_T6_E12temp_storage+16];
	selp.b32 	%r567, %r566, 0, %p82;
	add.s32 	%r568, %r565, %r567;
	setp.gt.s32 	%p83, %r120, 96;
	ld.shared.u32 	%r569, [_ZZN3cub18CUB_300001_SM_10006detail6reduce28DeviceReduceSingleTileKernelINS2_10policy_hubIijN4cuda3std3__44plusIiEEE10Policy1000EPiSC_iS9_iiNS7_10__identityEEEvT0_T1_T2_T3_T4_T6_E12temp_storage+20];
	selp.b32 	%r570, %r569, 0, %p83;
	add.s32 	%r571, %r568, %r570;
	setp.gt.s32 	%p84, %r120, 128;
	ld.shared.u32 	%r572, [_ZZN3cub18CUB_300001_SM_10006detail6reduce28DeviceReduceSingleTileKernelINS2_10policy_hubIijN4cuda3std3__44plusIiEEE10Policy1000EPiSC_iS9_iiNS7_10__identityEEEvT0_T1_T2_T3_T4_T6_E12temp_storage+24];
	selp.b32 	%r573, %r572, 0, %p84;
	add.s32 	%r574, %r571, %r573;
	setp.gt.s32 	%p85, %r120, 160;
	ld.shared.u32 	%r575, [_ZZN3cub18CUB_300001_SM_10006detail6reduce28DeviceReduceSingleTileKernelINS2_10policy_hubIijN4cuda3std3__44plusIiEEE10Policy1000EPiSC_iS9_iiNS7_10__identityEEEvT0_T1_T2_T3_T4_T6_E12temp_storage+28];
	selp.b32 	%r576, %r575, 0, %p85;
	add.s32 	%r577, %r574, %r576;
	setp.gt.s32 	%p86, %r120, 192;
	ld.shared.u32 	%r578, [_ZZN3cub18CUB_300001_SM_10006detail6reduce28DeviceReduceSingleTileKernelINS2_10policy_hubIijN4cuda3std3__44plusIiEEE10Policy1000EPiSC_iS9_iiNS7_10__identityEEEvT0_T1_T2_T3_T4_T6_E12temp_storage+32];
	selp.b32 	%r579, %r578, 0, %p86;
	add.s32 	%r580, %r577, %r579;
	setp.gt.s32 	%p87, %r120, 224;
	ld.shared.u32 	%r581, [_ZZN3cub18CUB_300001_SM_10006detail6reduce28DeviceReduceSingleTileKernelINS2_10policy_hubIijN4cuda3std3__44plusIiEEE10Policy1000EPiSC_iS9_iiNS7_10__identityEEEvT0_T1_T2_T3_T4_T6_E12temp_storage+36];
	selp.b32 	%r582, %r581, 0, %p87;
	add.s32 	%r686, %r580, %r582;
	bra.uni 	$L__BB4_72;
$L__BB4_22:
	mov.u32 	%r26, %tid.x;
	shl.b32 	%r377, %r26, 2;
	mul.wide.u32 	%rd86, %r377, 4;
	add.s64 	%rd76, %rd16, %rd86;
	// begin inline asm
	ld.global.nc.v2.u64 {%rd74, %rd75}, [%rd76];
	// end inline asm
	mov.b64 	{%r378, %r379}, %rd75;
	mov.b64 	{%r380, %r381}, %rd74;
	add.s64 	%rd79, %rd76, 4096;
	// begin inline asm
	ld.global.nc.v2.u64 {%rd77, %rd78}, [%rd79];
	// end inline asm
	mov.b64 	{%r382, %r383}, %rd78;
	mov.b64 	{%r384, %r385}, %rd77;
	add.s64 	%rd82, %rd76, 8192;
	// begin inline asm
	ld.global.nc.v2.u64 {%rd80, %rd81}, [%rd82];
	// end inline asm
	mov.b64 	{%r386, %r387}, %rd81;
	mov.b64 	{%r388, %r389}, %rd80;
	add.s64 	%rd85, %rd76, 12288;
	// begin inline asm
	ld.global.nc.v2.u64 {%rd83, %rd84}, [%rd85];
	// end inline asm
	mov.b64 	{%r390, %r391}, %rd84;
	mov.b64 	{%r392, %r393}, %rd83;
	add.s32 	%r394, %r381, %r380;
	add.s32 	%r395, %r378, %r394;
	add.s32 	%r396, %r379, %r395;
	add.s32 	%r397, %r384, %r396;
	add.s32 	%r398, %r385, %r397;
	add.s32 	%r399, %r382, %r398;
	add.s32 	%r400, %r383, %r399;
	add.s32 	%r401, %r388, %r400;
	add.s32 	%r402, %r389, %r401;
	add.s32 	%r403, %r386, %r402;
	add.s32 	%r404, %r387, %r403;
	add.s32 	%r405, %r392, %r404;
	add.s32 	%r406, %r393, %r405;
	add.s32 	%r407, %r390, %r406;
	add.s32 	%r659, %r391, %r407;
	setp.lt.u32 	%p50, %r120, 8192;
	mov.b32 	%r648, 4096;
	@%p50 bra 	$L__BB4_26;
	add.s32 	%r28, %r120, -4096;
	mov.b32 	%r648, 4096;
$L__BB4_24:
	mul.wide.s32 	%rd99, %r648, 4;
	add.s64 	%rd89, %rd76, %rd99;
	// begin inline asm
	ld.global.nc.v2.u64 {%rd87, %rd88}, [%rd89];
	// end inline asm
	mov.b64 	{%r409, %r410}, %rd88;
	mov.b64 	{%r411, %r412}, %rd87;
	add.s64 	%rd92, %rd89, 4096;
	// begin inline asm
	ld.global.nc.v2.u64 {%rd90, %rd91}, [%rd92];
	// end inline asm
	mov.b64 	{%r413, %r414}, %rd91;
	mov.b64 	{%r415, %r416}, %rd90;
	add.s64 	%rd95, %rd89, 8192;
	// begin inline asm
	ld.global.nc.v2.u64 {%rd93, %rd94}, [%rd95];
	// end inline asm
	mov.b64 	{%r417, %r418}, %rd94;
	mov.b64 	{%r419, %r420}, %rd93;
	add.s64 	%rd98, %rd89, 12288;
	// begin inline asm
	ld.global.nc.v2.u64 {%rd96, %rd97}, [%rd98];
	// end inline asm
	mov.b64 	{%r421, %r422}, %rd97;
	mov.b64 	{%r423, %r424}, %rd96;
	add.s32 	%r425, %r411, %r659;
	add.s32 	%r426, %r412, %r425;
	add.s32 	%r427, %r409, %r426;
	add.s32 	%r428, %r410, %r427;
	add.s32 	%r429, %r415, %r428;
	add.s32 	%r430, %r416, %r429;
	add.s32 	%r431, %r413, %r430;
	add.s32 	%r432, %r414, %r431;
	add.s32 	%r433, %r419, %r432;
	add.s32 	%r434, %r420, %r433;
	add.s32 	%r435, %r417, %r434;
	add.s32 	%r436, %r418, %r435;
	add.s32 	%r437, %r423, %r436;
	add.s32 	%r438, %r424, %r437;
	add.s32 	%r439, %r421, %r438;
	add.s32 	%r659, %r422, %r439;
	sub.s32 	%r440, %r120, %r648;
	setp.lt.s32 	%p51, %r440, 4096;
	@%p51 bra 	$L__BB4_34;
	add.s32 	%r648, %r648, 4096;
	setp.le.s32 	%p52, %r648, %r28;
	@%p52 bra 	$L__BB4_24;
$L__BB4_26:
	setp.le.s32 	%p53, %r120, %r648;
	@%p53 bra 	$L__BB4_34;
	sub.s32 	%r35, %r120, %r648;
	setp.ge.s32 	%p54, %r26, %r35;
	@%p54 bra 	$L__BB4_34;
	not.b32 	%r442, %r26;
	add.s32 	%r443, %r120, %r442;
	sub.s32 	%r36, %r443, %r648;
	and.b32  	%r444, %r36, 768;
	setp.eq.s32 	%p55, %r444, 768;
	mov.u32 	%r653, %r26;
	@%p55 bra 	$L__BB4_31;
	add.s32 	%r650, %r26, %r648;
	shr.u32 	%r445, %r36, 8;
	add.s32 	%r446, %r445, 1;
	and.b32  	%r447, %r446, 3;
	neg.s32 	%r649, %r447;
	mov.u32 	%r653, %r26;
$L__BB4_30:
	.pragma "nounroll";
	mul.wide.u32 	%rd101, %r650, 4;
	add.s64 	%rd100, %rd16, %rd101;
	// begin inline asm
	ld.global.nc.u32 %r448, [%rd100];
	// end inline asm
	add.s32 	%r659, %r448, %r659;
	add.s32 	%r653, %r653, 256;
	add.s32 	%r650, %r650, 256;
	add.s32 	%r649, %r649, 1;
	setp.ne.s32 	%p56, %r649, 0;
	@%p56 bra 	$L__BB4_30;
$L__BB4_31:
	setp.lt.u32 	%p57, %r36, 768;
	@%p57 bra 	$L__BB4_34;
	cvt.u64.u32 	%rd102, %r653;
	cvt.u64.u32 	%rd103, %r648;
	add.s64 	%rd104, %rd102, %rd103;
	shl.b64 	%rd105, %rd104, 2;
	add.s64 	%rd106, %rd105, %rd16;
	add.s64 	%rd122, %rd106, 2048;
	add.s32 	%r656, %r653, %r648;
$L__BB4_33:
	mul.wide.u32 	%rd111, %r656, 4;
	add.s64 	%rd107, %rd16, %rd111;
	// begin inline asm
	ld.global.nc.u32 %r449, [%rd107];
	// end inline asm
	add.s32 	%r453, %r449, %r659;
	add.s64 	%rd108, %rd122, -1024;
	// begin inline asm
	ld.global.nc.u32 %r450, [%rd108];
	// end inline asm
	add.s32 	%r454, %r450, %r453;
	// begin inline asm
	ld.global.nc.u32 %r451, [%rd122];
	// end inline asm
	add.s32 	%r455, %r451, %r454;
	add.s64 	%rd110, %rd122, 1024;
	// begin inline asm
	ld.global.nc.u32 %r452, [%rd110];
	// end inline asm
	add.s32 	%r659, %r452, %r455;
	add.s32 	%r653, %r653, 1024;
	add.s64 	%rd122, %rd122, 4096;
	add.s32 	%r656, %r656, 1024;
	setp.lt.s32 	%p58, %r653, %r35;
	@%p58 bra 	$L__BB4_33;
$L__BB4_34:
	// begin inline asm
	mov.u32 %r456, %laneid;
	// end inline asm
	mov.b32 	%r459, 1;
	mov.b32 	%r480, 31;
	mov.b32 	%r481, -1;
	// begin inline asm
	shfl.sync.down.b32 %r457, %r659, %r459, %r480, %r481;
	// end inline asm
	setp.gt.s32 	%p59, %r456, 30;
	selp.b32 	%r482, 0, %r457, %p59;
	add.s32 	%r463, %r482, %r659;
	mov.b32 	%r464, 2;
	// begin inline asm
	shfl.sync.down.b32 %r462, %r463, %r464, %r480, %r481;
	// end inline asm
	setp.gt.s32 	%p60, %r456, 29;
	selp.b32 	%r483, 0, %r462, %p60;
	add.s32 	%r468, %r463, %r483;
	mov.b32 	%r469, 4;
	// begin inline asm
	shfl.sync.down.b32 %r467, %r468, %r469, %r480, %r481;
	// end inline asm
	setp.gt.s32 	%p61, %r456, 27;
	selp.b32 	%r484, 0, %r467, %p61;
	add.s32 	%r473, %r468, %r484;
	mov.b32 	%r474, 8;
	// begin inline asm
	shfl.sync.down.b32 %r472, %r473, %r474, %r480, %r481;
	// end inline asm
	setp.gt.s32 	%p62, %r456, 23;
	selp.b32 	%r485, 0, %r472, %p62;
	add.s32 	%r478, %r473, %r485;
	mov.b32 	%r479, 16;
	// begin inline asm
	shfl.sync.down.b32 %r477, %r478, %r479, %r480, %r481;
	// end inline asm
	setp.gt.s32 	%p63, %r456, 15;
	selp.b32 	%r486, 0, %r477, %p63;
	add.s32 	%r686, %r478, %r486;
	setp.ne.s32 	%p64, %r456, 0;
	@%p64 bra 	$L__BB4_36;
	shr.u32 	%r487, %r26, 3;
	and.b32  	%r488, %r487, 124;
	mov.u32 	%r489, _ZZN3cub18CUB_300001_SM_10006detail6reduce28DeviceReduceSingleTileKernelINS2_10policy_hubIijN4cuda3std3__44plusIiEEE10Policy1000EPiSC_iS9_iiNS7_10__identityEEEvT0_T1_T2_T3_T4_T6_E12temp_storage;
	add.s32 	%r490, %r489, %r488;
	st.shared.u32 	[%r490+8], %r686;
$L__BB4_36:
	bar.sync 	0;
	setp.ne.s32 	%p65, %r26, 0;
	@%p65 bra 	$L__BB4_72;
	ld.shared.u32 	%r491, [_ZZN3cub18CUB_300001_SM_10006detail6reduce28DeviceReduceSingleTileKernelINS2_10policy_hubIijN4cuda3std3__44plusIiEEE10Policy1000EPiSC_iS9_iiNS7_10__identityEEEvT0_T1_T2_T3_T4_T6_E12temp_storage+12];
	add.s32 	%r492, %r491, %r686;
	ld.shared.u32 	%r493, [_ZZN3cub18CUB_300001_SM_10006detail6reduce28DeviceReduceSingleTileKernelINS2_10policy_hubIijN4cuda3std3__44plusIiEEE10Policy1000EPiSC_iS9_iiNS7_10__identityEEEvT0_T1_T2_T3_T4_T6_E12temp_storage+16];
	add.s32 	%r494, %r492, %r493;
	ld.shared.u32 	%r495, [_ZZN3cub18CUB_300001_SM_10006detail6reduce28DeviceReduceSingleTileKernelINS2_10policy_hubIijN4cuda3std3__44plusIiEEE10Policy1000EPiSC_iS9_iiNS7_10__identityEEEvT0_T1_T2_T3_T4_T6_E12temp_storage+20];
	add.s32 	%r496, %r494, %r495;
	ld.shared.u32 	%r497, [_ZZN3cub18CUB_300001_SM_10006detail6reduce28DeviceReduceSingleTileKernelINS2_10policy_hubIijN4cuda3std3__44plusIiEEE10Policy1000EPiSC_iS9_iiNS7_10__identityEEEvT0_T1_T2_T3_T4_T6_E12temp_storage+24];
	add.s32 	%r498, %r496, %r497;
	ld.shared.u32 	%r499, [_ZZN3cub18CUB_300001_SM_10006detail6reduce28DeviceReduceSingleTileKernelINS2_10policy_hubIijN4cuda3std3__44plusIiEEE10Policy1000EPiSC_iS9_iiNS7_10__identityEEEvT0_T1_T2_T3_T4_T6_E12temp_storage+28];
	add.s32 	%r500, %r498, %r499;
	ld.shared.u32 	%r501, [_ZZN3cub18CUB_300001_SM_10006detail6reduce28DeviceReduceSingleTileKernelINS2_10policy_hubIijN4cuda3std3__44plusIiEEE10Policy1000EPiSC_iS9_iiNS7_10__identityEEEvT0_T1_T2_T3_T4_T6_E12temp_storage+32];
	add.s32 	%r502, %r500, %r501;
	ld.shared.u32 	%r503, [_ZZN3cub18CUB_300001_SM_10006detail6reduce28DeviceReduceSingleTileKernelINS2_10policy_hubIijN4cuda3std3__44plusIiEEE10Policy1000EPiSC_iS9_iiNS7_10__identityEEEvT0_T1_T2_T3_T4_T6_E12temp_storage+36];
	add.s32 	%r686, %r502, %r503;
	bra.uni 	$L__BB4_72;
$L__BB4_38:
	setp.gt.s32 	%p3, %r120, 4095;
	@%p3 bra 	$L__BB4_56;
	mov.u32 	%r60, %tid.x;
	setp.ge.s32 	%p20, %r60, %r120;
	mov.b32 	%r670, 0;
	mov.u32 	%r665, %r60;
	@%p20 bra 	$L__BB4_41;
	mul.wide.u32 	%rd66, %r60, 4;
	add.s64 	%rd65, %rd16, %rd66;
	// begin inline asm
	ld.global.nc.u32 %r670, [%rd65];
	// end inline asm
	add.s32 	%r665, %r60, 256;
$L__BB4_41:
	setp.ge.s32 	%p21, %r665, %r120;
	@%p21 bra 	$L__BB4_47;
	not.b32 	%r252, %r665;
	add.s32 	%r65, %r120, %r252;
	and.b32  	%r253, %r65, 768;
	setp.eq.s32 	%p22, %r253, 768;
	@%p22 bra 	$L__BB4_45;
	mul.wide.u32 	%rd67, %r665, 4;
	add.s64 	%rd123, %rd16, %rd67;
	shr.u32 	%r254, %r65, 8;
	add.s32 	%r255, %r254, 1;
	and.b32  	%r256, %r255, 3;
	neg.s32 	%r662, %r256;
$L__BB4_44:
	.pragma "nounroll";
	// begin inline asm
	ld.global.nc.u32 %r257, [%rd123];
	// end inline asm
	add.s32 	%r670, %r257, %r670;
	add.s32 	%r665, %r665, 256;
	add.s64 	%rd123, %rd123, 1024;
	add.s32 	%r662, %r662, 1;
	setp.ne.s32 	%p23, %r662, 0;
	@%p23 bra 	$L__BB4_44;
$L__BB4_45:
	setp.lt.u32 	%p24, %r65, 768;
	@%p24 bra 	$L__BB4_47;
$L__BB4_46:
	mul.wide.s32 	%rd73, %r665, 4;
	add.s64 	%rd69, %rd16, %rd73;
	// begin inline asm
	ld.global.nc.u32 %r258, [%rd69];
	// end inline asm
	add.s32 	%r262, %r258, %r670;
	add.s64 	%rd70, %rd69, 1024;
	// begin inline asm
	ld.global.nc.u32 %r259, [%rd70];
	// end inline asm
	add.s32 	%r263, %r259, %r262;
	add.s64 	%rd71, %rd69, 2048;
	// begin inline asm
	ld.global.nc.u32 %r260, [%rd71];
	// end inline asm
	add.s32 	%r264, %r260, %r263;
	add.s64 	%rd72, %rd69, 3072;
	// begin inline asm
	ld.global.nc.u32 %r261, [%rd72];
	// end inline asm
	add.s32 	%r670, %r261, %r264;
	add.s32 	%r665, %r665, 1024;
	setp.lt.s32 	%p25, %r665, %r120;
	@%p25 bra 	$L__BB4_46;
$L__BB4_47:
	setp.lt.s32 	%p26, %r120, 256;
	@%p26 bra 	$L__BB4_52;
	// begin inline asm
	mov.u32 %r328, %laneid;
	// end inline asm
	mov.b32 	%r331, 1;
	mov.b32 	%r352, 31;
	mov.b32 	%r353, -1;
	// begin inline asm
	shfl.sync.down.b32 %r329, %r670, %r331, %r352, %r353;
	// end inline asm
	setp.gt.s32 	%p42, %r328, 30;
	selp.b32 	%r354, 0, %r329, %p42;
	add.s32 	%r335, %r354, %r670;
	mov.b32 	%r336, 2;
	// begin inline asm
	shfl.sync.down.b32 %r334, %r335, %r336, %r352, %r353;
	// end inline asm
	setp.gt.s32 	%p43, %r328, 29;
	selp.b32 	%r355, 0, %r334, %p43;
	add.s32 	%r340, %r335, %r355;
	mov.b32 	%r341, 4;
	// begin inline asm
	shfl.sync.down.b32 %r339, %r340, %r341, %r352, %r353;
	// end inline asm
	setp.gt.s32 	%p44, %r328, 27;
	selp.b32 	%r356, 0, %r339, %p44;
	add.s32 	%r345, %r340, %r356;
	mov.b32 	%r346, 8;
	// begin inline asm
	shfl.sync.down.b32 %r344, %r345, %r346, %r352, %r353;
	// end inline asm
	setp.gt.s32 	%p45, %r328, 23;
	selp.b32 	%r357, 0, %r344, %p45;
	add.s32 	%r350, %r345, %r357;
	mov.b32 	%r351, 16;
	// begin inline asm
	shfl.sync.down.b32 %r349, %r350, %r351, %r352, %r353;
	// end inline asm
	setp.gt.s32 	%p46, %r328, 15;
	selp.b32 	%r358, 0, %r349, %p46;
	add.s32 	%r686, %r350, %r358;
	setp.ne.s32 	%p47, %r328, 0;
	@%p47 bra 	$L__BB4_50;
	shr.u32 	%r359, %r60, 3;
	and.b32  	%r360, %r359, 124;
	mov.u32 	%r361, _ZZN3cub18CUB_300001_SM_10006detail6reduce28DeviceReduceSingleTileKernelINS2_10policy_hubIijN4cuda3std3__44plusIiEEE10Policy1000EPiSC_iS9_iiNS7_10__identityEEEvT0_T1_T2_T3_T4_T6_E12temp_storage;
	add.s32 	%r362, %r361, %r360;
	st.shared.u32 	[%r362+8], %r686;
$L__BB4_50:
	bar.sync 	0;
	setp.ne.s32 	%p48, %r60, 0;
	@%p48 bra 	$L__BB4_72;
	ld.shared.u32 	%r363, [_ZZN3cub18CUB_300001_SM_10006detail6reduce28DeviceReduceSingleTileKernelINS2_10policy_hubIijN4cuda3std3__44plusIiEEE10Policy1000EPiSC_iS9_iiNS7_10__identityEEEvT0_T1_T2_T3_T4_T6_E12temp_storage+12];
	add.s32 	%r364, %r363, %r686;
	ld.shared.u32 	%r365, [_ZZN3cub18CUB_300001_SM_10006detail6reduce28DeviceReduceSingleTileKernelINS2_10policy_hubIijN4cuda3std3__44plusIiEEE10Policy1000EPiSC_iS9_iiNS7_10__identityEEEvT0_T1_T2_T3_T4_T6_E12temp_storage+16];
	add.s32 	%r366, %r364, %r365;
	ld.shared.u32 	%r367, [_ZZN3cub18CUB_300001_SM_10006detail6reduce28DeviceReduceSingleTileKernelINS2_10policy_hubIijN4cuda3std3__44plusIiEEE10Policy1000EPiSC_iS9_iiNS7_10__identityEEEvT0_T1_T2_T3_T4_T6_E12temp_storage+20];
	add.s32 	%r368, %r366, %r367;
	ld.shared.u32 	%r369, [_ZZN3cub18CUB_300001_SM_10006detail6reduce28DeviceReduceSingleTileKernelINS2_10policy_hubIijN4cuda3std3__44plusIiEEE10Policy1000EPiSC_iS9_iiNS7_10__identityEEEvT0_T1_T2_T3_T4_T6_E12temp_storage+24];
	add.s32 	%r370, %r368, %r369;
	ld.shared.u32 	%r371, [_ZZN3cub18CUB_300001_SM_10006detail6reduce28DeviceReduceSingleTileKernelINS2_10policy_hubIijN4cuda3std3__44plusIiEEE10Policy1000EPiSC_iS9_iiNS7_10__identityEEEvT0_T1_T2_T3_T4_T6_E12temp_storage+28];
	add.s32 	%r372, %r370, %r371;
	ld.shared.u32 	%r373, [_ZZN3cub18CUB_300001_SM_10006detail6reduce28DeviceReduceSingleTileKernelINS2_10policy_hubIijN4cuda3std3__44plusIiEEE10Policy1000EPiSC_iS9_iiNS7_10__identityEEEvT0_T1_T2_T3_T4_T6_E12temp_storage+32];
	add.s32 	%r374, %r372, %r373;
	ld.shared.u32 	%r375, [_ZZN3cub18CUB_300001_SM_10006detail6reduce28DeviceReduceSingleTileKernelINS2_10policy_hubIijN4cuda3std3__44plusIiEEE10Policy1000EPiSC_iS9_iiNS7_10__identityEEEvT0_T1_T2_T3_T4_T6_E12temp_storage+36];
	add.s32 	%r686, %r374, %r375;
	bra.uni 	$L__BB4_72;
$L__BB4_52:
	// begin inline asm
	mov.u32 %r265, %laneid;
	// end inline asm
	and.b32  	%r291, %r60, 992;
	add.s32 	%r292, %r291, 32;
	setp.gt.s32 	%p27, %r292, %r120;
	not.b32 	%r293, %r291;
	add.s32 	%r294, %r120, %r293;
	selp.b32 	%r289, %r294, 31, %p27;
	mov.b32 	%r268, 1;
	mov.b32 	%r290, -1;
	// begin inline asm
	shfl.sync.down.b32 %r266, %r670, %r268, %r289, %r290;
	// end inline asm
	setp.lt.s32 	%p28, %r265, %r289;
	selp.b32 	%r295, %r266, 0, %p28;
	add.s32 	%r272, %r295, %r670;
	mov.b32 	%r273, 2;
	// begin inline asm
	shfl.sync.down.b32 %r271, %r272, %r273, %r289, %r290;
	// end inline asm
	add.s32 	%r296, %r265, 2;
	setp.gt.s32 	%p29, %r296, %r289;
	selp.b32 	%r297, 0, %r271, %p29;
	add.s32 	%r277, %r272, %r297;
	mov.b32 	%r278, 4;
	// begin inline asm
	shfl.sync.down.b32 %r276, %r277, %r278, %r289, %r290;
	// end inline asm
	add.s32 	%r298, %r265, 4;
	setp.gt.s32 	%p30, %r298, %r289;
	selp.b32 	%r299, 0, %r276, %p30;
	add.s32 	%r282, %r277, %r299;
	mov.b32 	%r283, 8;
	// begin inline asm
	shfl.sync.down.b32 %r281, %r282, %r283, %r289, %r290;
	// end inline asm
	add.s32 	%r300, %r265, 8;
	setp.gt.s32 	%p31, %r300, %r289;
	selp.b32 	%r301, 0, %r281, %p31;
	add.s32 	%r287, %r282, %r301;
	mov.b32 	%r288, 16;
	// begin inline asm
	shfl.sync.down.b32 %r286, %r287, %r288, %r289, %r290;
	// end inline asm
	add.s32 	%r302, %r265, 16;
	setp.gt.s32 	%p32, %r302, %r289;
	selp.b32 	%r303, 0, %r286, %p32;
	add.s32 	%r686, %r287, %r303;
	setp.ne.s32 	%p33, %r265, 0;
	@%p33 bra 	$L__BB4_54;
	shr.u32 	%r304, %r60, 3;
	and.b32  	%r305, %r304, 124;
	mov.u32 	%r306, _ZZN3cub18CUB_300001_SM_10006detail6reduce28DeviceReduceSingleTileKernelINS2_10policy_hubIijN4cuda3std3__44plusIiEEE10Policy1000EPiSC_iS9_iiNS7_10__identityEEEvT0_T1_T2_T3_T4_T6_E12temp_storage;
	add.s32 	%r307, %r306, %r305;
	st.shared.u32 	[%r307+8], %r686;
$L__BB4_54:
	bar.sync 	0;
	setp.ne.s32 	%p34, %r60, 0;
	@%p34 bra 	$L__BB4_72;
	setp.gt.s32 	%p35, %r120, 32;
	ld.shared.u32 	%r308, [_ZZN3cub18CUB_300001_SM_10006detail6reduce28DeviceReduceSingleTileKernelINS2_10policy_hubIijN4cuda3std3__44plusIiEEE10Policy1000EPiSC_iS9_iiNS7_10__identityEEEvT0_T1_T2_T3_T4_T6_E12temp_storage+12];
	selp.b32 	%r309, %r308, 0, %p35;
	add.s32 	%r310, %r309, %r686;
	setp.gt.s32 	%p36, %r120, 64;
	ld.shared.u32 	%r311, [_ZZN3cub18CUB_300001_SM_10006detail6reduce28DeviceReduceSingleTileKernelINS2_10policy_hubIijN4cuda3std3__44plusIiEEE10Policy1000EPiSC_iS9_iiNS7_10__identityEEEvT0_T1_T2_T3_T4_T6_E12temp_storage+16];
	selp.b32 	%r312, %r311, 0, %p36;
	add.s32 	%r313, %r310, %r312;
	setp.gt.s32 	%p37, %r120, 96;
	ld.shared.u32 	%r314, [_ZZN3cub18CUB_300001_SM_10006detail6reduce28DeviceReduceSingleTileKernelINS2_10policy_hubIijN4cuda3std3__44plusIiEEE10Policy1000EPiSC_iS9_iiNS7_10__identityEEEvT0_T1_T2_T3_T4_T6_E12temp_storage+20];
	selp.b32 	%r315, %r314, 0, %p37;
	add.s32 	%r316, %r313, %r315;
	setp.gt.s32 	%p38, %r120, 128;
	ld.shared.u32 	%r317, [_ZZN3cub18CUB_300001_SM_10006detail6reduce28DeviceReduceSingleTileKernelINS2_10policy_hubIijN4cuda3std3__44plusIiEEE10Policy1000EPiSC_iS9_iiNS7_10__identityEEEvT0_T1_T2_T3_T4_T6_E12temp_storage+24];
	selp.b32 	%r318, %r317, 0, %p38;
	add.s32 	%r319, %r316, %r318;
	setp.gt.s32 	%p39, %r120, 160;
	ld.shared.u32 	%r320, [_ZZN3cub18CUB_300001_SM_10006detail6reduce28DeviceReduceSingleTileKernelINS2_10policy_hubIijN4cuda3std3__44plusIiEEE10Policy1000EPiSC_iS9_iiNS7_10__identityEEEvT0_T1_T2_T3_T4_T6_E12temp_storage+28];
	selp.b32 	%r321, %r320, 0, %p39;
	add.s32 	%r322, %r319, %r321;
	setp.gt.s32 	%p40, %r120, 192;
	ld.shared.u32 	%r323, [_ZZN3cub18CUB_300001_SM_10006detail6reduce28DeviceReduceSingleTileKernelINS2_10policy_hubIijN4cuda3std3__44plusIiEEE10Policy1000EPiSC_iS9_iiNS7_10__identityEEEvT0_T1_T2_T3_T4_T6_E12temp_storage+32];
	selp.b32 	%r324, %r323, 0, %p40;
	add.s32 	%r325, %r322, %r324;
	setp.gt.s32 	%p41, %r120, 224;
	ld.shared.u32 	%r326, [_ZZN3cub18CUB_300001_SM_10006detail6reduce28DeviceReduceSingleTileKernelINS2_10policy_hubIijN4cuda3std3__44plusIiEEE10Policy1000EPiSC_iS9_iiNS7_10__identityEEEvT0_T1_T2_T3_T4_T6_E12temp_storage+36];
	selp.b32 	%r327, %r326, 0, %p41;
	add.s32 	%r686, %r325, %r327;
	bra.uni 	$L__BB4_72;
$L__BB4_56:
	mov.u32 	%r85, %tid.x;
	mul.wide.u32 	%rd35, %r85, 4;
	add.s64 	%rd19, %rd16, %rd35;
	// begin inline asm
	ld.global.nc.u32 %r122, [%rd19];
	// end inline asm
	add.s64 	%rd20, %rd19, 1024;
	// begin inline asm
	ld.global.nc.u32 %r123, [%rd20];
	// end inline asm
	add.s64 	%rd21, %rd19, 2048;
	// begin inline asm
	ld.global.nc.u32 %r124, [%rd21];
	// end inline asm
	add.s64 	%rd22, %rd19, 3072;
	// begin inline asm
	ld.global.nc.u32 %r125, [%rd22];
	// end inline asm
	add.s64 	%rd23, %rd19, 4096;
	// begin inline asm
	ld.global.nc.u32 %r126, [%rd23];
	// end inline asm
	add.s64 	%rd24, %rd19, 5120;
	// begin inline asm
	ld.global.nc.u32 %r127, [%rd24];
	// end inline asm
	add.s64 	%rd25, %rd19, 6144;
	// begin inline asm
	ld.global.nc.u32 %r128, [%rd25];
	// end inline asm
	add.s64 	%rd26, %rd19, 7168;
	// begin inline asm
	ld.global.nc.u32 %r129, [%rd26];
	// end inline asm
	add.s64 	%rd27, %rd19, 8192;
	// begin inline asm
	ld.global.nc.u32 %r130, [%rd27];
	// end inline asm
	add.s64 	%rd28, %rd19, 9216;
	// begin inline asm
	ld.global.nc.u32 %r131, [%rd28];
	// end inline asm
	add.s64 	%rd29, %rd19, 10240;
	// begin inline asm
	ld.global.nc.u32 %r132, [%rd29];
	// end inline asm
	add.s64 	%rd30, %rd19, 11264;
	// begin inline asm
	ld.global.nc.u32 %r133, [%rd30];
	// end inline asm
	add.s64 	%rd31, %rd19, 12288;
	// begin inline asm
	ld.global.nc.u32 %r134, [%rd31];
	// end inline asm
	add.s64 	%rd32, %rd19, 13312;
	// begin inline asm
	ld.global.nc.u32 %r135, [%rd32];
	// end inline asm
	add.s64 	%rd33, %rd19, 14336;
	// begin inline asm
	ld.global.nc.u32 %r136, [%rd33];
	// end inline asm
	add.s64 	%rd34, %rd19, 15360;
	// begin inline asm
	ld.global.nc.u32 %r137, [%rd34];
	// end inline asm
	add.s32 	%r139, %r123, %r122;
	add.s32 	%r140, %r124, %r139;
	add.s32 	%r141, %r125, %r140;
	add.s32 	%r142, %r126, %r141;
	add.s32 	%r143, %r127, %r142;
	add.s32 	%r144, %r128, %r143;
	add.s32 	%r145, %r129, %r144;
	add.s32 	%r146, %r130, %r145;
	add.s32 	%r147, %r131, %r146;
	add.s32 	%r148, %r132, %r147;
	add.s32 	%r149, %r133, %r148;
	add.s32 	%r150, %r134, %r149;
	add.s32 	%r151, %r135, %r150;
	add.s32 	%r152, %r136, %r151;
	add.s32 	%r685, %r137, %r152;
	setp.lt.u32 	%p4, %r120, 8192;
	mov.b32 	%r674, 4096;
	@%p4 bra 	$L__BB4_60;
	add.s32 	%r87, %r120, -4096;
	mov.b32 	%r674, 4096;
$L__BB4_58:
	mul.wide.s32 	%rd52, %r674, 4;
	add.s64 	%rd36, %rd19, %rd52;
	// begin inline asm
	ld.global.nc.u32 %r154, [%rd36];
	// end inline asm
	add.s64 	%rd37, %rd36, 1024;
	// begin inline asm
	ld.global.nc.u32 %r155, [%rd37];
	// end inline asm
	add.s64 	%rd38, %rd36, 2048;
	// begin inline asm
	ld.global.nc.u32 %r156, [%rd38];
	// end inline asm
	add.s64 	%rd39, %rd36, 3072;
	// begin inline asm
	ld.global.nc.u32 %r157, [%rd39];
	// end inline asm
	add.s64 	%rd40, %rd36, 4096;
	// begin inline asm
	ld.global.nc.u32 %r158, [%rd40];
	// end inline asm
	add.s64 	%rd41, %rd36, 5120;
	// begin inline asm
	ld.global.nc.u32 %r159, [%rd41];
	// end inline asm
	add.s64 	%rd42, %rd36, 6144;
	// begin inline asm
	ld.global.nc.u32 %r160, [%rd42];
	// end inline asm
	add.s64 	%rd43, %rd36, 7168;
	// begin inline asm
	ld.global.nc.u32 %r161, [%rd43];
	// end inline asm
	add.s64 	%rd44, %rd36, 8192;
	// begin inline asm
	ld.global.nc.u32 %r162, [%rd44];
	// end inline asm
	add.s64 	%rd45, %rd36, 9216;
	// begin inline asm
	ld.global.nc.u32 %r163, [%rd45];
	// end inline asm
	add.s64 	%rd46, %rd36, 10240;
	// begin inline asm
	ld.global.nc.u32 %r164, [%rd46];
	// end inline asm
	add.s64 	%rd47, %rd36, 11264;
	// begin inline asm
	ld.global.nc.u32 %r165, [%rd47];
	// end inline asm
	add.s64 	%rd48, %rd36, 12288;
	// begin inline asm
	ld.global.nc.u32 %r166, [%rd48];
	// end inline asm
	add.s64 	%rd49, %rd36, 13312;
	// begin inline asm
	ld.global.nc.u32 %r167, [%rd49];
	// end inline asm
	add.s64 	%rd50, %rd36, 14336;
	// begin inline asm
	ld.global.nc.u32 %r168, [%rd50];
	// end inline asm
	add.s64 	%rd51, %rd36, 15360;
	// begin inline asm
	ld.global.nc.u32 %r169, [%rd51];
	// end inline asm
	add.s32 	%r170, %r154, %r685;
	add.s32 	%r171, %r155, %r170;
	add.s32 	%r172, %r156, %r171;
	add.s32 	%r173, %r157, %r172;
	add.s32 	%r174, %r158, %r173;
	add.s32 	%r175, %r159, %r174;
	add.s32 	%r176, %r160, %r175;
	add.s32 	%r177, %r161, %r176;
	add.s32 	%r178, %r162, %r177;
	add.s32 	%r179, %r163, %r178;
	add.s32 	%r180, %r164, %r179;
	add.s32 	%r181, %r165, %r180;
	add.s32 	%r182, %r166, %r181;
	add.s32 	%r183, %r167, %r182;
	add.s32 	%r184, %r168, %r183;
	add.s32 	%r685, %r169, %r184;
	sub.s32 	%r185, %r120, %r674;
	setp.lt.s32 	%p5, %r185, 4096;
	@%p5 bra 	$L__BB4_68;
	add.s32 	%r674, %r674, 4096;
	setp.le.s32 	%p6, %r674, %r87;
	@%p6 bra 	$L__BB4_58;
$L__BB4_60:
	setp.le.s32 	%p7, %r120, %r674;
	@%p7 bra 	$L__BB4_68;
	sub.s32 	%r94, %r120, %r674;
	setp.ge.s32 	%p8, %r85, %r94;
	@%p8 bra 	$L__BB4_68;
	not.b32 	%r187, %r85;
	add.s32 	%r188, %r120, %r187;
	sub.s32 	%r95, %r188, %r674;
	and.b32  	%r189, %r95, 768;
	setp.eq.s32 	%p9, %r189, 768;
	mov.u32 	%r679, %r85;
	@%p9 bra 	$L__BB4_65;
	add.s32 	%r676, %r85, %r674;
	shr.u32 	%r190, %r95, 8;
	add.s32 	%r191, %r190, 1;
	and.b32  	%r192, %r191, 3;
	neg.s32 	%r675, %r192;
	mov.u32 	%r679, %r85;
$L__BB4_64:
	.pragma "nounroll";
	mul.wide.u32 	%rd54, %r676, 4;
	add.s64 	%rd53, %rd16, %rd54;
	// begin inline asm
	ld.global.nc.u32 %r193, [%rd53];
	// end inline asm
	add.s32 	%r685, %r193, %r685;
	add.s32 	%r679, %r679, 256;
	add.s32 	%r676, %r676, 256;
	add.s32 	%r675, %r675, 1;
	setp.ne.s32 	%p10, %r675, 0;
	@%p10 bra 	$L__BB4_64;
$L__BB4_65:
	setp.lt.u32 	%p11, %r95, 768;
	@%p11 bra 	$L__BB4_68;
	cvt.u64.u32 	%rd55, %r679;
	cvt.u64.u32 	%rd56, %r674;
	add.s64 	%rd57, %rd55, %rd56;
	shl.b64 	%rd58, %rd57, 2;
	add.s64 	%rd59, %rd58, %rd16;
	add.s64 	%rd124, %rd59, 2048;
	add.s32 	%r682, %r679, %r674;
$L__BB4_67:
	mul.wide.u32 	%rd64, %r682, 4;
	add.s64 	%rd60, %rd16, %rd64;
	// begin inline asm
	ld.global.nc.u32 %r194, [%rd60];
	// end inline asm
	add.s32 	%r198, %r194, %r685;
	add.s64 	%rd61, %rd124, -1024;
	// begin inline asm
	ld.global.nc.u32 %r195, [%rd61];
	// end inline asm
	add.s32 	%r199, %r195, %r198;
	// begin inline asm
	ld.global.nc.u32 %r196, [%rd124];
	// end inline asm
	add.s32 	%r200, %r196, %r199;
	add.s64 	%rd63, %rd124, 1024;
	// begin inline asm
	ld.global.nc.u32 %r197, [%rd63];
	// end inline asm
	add.s32 	%r685, %r197, %r200;
	add.s32 	%r679, %r679, 1024;
	add.s64 	%rd124, %rd124, 4096;
	add.s32 	%r682, %r682, 1024;
	setp.lt.s32 	%p12, %r679, %r94;
	@%p12 bra 	$L__BB4_67;
$L__BB4_68:
	// begin inline asm
	mov.u32 %r201, %laneid;
	// end inline asm
	mov.b32 	%r204, 1;
	mov.b32 	%r225, 31;
	mov.b32 	%r226, -1;
	// begin inline asm
	shfl.sync.down.b32 %r202, %r685, %r204, %r225, %r226;
	// end inline asm
	setp.gt.s32 	%p13, %r201, 30;
	selp.b32 	%r227, 0, %r202, %p13;
	add.s32 	%r208, %r227, %r685;
	mov.b32 	%r209, 2;
	// begin inline asm
	shfl.sync.down.b32 %r207, %r208, %r209, %r225, %r226;
	// end inline asm
	setp.gt.s32 	%p14, %r201, 29;
	selp.b32 	%r228, 0, %r207, %p14;
	add.s32 	%r213, %r208, %r228;
	mov.b32 	%r214, 4;
	// begin inline asm
	shfl.sync.down.b32 %r212, %r213, %r214, %r225, %r226;
	// end inline asm
	setp.gt.s32 	%p15, %r201, 27;
	selp.b32 	%r229, 0, %r212, %p15;
	add.s32 	%r218, %r213, %r229;
	mov.b32 	%r219, 8;
	// begin inline asm
	shfl.sync.down.b32 %r217, %r218, %r219, %r225, %r226;
	// end inline asm
	setp.gt.s32 	%p16, %r201, 23;
	selp.b32 	%r230, 0, %r217, %p16;
	add.s32 	%r223, %r218, %r230;
	mov.b32 	%r224, 16;
	// begin inline asm
	shfl.sync.down.b32 %r222, %r223, %r224, %r225, %r226;
	// end inline asm
	setp.gt.s32 	%p17, %r201, 15;
	selp.b32 	%r231, 0, %r222, %p17;
	add.s32 	%r686, %r223, %r231;
	setp.ne.s32 	%p18, %r201, 0;
	@%p18 bra 	$L__BB4_70;
	shr.u32 	%r232, %r85, 3;
	and.b32  	%r233, %r232, 124;
	mov.u32 	%r234, _ZZN3cub18CUB_300001_SM_10006detail6reduce28DeviceReduceSingleTileKernelINS2_10policy_hubIijN4cuda3std3__44plusIiEEE10Policy1000EPiSC_iS9_iiNS7_10__identityEEEvT0_T1_T2_T3_T4_T6_E12temp_storage;
	add.s32 	%r235, %r234, %r233;
	st.shared.u32 	[%r235+8], %r686;
$L__BB4_70:
	bar.sync 	0;
	setp.ne.s32 	%p19, %r85, 0;
	@%p19 bra 	$L__BB4_72;
	ld.shared.u32 	%r236, [_ZZN3cub18CUB_300001_SM_10006detail6reduce28DeviceReduceSingleTileKernelINS2_10policy_hubIijN4cuda3std3__44plusIiEEE10Policy1000EPiSC_iS9_iiNS7_10__identityEEEvT0_T1_T2_T3_T4_T6_E12temp_storage+12];
	add.s32 	%r237, %r236, %r686;
	ld.shared.u32 	%r238, [_ZZN3cub18CUB_300001_SM_10006detail6reduce28DeviceReduceSingleTileKernelINS2_10policy_hubIijN4cuda3std3__44plusIiEEE10Policy1000EPiSC_iS9_iiNS7_10__identityEEEvT0_T1_T2_T3_T4_T6_E12temp_storage+16];
	add.s32 	%r239, %r237, %r238;
	ld.shared.u32 	%r240, [_ZZN3cub18CUB_300001_SM_10006detail6reduce28DeviceReduceSingleTileKernelINS2_10policy_hubIijN4cuda3std3__44plusIiEEE10Policy1000EPiSC_iS9_iiNS7_10__identityEEEvT0_T1_T2_T3_T4_T6_E12temp_storage+20];
	add.s32 	%r241, %r239, %r240;
	ld.shared.u32 	%r242, [_ZZN3cub18CUB_300001_SM_10006detail6reduce28DeviceReduceSingleTileKernelINS2_10policy_hubIijN4cuda3std3__44plusIiEEE10Policy1000EPiSC_iS9_iiNS7_10__identityEEEvT0_T1_T2_T3_T4_T6_E12temp_storage+24];
	add.s32 	%r243, %r241, %r242;
	ld.shared.u32 	%r244, [_ZZN3cub18CUB_300001_SM_10006detail6reduce28DeviceReduceSingleTileKernelINS2_10policy_hubIijN4cuda3std3__44plusIiEEE10Policy1000EPiSC_iS9_iiNS7_10__identityEEEvT0_T1_T2_T3_T4_T6_E12temp_storage+28];
	add.s32 	%r245, %r243, %r244;
	ld.shared.u32 	%r246, [_ZZN3cub18CUB_300001_SM_10006detail6reduce28DeviceReduceSingleTileKernelINS2_10policy_hubIijN4cuda3std3__44plusIiEEE10Policy1000EPiSC_iS9_iiNS7_10__identityEEEvT0_T1_T2_T3_T4_T6_E12temp_storage+32];
	add.s32 	%r247, %r245, %r246;
	ld.shared.u32 	%r248, [_ZZN3cub18CUB_300001_SM_10006detail6reduce28DeviceReduceSingleTileKernelINS2_10policy_hubIijN4cuda3std3__44plusIiEEE10Policy1000EPiSC_iS9_iiNS7_10__identityEEEvT0_T1_T2_T3_T4_T6_E12temp_storage+36];
	add.s32 	%r686, %r247, %r248;
$L__BB4_72:
	mov.u32 	%r631, %tid.x;
	setp.ne.s32 	%p95, %r631, 0;
	@%p95 bra 	$L__BB4_74;
	add.s32 	%r632, %r686, %r121;
	st.global.u32 	[%rd1], %r632;
$L__BB4_74:
	ret;

}
	// .globl	_ZN3cub18CUB_300001_SM_10006detail6reduce28DeviceReduceSingleTileKernelINS2_10policy_hubIiyN4cuda3std3__44plusIiEEE10Policy1000EN6thrust24THRUST_300001_SM_1000_NS10device_ptrIiEEPiyS9_iiNS7_10__identityEEEvT0_T1_T2_T3_T4_T6_
.visible .entry _ZN3cub18CUB_300001_SM_10006detail6reduce28DeviceReduceSingleTileKernelINS2_10policy_hubIiyN4cuda3std3__44plusIiEEE10Policy1000EN6thrust24THRUST_300001_SM_1000_NS10device_ptrIiEEPiyS9_iiNS7_10__identityEEEvT0_T1_T2_T3_T4_T6_(
	.param .align 8 .b8 _ZN3cub18CUB_300001_SM_10006detail6reduce28DeviceReduceSingleTileKernelINS2_10policy_hubIiyN4cuda3std3__44plusIiEEE10Policy1000EN6thrust24THRUST_300001_SM_1000_NS10device_ptrIiEEPiyS9_iiNS7_10__identityEEEvT0_T1_T2_T3_T4_T6__param_0[8],
	.param .u64 .ptr .align 1 _ZN3cub18CUB_300001_SM_10006detail6reduce28DeviceReduceSingleTileKernelINS2_10policy_hubIiyN4cuda3std3__44plusIiEEE10Policy1000EN6thrust24THRUST_300001_SM_1000_NS10device_ptrIiEEPiyS9_iiNS7_10__identityEEEvT0_T1_T2_T3_T4_T6__param_1,
	.param .u64 _ZN3cub18CUB_300001_SM_10006detail6reduce28DeviceReduceSingleTileKernelINS2_10policy_hubIiyN4cuda3std3__44plusIiEEE10Policy1000EN6thrust24THRUST_300001_SM_1000_NS10device_ptrIiEEPiyS9_iiNS7_10__identityEEEvT0_T1_T2_T3_T4_T6__param_2,
	.param .align 1 .b8 _ZN3cub18CUB_300001_SM_10006detail6reduce28DeviceReduceSingleTileKernelINS2_10policy_hubIiyN4cuda3std3__44plusIiEEE10Policy1000EN6thrust24THRUST_300001_SM_1000_NS10device_ptrIiEEPiyS9_iiNS7_10__identityEEEvT0_T1_T2_T3_T4_T6__param_3[1],
	.param .u32 _ZN3cub18CUB_300001_SM_10006detail6reduce28DeviceReduceSingleTileKernelINS2_10policy_hubIiyN4cuda3std3__44plusIiEEE10Policy1000EN6thrust24THRUST_300001_SM_1000_NS10device_ptrIiEEPiyS9_iiNS7_10__identityEEEvT0_T1_T2_T3_T4_T6__param_4,
	.param .align 1 .b8 _ZN3cub18CUB_300001_SM_10006detail6reduce28DeviceReduceSingleTileKernelINS2_10policy_hubIiyN4cuda3std3__44plusIiEEE10Policy1000EN6thrust24THRUST_300001_SM_1000_NS10device_ptrIiEEPiyS9_iiNS7_10__identityEEEvT0_T1_T2_T3_T4_T6__param_5[1]
)
.maxntid 256
.minnctapersm 1
{
	.reg .pred 	%p<59>;
	.reg .b32 	%r<471>;
	.reg .b64 	%rd<56>;
	// demoted variable
	.shared .align 4 .b8 _ZZN3cub18CUB_300001_SM_10006detail6reduce28DeviceReduceSingleTileKernelINS2_10policy_hubIiyN4cuda3std3__44plusIiEEE10Policy1000EN6thrust24THRUST_300001_SM_1000_NS10device_ptrIiEEPiyS9_iiNS7_10__identityEEEvT0_T1_T2_T3_T4_T6_E12temp_storage[44];
	ld.param.u64 	%rd18, [_ZN3cub18CUB_300001_SM_10006detail6reduce28DeviceReduceSingleTileKernelINS2_10policy_hubIiyN4cuda3std3__44plusIiEEE10Policy1000EN6thrust24THRUST_300001_SM_1000_NS10device_ptrIiEEPiyS9_iiNS7_10__identityEEEvT0_T1_T2_T3_T4_T6__param_0];
	ld.param.u64 	%rd20, [_ZN3cub18CUB_300001_SM_10006detail6reduce28DeviceReduceSingleTileKernelINS2_10policy_hubIiyN4cuda3std3__44plusIiEEE10Policy1000EN6thrust24THRUST_300001_SM_1000_NS10device_ptrIiEEPiyS9_iiNS7_10__identityEEEvT0_T1_T2_T3_T4_T6__param_1];
	ld.param.u64 	%rd19, [_ZN3cub18CUB_300001_SM_10006detail6reduce28DeviceReduceSingleTileKernelINS2_10policy_hubIiyN4cuda3std3__44plusIiEEE10Policy1000EN6thrust24THRUST_300001_SM_1000_NS10device_ptrIiEEPiyS9_iiNS7_10__identityEEEvT0_T1_T2_T3_T4_T6__param_2];
	ld.param.u32 	%r81, [_ZN3cub18CUB_300001_SM_10006detail6reduce28DeviceReduceSingleTileKernelINS2_10policy_hubIiyN4cuda3std3__44plusIiEEE10Policy1000EN6thrust24THRUST_300001_SM_1000_NS10device_ptrIiEEPiyS9_iiNS7_10__identityEEEvT0_T1_T2_T3_T4_T6__param_4];
	cvta.to.global.u64 	%rd1, %rd20;
	setp.ne.s64 	%p1, %rd19, 0;
	@%p1 bra 	$L__BB5_3;
	mov.u32 	%r434, %tid.x;
	setp.ne.s32 	%p58, %r434, 0;
	@%p58 bra 	$L__BB5_51;
	st.global.u32 	[%rd1], %r81;
	bra.uni 	$L__BB5_51;
$L__BB5_3:
	cvta.to.global.u64 	%rd2, %rd18;
	setp.gt.u64 	%p2, %rd19, 4095;
	@%p2 bra 	$L__BB5_28;
	cvt.u32.u64 	%r1, %rd19;
	mov.u32 	%r2, %tid.x;
	setp.ge.u32 	%p24, %r2, %r1;
	mov.b32 	%r452, 0;
	mov.u32 	%r441, %r2;
	@%p24 bra 	$L__BB5_6;
	mul.wide.u32 	%rd41, %r2, 4;
	add.s64 	%rd42, %rd2, %rd41;
	ld.global.u32 	%r452, [%rd42];
	add.s32 	%r441, %r2, 256;
$L__BB5_6:
	setp.ge.u32 	%p25, %r441, %r1;
	@%p25 bra 	$L__BB5_19;
	not.b32 	%r261, %r441;
	add.s32 	%r262, %r261, %r1;
	shr.u32 	%r263, %r262, 8;
	add.s32 	%r7, %r263, 1;
	and.b32  	%r8, %r7, 15;
	setp.lt.u32 	%p26, %r262, 3840;
	@%p26 bra 	$L__BB5_10;
	and.b32  	%r264, %r7, 33554416;
	neg.s32 	%r437, %r264;
	mul.wide.u32 	%rd43, %r441, 4;
	add.s64 	%rd44, %rd43, %rd2;
	add.s64 	%rd51, %rd44, 8192;
$L__BB5_9:
	.pragma "nounroll";
	ld.global.u32 	%r265, [%rd51+-8192];
	add.s32 	%r266, %r265, %r452;
	ld.global.u32 	%r267, [%rd51+-7168];
	add.s32 	%r268, %r267, %r266;
	ld.global.u32 	%r269, [%rd51+-6144];
	add.s32 	%r270, %r269, %r268;
	ld.global.u32 	%r271, [%rd51+-5120];
	add.s32 	%r272, %r271, %r270;
	ld.global.u32 	%r273, [%rd51+-4096];
	add.s32 	%r274, %r273, %r272;
	ld.global.u32 	%r275, [%rd51+-3072];
	add.s32 	%r276, %r275, %r274;
	ld.global.u32 	%r277, [%rd51+-2048];
	add.s32 	%r278, %r277, %r276;
	ld.global.u32 	%r279, [%rd51+-1024];
	add.s32 	%r280, %r279, %r278;
	ld.global.u32 	%r281, [%rd51];
	add.s32 	%r282, %r281, %r280;
	ld.global.u32 	%r283, [%rd51+1024];
	add.s32 	%r284, %r283, %r282;
	ld.global.u32 	%r285, [%rd51+2048];
	add.s32 	%r286, %r285, %r284;
	ld.global.u32 	%r287, [%rd51+3072];
	add.s32 	%r288, %r287, %r286;
	ld.global.u32 	%r289, [%rd51+4096];
	add.s32 	%r290, %r289, %r288;
	ld.global.u32 	%r291, [%rd51+5120];
	add.s32 	%r292, %r291, %r290;
	ld.global.u32 	%r293, [%rd51+6144];
	add.s32 	%r294, %r293, %r292;
	ld.global.u32 	%r295, [%rd51+7168];
	add.s32 	%r452, %r295, %r294;
	add.s32 	%r441, %r441, 4096;
	add.s32 	%r437, %r437, 16;
	add.s64 	%rd51, %rd51, 16384;
	setp.ne.s32 	%p27, %r437, 0;
	@%p27 bra 	$L__BB5_9;
$L__BB5_10:
	setp.eq.s32 	%p28, %r8, 0;
	@%p28 bra 	$L__BB5_19;
	and.b32  	%r19, %r7, 7;
	setp.lt.u32 	%p29, %r8, 8;
	@%p29 bra 	$L__BB5_13;
	mul.wide.s32 	%rd45, %r441, 4;
	add.s64 	%rd46, %rd2, %rd45;
	ld.global.u32 	%r297, [%rd46];
	add.s32 	%r298, %r297, %r452;
	ld.global.u32 	%r299, [%rd46+1024];
	add.s32 	%r300, %r299, %r298;
	ld.global.u32 	%r301, [%rd46+2048];
	add.s32 	%r302, %r301, %r300;
	ld.global.u32 	%r303, [%rd46+3072];
	add.s32 	%r304, %r303, %r302;
	ld.global.u32 	%r305, [%rd46+4096];
	add.s32 	%r306, %r305, %r304;
	ld.global.u32 	%r307, [%rd46+5120];
	add.s32 	%r308, %r307, %r306;
	ld.global.u32 	%r309, [%rd46+6144];
	add.s32 	%r310, %r309, %r308;
	ld.global.u32 	%r311, [%rd46+7168];
	add.s32 	%r452, %r311, %r310;
	add.s32 	%r441, %r441, 2048;
$L__BB5_13:
	setp.eq.s32 	%p30, %r19, 0;
	@%p30 bra 	$L__BB5_19;
	and.b32  	%r25, %r7, 3;
	setp.lt.u32 	%p31, %r19, 4;
	@%p31 bra 	$L__BB5_16;
	mul.wide.s32 	%rd47, %r441, 4;
	add.s64 	%rd48, %rd2, %rd47;
	ld.global.u32 	%r313, [%rd48];
	add.s32 	%r314, %r313, %r452;
	ld.global.u32 	%r315, [%rd48+1024];
	add.s32 	%r316, %r315, %r314;
	ld.global.u32 	%r317, [%rd48+2048];
	add.s32 	%r318, %r317, %r316;
	ld.global.u32 	%r319, [%rd48+3072];
	add.s32 	%r452, %r319, %r318;
	add.s32 	%r441, %r441, 1024;
$L__BB5_16:
	setp.eq.s32 	%p32, %r25, 0;
	@%p32 bra 	$L__BB5_19;
	neg.s32 	%r449, %r25;
$L__BB5_18:
	.pragma "nounroll";
	mul.wide.s32 	%rd49, %r441, 4;
	add.s64 	%rd50, %rd2, %rd49;
	ld.global.u32 	%r320, [%rd50];
	add.s32 	%r452, %r320, %r452;
	add.s32 	%r441, %r441, 256;
	add.s32 	%r449, %r449, 1;
	setp.ne.s32 	%p33, %r449, 0;
	@%p33 bra 	$L__BB5_18;
$L__BB5_19:
	setp.lt.u64 	%p34, %rd19, 256;
	@%p34 bra 	$L__BB5_24;
	// begin inline asm
	mov.u32 %r384, %laneid;
	// end inline asm
	mov.b32 	%r387, 1;
	mov.b32 	%r408, 31;
	mov.b32 	%r409, -1;
	// begin inline asm
	shfl.sync.down.b32 %r385, %r452, %r387, %r408, %r409;
	// end inline asm
	setp.gt.s32 	%p50, %r384, 30;
	selp.b32 	%r410, 0, %r385, %p50;
	add.s32 	%r391, %r410, %r452;
	mov.b32 	%r392, 2;
	// begin inline asm
	shfl.sync.down.b32 %r390, %r391, %r392, %r408, %r409;
	// end inline asm
	setp.gt.s32 	%p51, %r384, 29;
	selp.b32 	%r411, 0, %r390, %p51;
	add.s32 	%r396, %r391, %r411;
	mov.b32 	%r397, 4;
	// begin inline asm
	shfl.sync.down.b32 %r395, %r396, %r397, %r408, %r409;
	// end inline asm
	setp.gt.s32 	%p52, %r384, 27;
	selp.b32 	%r412, 0, %r395, %p52;
	add.s32 	%r401, %r396, %r412;
	mov.b32 	%r402, 8;
	// begin inline asm
	shfl.sync.down.b32 %r400, %r401, %r402, %r408, %r409;
	// end inline asm
	setp.gt.s32 	%p53, %r384, 23;
	selp.b32 	%r413, 0, %r400, %p53;
	add.s32 	%r406, %r401, %r413;
	mov.b32 	%r407, 16;
	// begin inline asm
	shfl.sync.down.b32 %r405, %r406, %r407, %r408, %r409;
	// end inline asm
	setp.gt.s32 	%p54, %r384, 15;
	selp.b32 	%r414, 0, %r405, %p54;
	add.s32 	%r470, %r406, %r414;
	setp.ne.s32 	%p55, %r384, 0;
	@%p55 bra 	$L__BB5_22;
	shr.u32 	%r415, %r2, 3;
	and.b32  	%r416, %r415, 124;
	mov.u32 	%r417, _ZZN3cub18CUB_300001_SM_10006detail6reduce28DeviceReduceSingleTileKernelINS2_10policy_hubIiyN4cuda3std3__44plusIiEEE10Policy1000EN6thrust24THRUST_300001_SM_1000_NS10device_ptrIiEEPiyS9_iiNS7_10__identityEEEvT0_T1_T2_T3_T4_T6_E12temp_storage;
	add.s32 	%r418, %r417, %r416;
	st.shared.u32 	[%r418+8], %r470;
$L__BB5_22:
	bar.sync 	0;
	setp.ne.s32 	%p56, %r2, 0;
	@%p56 bra 	$L__BB5_49;
	ld.shared.u32 	%r419, [_ZZN3cub18CUB_300001_SM_10006detail6reduce28DeviceReduceSingleTileKernelINS2_10policy_hubIiyN4cuda3std3__44plusIiEEE10Policy1000EN6thrust24THRUST_300001_SM_1000_NS10device_ptrIiEEPiyS9_iiNS7_10__identityEEEvT0_T1_T2_T3_T4_T6_E12temp_storage+12];
	add.s32 	%r420, %r419, %r470;
	ld.shared.u32 	%r421, [_ZZN3cub18CUB_300001_SM_10006detail6reduce28DeviceReduceSingleTileKernelINS2_10policy_hubIiyN4cuda3std3__44plusIiEEE10Policy1000EN6thrust24THRUST_300001_SM_1000_NS10device_ptrIiEEPiyS9_iiNS7_10__identityEEEvT0_T1_T2_T3_T4_T6_E12temp_storage+16];
	add.s32 	%r422, %r420, %r421;
	ld.shared.u32 	%r423, [_ZZN3cub18CUB_300001_SM_10006detail6reduce28DeviceReduceSingleTileKernelINS2_10policy_hubIiyN4cuda3std3__44plusIiEEE10Policy1000EN6thrust24THRUST_300001_SM_1000_NS10device_ptrIiEEPiyS9_iiNS7_10__identityEEEvT0_T1_T2_T3_T4_T6_E12temp_storage+20];
	add.s32 	%r424, %r422, %r423;
	ld.shared.u32 	%r425, [_ZZN3cub18CUB_300001_SM_10006detail6reduce28DeviceReduceSingleTileKernelINS2_10policy_hubIiyN4cuda3std3__44plusIiEEE10Policy1000EN6thrust24THRUST_300001_SM_1000_NS10device_ptrIiEEPiyS9_iiNS7_10__identityEEEvT0_T1_T2_T3_T4_T6_E12temp_storage+24];
	add.s32 	%r426, %r424, %r425;
	ld.shared.u32 	%r427, [_ZZN3cub18CUB_300001_SM_10006detail6reduce28DeviceReduceSingleTileKernelINS2_10policy_hubIiyN4cuda3std3__44plusIiEEE10Policy1000EN6thrust24THRUST_300001_SM_1000_NS10device_ptrIiEEPiyS9_iiNS7_10__identityEEEvT0_T1_T2_T3_T4_T6_E12temp_storage+28];
	add.s32 	%r428, %r426, %r427;
	ld.shared.u32 	%r429, [_ZZN3cub18CUB_300001_SM_10006detail6reduce28DeviceReduceSingleTileKernelINS2_10policy_hubIiyN4cuda3std3__44plusIiEEE10Policy1000EN6thrust24THRUST_300001_SM_1000_NS10device_ptrIiEEPiyS9_iiNS7_10__identityEEEvT0_T1_T2_T3_T4_T6_E12temp_storage+32];
	add.s32 	%r430, %r428, %r429;
	ld.shared.u32 	%r431, [_ZZN3cub18CUB_300001_SM_10006detail6reduce28DeviceReduceSingleTileKernelINS2_10policy_hubIiyN4cuda3std3__44plusIiEEE10Policy1000EN6thrust24THRUST_300001_SM_1000_NS10device_ptrIiEEPiyS9_iiNS7_10__identityEEEvT0_T1_T2_T3_T4_T6_E12temp_storage+36];
	add.s32 	%r470, %r430, %r431;
	bra.uni 	$L__BB5_49;
$L__BB5_24:
	// begin inline asm
	mov.u32 %r321, %laneid;
	// end inline asm
	and.b32  	%r347, %r2, 992;
	add.s32 	%r348, %r347, 32;
	setp.gt.u32 	%p35, %r348, %r1;
	not.b32 	%r349, %r347;
	add.s32 	%r350, %r1, %r349;
	selp.b32 	%r345, %r350, 31, %p35;
	mov.b32 	%r324, 1;
	mov.b32 	%r346, -1;
	// begin inline asm
	shfl.sync.down.b32 %r322, %r452, %r324, %r345, %r346;
	// end inline asm
	setp.lt.s32 	%p36, %r321, %r345;
	selp.b32 	%r351, %r322, 0, %p36;
	add.s32 	%r328, %r351, %r452;
	mov.b32 	%r329, 2;
	// begin inline asm
	shfl.sync.down.b32 %r327, %r328, %r329, %r345, %r346;
	// end inline asm
	add.s32 	%r352, %r321, 2;
	setp.gt.s32 	%p37, %r352, %r345;
	selp.b32 	%r353, 0, %r327, %p37;
	add.s32 	%r333, %r328, %r353;
	mov.b32 	%r334, 4;
	// begin inline asm
	shfl.sync.down.b32 %r332, %r333, %r334, %r345, %r346;
	// end inline asm
	add.s32 	%r354, %r321, 4;
	setp.gt.s32 	%p38, %r354, %r345;
	selp.b32 	%r355, 0, %r332, %p38;
	add.s32 	%r338, %r333, %r355;
	mov.b32 	%r339, 8;
	// begin inline asm
	shfl.sync.down.b32 %r337, %r338, %r339, %r345, %r346;
	// end inline asm
	add.s32 	%r356, %r321, 8;
	setp.gt.s32 	%p39, %r356, %r345;
	selp.b32 	%r357, 0, %r337, %p39;
	add.s32 	%r343, %r338, %r357;
	mov.b32 	%r344, 16;
	// begin inline asm
	shfl.sync.down.b32 %r342, %r343, %r344, %r345, %r346;
	// end inline asm
	add.s32 	%r358, %r321, 16;
	setp.gt.s32 	%p40, %r358, %r345;
	selp.b32 	%r359, 0, %r342, %p40;
	add.s32 	%r470, %r343, %r359;
	setp.ne.s32 	%p41, %r321, 0;
	@%p41 bra 	$L__BB5_26;
	shr.u32 	%r360, %r2, 3;
	and.b32  	%r361, %r360, 124;
	mov.u32 	%r362, _ZZN3cub18CUB_300001_SM_10006detail6reduce28DeviceReduceSingleTileKernelINS2_10policy_hubIiyN4cuda3std3__44plusIiEEE10Policy1000EN6thrust24THRUST_300001_SM_1000_NS10device_ptrIiEEPiyS9_iiNS7_10__identityEEEvT0_T1_T2_T3_T4_T6_E12temp_storage;
	add.s32 	%r363, %r362, %r361;
	st.shared.u32 	[%r363+8], %r470;
$L__BB5_26:
	bar.sync 	0;
	setp.ne.s32 	%p42, %r2, 0;
	@%p42 bra 	$L__BB5_49;
	setp.gt.u64 	%p43, %rd19, 32;
	ld.shared.u32 	%r364, [_ZZN3cub18CUB_300001_SM_10006detail6reduce28DeviceReduceSingleTileKernelINS2_10policy_hubIiyN4cuda3std3__44plusIiEEE10Policy1000EN6thrust24THRUST_300001_SM_1000_NS10device_ptrIiEEPiyS9_iiNS7_10__identityEEEvT0_T1_T2_T3_T4_T6_E12temp_storage+12];
	selp.b32 	%r365, %r364, 0, %p43;
	add.s32 	%r366, %r365, %r470;
	setp.gt.u64 	%p44, %rd19, 64;
	ld.shared.u32 	%r367, [_ZZN3cub18CUB_300001_SM_10006detail6reduce28DeviceReduceSingleTileKernelINS2_10policy_hubIiyN4cuda3std3__44plusIiEEE10Policy1000EN6thrust24THRUST_300001_SM_1000_NS10device_ptrIiEEPiyS9_iiNS7_10__identityEEEvT0_T1_T2_T3_T4_T6_E12temp_storage+16];
	selp.b32 	%r368, %r367, 0, %p44;
	add.s32 	%r369, %r366, %r368;
	setp.gt.u64 	%p45, %rd19, 96;
	ld.shared.u32 	%r370, [_ZZN3cub18CUB_300001_SM_10006detail6reduce28DeviceReduceSingleTileKernelINS2_10policy_hubIiyN4cuda3std3__44plusIiEEE10Policy1000EN6thrust24THRUST_300001_SM_1000_NS10device_ptrIiEEPiyS9_iiNS7_10__identityEEEvT0_T1_T2_T3_T4_T6_E12temp_storage+20];
	selp.b32 	%r371, %r370, 0, %p45;
	add.s32 	%r372, %r369, %r371;
	setp.gt.u64 	%p46, %rd19, 128;
	ld.shared.u32 	%r373, [_ZZN3cub18CUB_300001_SM_10006detail6reduce28DeviceReduceSingleTileKernelINS2_10policy_hubIiyN4cuda3std3__44plusIiEEE10Policy1000EN6thrust24THRUST_300001_SM_1000_NS10device_ptrIiEEPiyS9_iiNS7_10__identityEEEvT0_T1_T2_T3_T4_T6_E12temp_storage+24];
	selp.b32 	%r374, %r373, 0, %p46;
	add.s32 	%r375, %r372, %r374;
	setp.gt.u64 	%p47, %rd19, 160;
	ld.shared.u32 	%r376, [_ZZN3cub18CUB_300001_SM_10006detail6reduce28DeviceReduceSingleTileKernelINS2_10policy_hubIiyN4cuda3std3__44plusIiEEE10Policy1000EN6thrust24THRUST_300001_SM_1000_NS10device_ptrIiEEPiyS9_iiNS7_10__identityEEEvT0_T1_T2_T3_T4_T6_E12temp_storage+28];
	selp.b32 	%r377, %r376, 0, %p47;
	add.s32 	%r378, %r375, %r377;
	setp.gt.u64 	%p48, %rd19, 192;
	ld.shared.u32 	%r379, [_ZZN3cub18CUB_300001_SM_10006detail6reduce28DeviceReduceSingleTileKernelINS2_10policy_hubIiyN4cuda3std3__44plusIiEEE10Policy1000EN6thrust24THRUST_300001_SM_1000_NS10device_ptrIiEEPiyS9_iiNS7_10__identityEEEvT0_T1_T2_T3_T4_T6_E12temp_storage+32];
	selp.b32 	%r380, %r379, 0, %p48;
	add.s32 	%r381, %r378, %r380;
	setp.gt.u64 	%p49, %rd19, 224;
	ld.shared.u32 	%r382, [_ZZN3cub18CUB_300001_SM_10006detail6reduce28DeviceReduceSingleTileKernelINS2_10policy_hubIiyN4cuda3std3__44plusIiEEE10Policy1000EN6thrust24THRUST_300001_SM_1000_NS10device_ptrIiEEPiyS9_iiNS7_10__identityEEEvT0_T1_T2_T3_T4_T6_E12temp_storage+36];
	selp.b32 	%r383, %r382, 0, %p49;
	add.s32 	%r470, %r381, %r383;
	bra.uni 	$L__BB5_49;
$L__BB5_28:
	mov.u32 	%r43, %tid.x;
	cvt.u64.u32 	%rd6, %r43;
	mul.wide.u32 	%rd22, %r43, 4;
	add.s64 	%rd7, %rd2, %rd22;
	ld.global.u32 	%r82, [%rd7];
	ld.global.u32 	%r83, [%rd7+1024];
	ld.global.u32 	%r84, [%rd7+2048];
	ld.global.u32 	%r85, [%rd7+3072];
	ld.global.u32 	%r86, [%rd7+4096];
	ld.global.u32 	%r87, [%rd7+5120];
	ld.global.u32 	%r88, [%rd7+6144];
	ld.global.u32 	%r89, [%rd7+7168];
	ld.global.u32 	%r90, [%rd7+8192];
	ld.global.u32 	%r91, [%rd7+9216];
	ld.global.u32 	%r92, [%rd7+10240];
	ld.global.u32 	%r93, [%rd7+11264];
	ld.global.u32 	%r94, [%rd7+12288];
	ld.global.u32 	%r95, [%rd7+13312];
	ld.global.u32 	%r96, [%rd7+14336];
	ld.global.u32 	%r97, [%rd7+15360];
	add.s32 	%r98, %r83, %r82;
	add.s32 	%r99, %r84, %r98;
	add.s32 	%r100, %r85, %r99;
	add.s32 	%r101, %r86, %r100;
	add.s32 	%r102, %r87, %r101;
	add.s32 	%r103, %r88, %r102;
	add.s32 	%r104, %r89, %r103;
	add.s32 	%r105, %r90, %r104;
	add.s32 	%r106, %r91, %r105;
	add.s32 	%r107, %r92, %r106;
	add.s32 	%r108, %r93, %r107;
	add.s32 	%r109, %r94, %r108;
	add.s32 	%r110, %r95, %r109;
	add.s32 	%r111, %r96, %r110;
	add.s32 	%r469, %r97, %r111;
	add.s64 	%rd8, %rd19, -4096;
	setp.lt.u64 	%p3, %rd8, 4096;
	mov.b64 	%rd53, 4096;
	@%p3 bra 	$L__BB5_32;
	mov.b64 	%rd53, 4096;
$L__BB5_30:
	shl.b64 	%rd24, %rd53, 2;
	add.s64 	%rd25, %rd7, %rd24;
	ld.global.u32 	%r112, [%rd25];
	ld.global.u32 	%r113, [%rd25+1024];
	ld.global.u32 	%r114, [%rd25+2048];
	ld.global.u32 	%r115, [%rd25+3072];
	ld.global.u32 	%r116, [%rd25+4096];
	ld.global.u32 	%r117, [%rd25+5120];
	ld.global.u32 	%r118, [%rd25+6144];
	ld.global.u32 	%r119, [%rd25+7168];
	ld.global.u32 	%r120, [%rd25+8192];
	ld.global.u32 	%r121, [%rd25+9216];
	ld.global.u32 	%r122, [%rd25+10240];
	ld.global.u32 	%r123, [%rd25+11264];
	ld.global.u32 	%r124, [%rd25+12288];
	ld.global.u32 	%r125, [%rd25+13312];
	ld.global.u32 	%r126, [%rd25+14336];
	ld.global.u32 	%r127, [%rd25+15360];
	add.s32 	%r128, %r112, %r469;
	add.s32 	%r129, %r113, %r128;
	add.s32 	%r130, %r114, %r129;
	add.s32 	%r131, %r115, %r130;
	add.s32 	%r132, %r116, %r131;
	add.s32 	%r133, %r117, %r132;
	add.s32 	%r134, %r118, %r133;
	add.s32 	%r135, %r119, %r134;
	add.s32 	%r136, %r120, %r135;
	add.s32 	%r137, %r121, %r136;
	add.s32 	%r138, %r122, %r137;
	add.s32 	%r139, %r123, %r138;
	add.s32 	%r140, %r124, %r139;
	add.s32 	%r141, %r125, %r140;
	add.s32 	%r142, %r126, %r141;
	add.s32 	%r469, %r127, %r142;
	sub.s64 	%rd26, %rd19, %rd53;
	setp.lt.u64 	%p4, %rd26, 4096;
	@%p4 bra 	$L__BB5_45;
	add.s64 	%rd53, %rd53, 4096;
	setp.le.u64 	%p5, %rd53, %rd8;
	@%p5 bra 	$L__BB5_30;
$L__BB5_32:
	setp.le.u64 	%p6, %rd19, %rd53;
	cvt.u32.u64 	%r143, %rd53;
	cvt.u32.u64 	%r144, %rd19;
	sub.s32 	%r145, %r144, %r143;
	setp.ge.s32 	%p7, %r43, %r145;
	or.pred  	%p8, %p6, %p7;
	@%p8 bra 	$L__BB5_45;
	not.b32 	%r149, %r43;
	add.s32 	%r150, %r149, %r144;
	sub.s32 	%r152, %r150, %r143;
	shr.u32 	%r153, %r152, 8;
	add.s32 	%r48, %r153, 1;
	and.b32  	%r49, %r48, 15;
	setp.lt.u32 	%p9, %r152, 3840;
	mov.u32 	%r459, %r43;
	@%p9 bra 	$L__BB5_36;
	and.b32  	%r154, %r48, 33554416;
	neg.s32 	%r455, %r154;
	add.s64 	%rd27, %rd53, %rd6;
	shl.b64 	%rd28, %rd27, 2;
	add.s64 	%rd29, %rd28, %rd2;
	add.s64 	%rd54, %rd29, 8192;
	mov.u32 	%r459, %r43;
$L__BB5_35:
	.pragma "nounroll";
	ld.global.u32 	%r155, [%rd54+-8192];
	add.s32 	%r156, %r155, %r469;
	ld.global.u32 	%r157, [%rd54+-7168];
	add.s32 	%r158, %r157, %r156;
	ld.global.u32 	%r159, [%rd54+-6144];
	add.s32 	%r160, %r159, %r158;
	ld.global.u32 	%r161, [%rd54+-5120];
	add.s32 	%r162, %r161, %r160;
	ld.global.u32 	%r163, [%rd54+-4096];
	add.s32 	%r164, %r163, %r162;
	ld.global.u32 	%r165, [%rd54+-3072];
	add.s32 	%r166, %r165, %r164;
	ld.global.u32 	%r167, [%rd54+-2048];
	add.s32 	%r168, %r167, %r166;
	ld.global.u32 	%r169, [%rd54+-1024];
	add.s32 	%r170, %r169, %r168;
	ld.global.u32 	%r171, [%rd54];
	add.s32 	%r172, %r171, %r170;
	ld.global.u32 	%r173, [%rd54+1024];
	add.s32 	%r174, %r173, %r172;
	ld.global.u32 	%r175, [%rd54+2048];
	add.s32 	%r176, %r175, %r174;
	ld.global.u32 	%r177, [%rd54+3072];
	add.s32 	%r178, %r177, %r176;
	ld.global.u32 	%r179, [%rd54+4096];
	add.s32 	%r180, %r179, %r178;
	ld.global.u32 	%r181, [%rd54+5120];
	add.s32 	%r182, %r181, %r180;
	ld.global.u32 	%r183, [%rd54+6144];
	add.s32 	%r184, %r183, %r182;
	ld.global.u32 	%r185, [%rd54+7168];
	add.s32 	%r469, %r185, %r184;
	add.s32 	%r459, %r459, 4096;
	add.s32 	%r455, %r455, 16;
	add.s64 	%rd54, %rd54, 16384;
	setp.ne.s32 	%p10, %r455, 0;
	@%p10 bra 	$L__BB5_35;
$L__BB5_36:
	setp.eq.s32 	%p11, %r49, 0;
	@%p11 bra 	$L__BB5_45;
	and.b32  	%r60, %r48, 7;
	setp.lt.u32 	%p12, %r49, 8;
	@%p12 bra 	$L__BB5_39;
	cvt.u64.u32 	%rd30, %r459;
	add.s64 	%rd31, %rd53, %rd30;
	shl.b64 	%rd32, %rd31, 2;
	add.s64 	%rd33, %rd2, %rd32;
	ld.global.u32 	%r187, [%rd33];
	add.s32 	%r188, %r187, %r469;
	ld.global.u32 	%r189, [%rd33+1024];
	add.s32 	%r190, %r189, %r188;
	ld.global.u32 	%r191, [%rd33+2048];
	add.s32 	%r192, %r191, %r190;
	ld.global.u32 	%r193, [%rd33+3072];
	add.s32 	%r194, %r193, %r192;
	ld.global.u32 	%r195, [%rd33+4096];
	add.s32 	%r196, %r195, %r194;
	ld.global.u32 	%r197, [%rd33+5120];
	add.s32 	%r198, %r197, %r196;
	ld.global.u32 	%r199, [%rd33+6144];
	add.s32 	%r200, %r199, %r198;
	ld.global.u32 	%r201, [%rd33+7168];
	add.s32 	%r469, %r201, %r200;
	add.s32 	%r459, %r459, 2048;
$L__BB5_39:
	setp.eq.s32 	%p13, %r60, 0;
	@%p13 bra 	$L__BB5_45;
	and.b32  	%r66, %r48, 3;
	setp.lt.u32 	%p14, %r60, 4;
	@%p14 bra 	$L__BB5_42;
	cvt.u64.u32 	%rd34, %r459;
	add.s64 	%rd35, %rd53, %rd34;
	shl.b64 	%rd36, %rd35, 2;
	add.s64 	%rd37, %rd2, %rd36;
	ld.global.u32 	%r203, [%rd37];
	add.s32 	%r204, %r203, %r469;
	ld.global.u32 	%r205, [%rd37+1024];
	add.s32 	%r206, %r205, %r204;
	ld.global.u32 	%r207, [%rd37+2048];
	add.s32 	%r208, %r207, %r206;
	ld.global.u32 	%r209, [%rd37+3072];
	add.s32 	%r469, %r209, %r208;
	add.s32 	%r459, %r459, 1024;
$L__BB5_42:
	setp.eq.s32 	%p15, %r66, 0;
	@%p15 bra 	$L__BB5_45;
	cvt.u64.u32 	%rd38, %r459;
	add.s64 	%rd39, %rd53, %rd38;
	shl.b64 	%rd40, %rd39, 2;
	add.s64 	%rd55, %rd2, %rd40;
	neg.s32 	%r467, %r66;
$L__BB5_44:
	.pragma "nounroll";
	ld.global.u32 	%r210, [%rd55];
	add.s32 	%r469, %r210, %r469;
	add.s64 	%rd55, %rd55, 1024;
	add.s32 	%r467, %r467, 1;
	setp.ne.s32 	%p16, %r467, 0;
	@%p16 bra 	$L__BB5_44;
$L__BB5_45:
	// begin inline asm
	mov.u32 %r211, %laneid;
	// end inline asm
	mov.b32 	%r214, 1;
	mov.b32 	%r235, 31;
	mov.b32 	%r236, -1;
	// begin inline asm
	shfl.sync.down.b32 %r212, %r469, %r214, %r235, %r236;
	// end inline asm
	setp.gt.s32 	%p17, %r211, 30;
	selp.b32 	%r237, 0, %r212, %p17;
	add.s32 	%r218, %r237, %r469;
	mov.b32 	%r219, 2;
	// begin inline asm
	shfl.sync.down.b32 %r217, %r218, %r219, %r235, %r236;
	// end inline asm
	setp.gt.s32 	%p18, %r211, 29;
	selp.b32 	%r238, 0, %r217, %p18;
	add.s32 	%r223, %r218, %r238;
	mov.b32 	%r224, 4;
	// begin inline asm
	shfl.sync.down.b32 %r222, %r223, %r224, %r235, %r236;
	// end inline asm
	setp.gt.s32 	%p19, %r211, 27;
	selp.b32 	%r239, 0, %r222, %p19;
	add.s32 	%r228, %r223, %r239;
	mov.b32 	%r229, 8;
	// begin inline asm
	shfl.sync.down.b32 %r227, %r228, %r229, %r235, %r236;
	// end inline asm
	setp.gt.s32 	%p20, %r211, 23;
	selp.b32 	%r240, 0, %r227, %p20;
	add.s32 	%r233, %r228, %r240;
	mov.b32 	%r234, 16;
	// begin inline asm
	shfl.sync.down.b32 %r232, %r233, %r234, %r235, %r236;
	// end inline asm
	setp.gt.s32 	%p21, %r211, 15;
	selp.b32 	%r241, 0, %r232, %p21;
	add.s32 	%r470, %r233, %r241;
	setp.ne.s32 	%p22, %r211, 0;
	@%p22 bra 	$L__BB5_47;
	shr.u32 	%r242, %r43, 3;
	and.b32  	%r243, %r242, 124;
	mov.u32 	%r244, _ZZN3cub18CUB_300001_SM_10006detail6reduce28DeviceReduceSingleTileKernelINS2_10policy_hubIiyN4cuda3std3__44plusIiEEE10Policy1000EN6thrust24THRUST_300001_SM_1000_NS10device_ptrIiEEPiyS9_iiNS7_10__identityEEEvT0_T1_T2_T3_T4_T6_E12temp_storage;
	add.s32 	%r245, %r244, %r243;
	st.shared.u32 	[%r245+8], %r470;
$L__BB5_47:
	bar.sync 	0;
	setp.ne.s32 	%p23, %r43, 0;
	@%p23 bra 	$L__BB5_49;
	ld.shared.u32 	%r246, [_ZZN3cub18CUB_300001_SM_10006detail6reduce28DeviceReduceSingleTileKernelINS2_10policy_hubIiyN4cuda3std3__44plusIiEEE10Policy1000EN6thrust24THRUST_300001_SM_1000_NS10device_ptrIiEEPiyS9_iiNS7_10__identityEEEvT0_T1_T2_T3_T4_T6_E12temp_storage+12];
	add.s32 	%r247, %r246, %r470;
	ld.shared.u32 	%r248, [_ZZN3cub18CUB_300001_SM_10006detail6reduce28DeviceReduceSingleTileKernelINS2_10policy_hubIiyN4cuda3std3__44plusIiEEE10Policy1000EN6thrust24THRUST_300001_SM_1000_NS10device_ptrIiEEPiyS9_iiNS7_10__identityEEEvT0_T1_T2_T3_T4_T6_E12temp_storage+16];
	add.s32 	%r249, %r247, %r248;
	ld.shared.u32 	%r250, [_ZZN3cub18CUB_300001_SM_10006detail6reduce28DeviceReduceSingleTileKernelINS2_10policy_hubIiyN4cuda3std3__44plusIiEEE10Policy1000EN6thrust24THRUST_300001_SM_1000_NS10device_ptrIiEEPiyS9_iiNS7_10__identityEEEvT0_T1_T2_T3_T4_T6_E12temp_storage+20];
	add.s32 	%r251, %r249, %r250;
	ld.shared.u32 	%r252, [_ZZN3cub18CUB_300001_SM_10006detail6reduce28DeviceReduceSingleTileKernelINS2_10policy_hubIiyN4cuda3std3__44plusIiEEE10Policy1000EN6thrust24THRUST_300001_SM_1000_NS10device_ptrIiEEPiyS9_iiNS7_10__identityEEEvT0_T1_T2_T3_T4_T6_E12temp_storage+24];
	add.s32 	%r253, %r251, %r252;
	ld.shared.u32 	%r254, [_ZZN3cub18CUB_300001_SM_10006detail6reduce28DeviceReduceSingleTileKernelINS2_10policy_hubIiyN4cuda3std3__44plusIiEEE10Policy1000EN6thrust24THRUST_300001_SM_1000_NS10device_ptrIiEEPiyS9_iiNS7_10__identityEEEvT0_T1_T2_T3_T4_T6_E12temp_storage+28];
	add.s32 	%r255, %r253, %r254;
	ld.shared.u32 	%r256, [_ZZN3cub18CUB_300001_SM_10006detail6reduce28DeviceReduceSingleTileKernelINS2_10policy_hubIiyN4cuda3std3__44plusIiEEE10Policy1000EN6thrust24THRUST_300001_SM_1000_NS10device_ptrIiEEPiyS9_iiNS7_10__identityEEEvT0_T1_T2_T3_T4_T6_E12temp_storage+32];
	add.s32 	%r257, %r255, %r256;
	ld.shared.u32 	%r258, [_ZZN3cub18CUB_300001_SM_10006detail6reduce28DeviceReduceSingleTileKernelINS2_10policy_hubIiyN4cuda3std3__44plusIiEEE10Policy1000EN6thrust24THRUST_300001_SM_1000_NS10device_ptrIiEEPiyS9_iiNS7_10__identityEEEvT0_T1_T2_T3_T4_T6_E12temp_storage+36];
	add.s32 	%r470, %r257, %r258;
$L__BB5_49:
	mov.u32 	%r432, %tid.x;
	setp.ne.s32 	%p57, %r432, 0;
	@%p57 bra 	$L__BB5_51;
	add.s32 	%r433, %r470, %r81;
	st.global.u32 	[%rd1], %r433;
$L__BB5_51:
	ret;

}
	// .globl	_ZN3cub18CUB_300001_SM_10006detail6reduce18DeviceReduceKernelINS2_10policy_hubIiyN4cuda3std3__44plusIiEEE10Policy1000EN6thrust24THRUST_300001_SM_1000_NS10device_ptrIiEEyS9_iNS7_10__identityEEEvT0_PT3_T1_NS0_13GridEvenShareISK_EET2_T4_
.visible .entry _ZN3cub18CUB_300001_SM_10006detail6reduce18DeviceReduceKernelINS2_10policy_hubIiyN4cuda3std3__44plusIiEEE10Policy1000EN6thrust24THRUST_300001_SM_1000_NS10device_ptrIiEEyS9_iNS7_10__identityEEEvT0_PT3_T1_NS0_13GridEvenShareISK_EET2_T4_(
	.param .align 8 .b8 _ZN3cub18CUB_300001_SM_10006detail6reduce18DeviceReduceKernelINS2_10policy_hubIiyN4cuda3std3__44plusIiEEE10Policy1000EN6thrust24THRUST_300001_SM_1000_NS10device_ptrIiEEyS9_iNS7_10__identityEEEvT0_PT3_T1_NS0_13GridEvenShareISK_EET2_T4__param_0[8],
	.param .u64 .ptr .align 1 _ZN3cub18CUB_300001_SM_10006detail6reduce18DeviceReduceKernelINS2_10policy_hubIiyN4cuda3std3__44plusIiEEE10Policy1000EN6thrust24THRUST_300001_SM_1000_NS10device_ptrIiEEyS9_iNS7_10__identityEEEvT0_PT3_T1_NS0_13GridEvenShareISK_EET2_T4__param_1,
	.param .u64 _ZN3cub18CUB_300001_SM_10006detail6reduce18DeviceReduceKernelINS2_10policy_hubIiyN4cuda3std3__44plusIiEEE10Policy1000EN6thrust24THRUST_300001_SM_1000_NS10device_ptrIiEEyS9_iNS7_10__identityEEEvT0_PT3_T1_NS0_13GridEvenShareISK_EET2_T4__param_2,
	.param .align 8 .b8 _ZN3cub18CUB_300001_SM_10006detail6reduce18DeviceReduceKernelINS2_10policy_hubIiyN4cuda3std3__44plusIiEEE10Policy1000EN6thrust24THRUST_300001_SM_1000_NS10device_ptrIiEEyS9_iNS7_10__identityEEEvT0_PT3_T1_NS0_13GridEvenShareISK_EET2_T4__param_3[72],
	.param .align 1 .b8 _ZN3cub18CUB_300001_SM_10006detail6reduce18DeviceReduceKernelINS2_10policy_hubIiyN4cuda3std3__44plusIiEEE10Policy1000EN6thrust24THRUST_300001_SM_1000_NS10device_ptrIiEEyS9_iNS7_10__identityEEEvT0_PT3_T1_NS0_13GridEvenShareISK_EET2_T4__param_4[1],
	.param .align 1 .b8 _ZN3cub18CUB_300001_SM_10006detail6reduce18DeviceReduceKernelINS2_10policy_hubIiyN4cuda3std3__44plusIiEEE10Policy1000EN6thrust24THRUST_300001_SM_1000_NS10device_ptrIiEEyS9_iNS7_10__identityEEEvT0_PT3_T1_NS0_13GridEvenShareISK_EET2_T4__param_5[1]
)
.maxntid 256
{
	.reg .pred 	%p<57>;
	.reg .b16 	%rs<4>;
	.reg .b32 	%r<502>;
	.reg .b64 	%rd<78>;
	// demoted variable
	.shared .align 4 .b8 _ZZN3cub18CUB_300001_SM_10006detail6reduce18DeviceReduceKernelINS2_10policy_hubIiyN4cuda3std3__44plusIiEEE10Policy1000EN6thrust24THRUST_300001_SM_1000_NS10device_ptrIiEEyS9_iNS7_10__identityEEEvT0_PT3_T1_NS0_13GridEvenShareISK_EET2_T4_E12temp_storage[44];
	ld.param.u64 	%rd1, [_ZN3cub18CUB_300001_SM_10006detail6reduce18DeviceReduceKernelINS2_10policy_hubIiyN4cuda3std3__44plusIiEEE10Policy1000EN6thrust24THRUST_300001_SM_1000_NS10device_ptrIiEEyS9_iNS7_10__identityEEEvT0_PT3_T1_NS0_13GridEvenShareISK_EET2_T4__param_3+32];
	ld.param.u32 	%r1, [_ZN3cub18CUB_300001_SM_10006detail6reduce18DeviceReduceKernelINS2_10policy_hubIiyN4cuda3std3__44plusIiEEE10Policy1000EN6thrust24THRUST_300001_SM_1000_NS10device_ptrIiEEyS9_iNS7_10__identityEEEvT0_PT3_T1_NS0_13GridEvenShareISK_EET2_T4__param_3+40];
	ld.param.u64 	%rd25, [_ZN3cub18CUB_300001_SM_10006detail6reduce18DeviceReduceKernelINS2_10policy_hubIiyN4cuda3std3__44plusIiEEE10Policy1000EN6thrust24THRUST_300001_SM_1000_NS10device_ptrIiEEyS9_iNS7_10__identityEEEvT0_PT3_T1_NS0_13GridEvenShareISK_EET2_T4__param_0];
	cvta.to.global.u64 	%rd2, %rd25;
	mov.u32 	%r2, %ctaid.x;
	shl.b32 	%r88, %r1, 12;
	cvt.s64.s32 	%rd3, %r88;
	shl.b32 	%r89, %r2, 12;
	cvt.u64.u32 	%rd4, %r89;
	sub.s64 	%rd5, %rd1, %rd4;
	setp.gt.u64 	%p1, %rd5, 4095;
	@%p1 bra 	$L__BB6_25;
	cvt.u32.u64 	%r287, %rd4;
	cvt.u32.u64 	%r3, %rd1;
	sub.s32 	%r4, %r3, %r287;
	mov.u32 	%r5, %tid.x;
	setp.ge.s32 	%p23, %r5, %r4;
	mov.b32 	%r482, 0;
	mov.u32 	%r471, %r5;
	@%p23 bra 	$L__BB6_3;
	add.s32 	%r289, %r287, %r5;
	mul.wide.u32 	%rd51, %r289, 4;
	add.s64 	%rd52, %rd2, %rd51;
	ld.global.u32 	%r482, [%rd52];
	add.s32 	%r471, %r5, 256;
$L__BB6_3:
	setp.ge.s32 	%p24, %r471, %r4;
	@%p24 bra 	$L__BB6_16;
	not.b32 	%r292, %r471;
	add.s32 	%r293, %r292, %r3;
	sub.s32 	%r294, %r293, %r287;
	shr.u32 	%r295, %r294, 8;
	add.s32 	%r10, %r295, 1;
	and.b32  	%r11, %r10, 15;
	setp.lt.u32 	%p25, %r294, 3840;
	@%p25 bra 	$L__BB6_7;
	and.b32  	%r296, %r10, 33554416;
	neg.s32 	%r467, %r296;
	mul.wide.u32 	%rd53, %r2, 16384;
	mul.wide.u32 	%rd54, %r471, 4;
	or.b64  	%rd55, %rd53, %rd54;
	add.s64 	%rd56, %rd55, %rd2;
	add.s64 	%rd72, %rd56, 8192;
$L__BB6_6:
	.pragma "nounroll";
	ld.global.u32 	%r297, [%rd72+-8192];
	add.s32 	%r298, %r297, %r482;
	ld.global.u32 	%r299, [%rd72+-7168];
	add.s32 	%r300, %r299, %r298;
	ld.global.u32 	%r301, [%rd72+-6144];
	add.s32 	%r302, %r301, %r300;
	ld.global.u32 	%r303, [%rd72+-5120];
	add.s32 	%r304, %r303, %r302;
	ld.global.u32 	%r305, [%rd72+-4096];
	add.s32 	%r306, %r305, %r304;
	ld.global.u32 	%r307, [%rd72+-3072];
	add.s32 	%r308, %r307, %r306;
	ld.global.u32 	%r309, [%rd72+-2048];
	add.s32 	%r310, %r309, %r308;
	ld.global.u32 	%r311, [%rd72+-1024];
	add.s32 	%r312, %r311, %r310;
	ld.global.u32 	%r313, [%rd72];
	add.s32 	%r314, %r313, %r312;
	ld.global.u32 	%r315, [%rd72+1024];
	add.s32 	%r316, %r315, %r314;
	ld.global.u32 	%r317, [%rd72+2048];
	add.s32 	%r318, %r317, %r316;
	ld.global.u32 	%r319, [%rd72+3072];
	add.s32 	%r320, %r319, %r318;
	ld.global.u32 	%r321, [%rd72+4096];
	add.s32 	%r322, %r321, %r320;
	ld.global.u32 	%r323, [%rd72+5120];
	add.s32 	%r324, %r323, %r322;
	ld.global.u32 	%r325, [%rd72+6144];
	add.s32 	%r326, %r325, %r324;
	ld.global.u32 	%r327, [%rd72+7168];
	add.s32 	%r482, %r327, %r326;
	add.s32 	%r471, %r471, 4096;
	add.s32 	%r467, %r467, 16;
	add.s64 	%rd72, %rd72, 16384;
	setp.ne.s32 	%p26, %r467, 0;
	@%p26 bra 	$L__BB6_6;
$L__BB6_7:
	setp.eq.s32 	%p27, %r11, 0;
	@%p27 bra 	$L__BB6_16;
	and.b32  	%r22, %r10, 7;
	setp.lt.u32 	%p28, %r11, 8;
	@%p28 bra 	$L__BB6_10;
	cvt.s64.s32 	%rd57, %r471;
	add.s64 	%rd58, %rd57, %rd4;
	shl.b64 	%rd59, %rd58, 2;
	add.s64 	%rd60, %rd2, %rd59;
	ld.global.u32 	%r329, [%rd60];
	add.s32 	%r330, %r329, %r482;
	ld.global.u32 	%r331, [%rd60+1024];
	add.s32 	%r332, %r331, %r330;
	ld.global.u32 	%r333, [%rd60+2048];
	add.s32 	%r334, %r333, %r332;
	ld.global.u32 	%r335, [%rd60+3072];
	add.s32 	%r336, %r335, %r334;
	ld.global.u32 	%r337, [%rd60+4096];
	add.s32 	%r338, %r337, %r336;
	ld.global.u32 	%r339, [%rd60+5120];
	add.s32 	%r340, %r339, %r338;
	ld.global.u32 	%r341, [%rd60+6144];
	add.s32 	%r342, %r341, %r340;
	ld.global.u32 	%r343, [%rd60+7168];
	add.s32 	%r482, %r343, %r342;
	add.s32 	%r471, %r471, 2048;
$L__BB6_10:
	setp.eq.s32 	%p29, %r22, 0;
	@%p29 bra 	$L__BB6_16;
	and.b32  	%r28, %r10, 3;
	setp.lt.u32 	%p30, %r22, 4;
	@%p30 bra 	$L__BB6_13;
	cvt.s64.s32 	%rd61, %r471;
	add.s64 	%rd62, %rd61, %rd4;
	shl.b64 	%rd63, %rd62, 2;
	add.s64 	%rd64, %rd2, %rd63;
	ld.global.u32 	%r345, [%rd64];
	add.s32 	%r346, %r345, %r482;
	ld.global.u32 	%r347, [%rd64+1024];
	add.s32 	%r348, %r347, %r346;
	ld.global.u32 	%r349, [%rd64+2048];
	add.s32 	%r350, %r349, %r348;
	ld.global.u32 	%r351, [%rd64+3072];
	add.s32 	%r482, %r351, %r350;
	add.s32 	%r471, %r471, 1024;
$L__BB6_13:
	setp.eq.s32 	%p31, %r28, 0;
	@%p31 bra 	$L__BB6_16;
	mul.wide.u32 	%rd65, %r2, 16384;
	add.s64 	%rd9, %rd2, %rd65;
	neg.s32 	%r479, %r28;
$L__BB6_15:
	.pragma "nounroll";
	mul.wide.s32 	%rd66, %r471, 4;
	add.s64 	%rd67, %rd9, %rd66;
	ld.global.u32 	%r352, [%rd67];
	add.s32 	%r482, %r352, %r482;
	add.s32 	%r471, %r471, 256;
	add.s32 	%r479, %r479, 1;
	setp.ne.s32 	%p32, %r479, 0;
	@%p32 bra 	$L__BB6_15;
$L__BB6_16:
	setp.lt.s32 	%p33, %r4, 256;
	@%p33 bra 	$L__BB6_21;
	// begin inline asm
	mov.u32 %r416, %laneid;
	// end inline asm
	mov.b32 	%r419, 1;
	mov.b32 	%r440, 31;
	mov.b32 	%r441, -1;
	// begin inline asm
	shfl.sync.down.b32 %r417, %r482, %r419, %r440, %r441;
	// end inline asm
	setp.gt.s32 	%p49, %r416, 30;
	selp.b32 	%r442, 0, %r417, %p49;
	add.s32 	%r423, %r442, %r482;
	mov.b32 	%r424, 2;
	// begin inline asm
	shfl.sync.down.b32 %r422, %r423, %r424, %r440, %r441;
	// end inline asm
	setp.gt.s32 	%p50, %r416, 29;
	selp.b32 	%r443, 0, %r422, %p50;
	add.s32 	%r428, %r423, %r443;
	mov.b32 	%r429, 4;
	// begin inline asm
	shfl.sync.down.b32 %r427, %r428, %r429, %r440, %r441;
	// end inline asm
	setp.gt.s32 	%p51, %r416, 27;
	selp.b32 	%r444, 0, %r427, %p51;
	add.s32 	%r433, %r428, %r444;
	mov.b32 	%r434, 8;
	// begin inline asm
	shfl.sync.down.b32 %r432, %r433, %r434, %r440, %r441;
	// end inline asm
	setp.gt.s32 	%p52, %r416, 23;
	selp.b32 	%r445, 0, %r432, %p52;
	add.s32 	%r438, %r433, %r445;
	mov.b32 	%r439, 16;
	// begin inline asm
	shfl.sync.down.b32 %r437, %r438, %r439, %r440, %r441;
	// end inline asm
	setp.gt.s32 	%p53, %r416, 15;
	selp.b32 	%r446, 0, %r437, %p53;
	add.s32 	%r501, %r438, %r446;
	setp.ne.s32 	%p54, %r416, 0;
	@%p54 bra 	$L__BB6_19;
	shr.u32 	%r447, %r5, 3;
	and.b32  	%r448, %r447, 124;
	mov.u32 	%r449, _ZZN3cub18CUB_300001_SM_10006detail6reduce18DeviceReduceKernelINS2_10policy_hubIiyN4cuda3std3__44plusIiEEE10Policy1000EN6thrust24THRUST_300001_SM_1000_NS10device_ptrIiEEyS9_iNS7_10__identityEEEvT0_PT3_T1_NS0_13GridEvenShareISK_EET2_T4_E12temp_storage;
	add.s32 	%r450, %r449, %r448;
	st.shared.u32 	[%r450+8], %r501;
$L__BB6_19:
	bar.sync 	0;
	setp.ne.s32 	%p55, %r5, 0;
	@%p55 bra 	$L__BB6_46;
	ld.shared.u32 	%r451, [_ZZN3cub18CUB_300001_SM_10006detail6reduce18DeviceReduceKernelINS2_10policy_hubIiyN4cuda3std3__44plusIiEEE10Policy1000EN6thrust24THRUST_300001_SM_1000_NS10device_ptrIiEEyS9_iNS7_10__identityEEEvT0_PT3_T1_NS0_13GridEvenShareISK_EET2_T4_E12temp_storage+12];
	add.s32 	%r452, %r451, %r501;
	ld.shared.u32 	%r453, [_ZZN3cub18CUB_300001_SM_10006detail6reduce18DeviceReduceKernelINS2_10policy_hubIiyN4cuda3std3__44plusIiEEE10Policy1000EN6thrust24THRUST_300001_SM_1000_NS10device_ptrIiEEyS9_iNS7_10__identityEEEvT0_PT3_T1_NS0_13GridEvenShareISK_EET2_T4_E12temp_storage+16];
	add.s32 	%r454, %r452, %r453;
	ld.shared.u32 	%r455, [_ZZN3cub18CUB_300001_SM_10006detail6reduce18DeviceReduceKernelINS2_10policy_hubIiyN4cuda3std3__44plusIiEEE10Policy1000EN6thrust24THRUST_300001_SM_1000_NS10device_ptrIiEEyS9_iNS7_10__identityEEEvT0_PT3_T1_NS0_13GridEvenShareISK_EET2_T4_E12temp_storage+20];
	add.s32 	%r456, %r454, %r455;
	ld.shared.u32 	%r457, [_ZZN3cub18CUB_300001_SM_10006detail6reduce18DeviceReduceKernelINS2_10policy_hubIiyN4cuda3std3__44plusIiEEE10Policy1000EN6thrust24THRUST_300001_SM_1000_NS10device_ptrIiEEyS9_iNS7_10__identityEEEvT0_PT3_T1_NS0_13GridEvenShareISK_EET2_T4_E12temp_storage+24];
	add.s32 	%r458, %r456, %r457;
	ld.shared.u32 	%r459, [_ZZN3cub18CUB_300001_SM_10006detail6reduce18DeviceReduceKernelINS2_10policy_hubIiyN4cuda3std3__44plusIiEEE10Policy1000EN6thrust24THRUST_300001_SM_1000_NS10device_ptrIiEEyS9_iNS7_10__identityEEEvT0_PT3_T1_NS0_13GridEvenShareISK_EET2_T4_E12temp_storage+28];
	add.s32 	%r460, %r458, %r459;
	ld.shared.u32 	%r461, [_ZZN3cub18CUB_300001_SM_10006detail6reduce18DeviceReduceKernelINS2_10policy_hubIiyN4cuda3std3__44plusIiEEE10Policy1000EN6thrust24THRUST_300001_SM_1000_NS10device_ptrIiEEyS9_iNS7_10__identityEEEvT0_PT3_T1_NS0_13GridEvenShareISK_EET2_T4_E12temp_storage+32];
	add.s32 	%r462, %r460, %r461;
	ld.shared.u32 	%r463, [_ZZN3cub18CUB_300001_SM_10006detail6reduce18DeviceReduceKernelINS2_10policy_hubIiyN4cuda3std3__44plusIiEEE10Policy1000EN6thrust24THRUST_300001_SM_1000_NS10device_ptrIiEEyS9_iNS7_10__identityEEEvT0_PT3_T1_NS0_13GridEvenShareISK_EET2_T4_E12temp_storage+36];
	add.s32 	%r501, %r462, %r463;
	bra.uni 	$L__BB6_46;
$L__BB6_21:
	// begin inline asm
	mov.u32 %r353, %laneid;
	// end inline asm
	and.b32  	%r379, %r5, 992;
	add.s32 	%r380, %r379, 32;
	setp.gt.s32 	%p34, %r380, %r4;
	not.b32 	%r381, %r379;
	add.s32 	%r382, %r4, %r381;
	selp.b32 	%r377, %r382, 31, %p34;
	mov.b32 	%r356, 1;
	mov.b32 	%r378, -1;
	// begin inline asm
	shfl.sync.down.b32 %r354, %r482, %r356, %r377, %r378;
	// end inline asm
	setp.lt.s32 	%p35, %r353, %r377;
	selp.b32 	%r383, %r354, 0, %p35;
	add.s32 	%r360, %r383, %r482;
	mov.b32 	%r361, 2;
	// begin inline asm
	shfl.sync.down.b32 %r359, %r360, %r361, %r377, %r378;
	// end inline asm
	add.s32 	%r384, %r353, 2;
	setp.gt.s32 	%p36, %r384, %r377;
	selp.b32 	%r385, 0, %r359, %p36;
	add.s32 	%r365, %r360, %r385;
	mov.b32 	%r366, 4;
	// begin inline asm
	shfl.sync.down.b32 %r364, %r365, %r366, %r377, %r378;
	// end inline asm
	add.s32 	%r386, %r353, 4;
	setp.gt.s32 	%p37, %r386, %r377;
	selp.b32 	%r387, 0, %r364, %p37;
	add.s32 	%r370, %r365, %r387;
	mov.b32 	%r371, 8;
	// begin inline asm
	shfl.sync.down.b32 %r369, %r370, %r371, %r377, %r378;
	// end inline asm
	add.s32 	%r388, %r353, 8;
	setp.gt.s32 	%p38, %r388, %r377;
	selp.b32 	%r389, 0, %r369, %p38;
	add.s32 	%r375, %r370, %r389;
	mov.b32 	%r376, 16;
	// begin inline asm
	shfl.sync.down.b32 %r374, %r375, %r376, %r377, %r378;
	// end inline asm
	add.s32 	%r390, %r353, 16;
	setp.gt.s32 	%p39, %r390, %r377;
	selp.b32 	%r391, 0, %r374, %p39;
	add.s32 	%r501, %r375, %r391;
	setp.ne.s32 	%p40, %r353, 0;
	@%p40 bra 	$L__BB6_23;
	shr.u32 	%r392, %r5, 3;
	and.b32  	%r393, %r392, 124;
	mov.u32 	%r394, _ZZN3cub18CUB_300001_SM_10006detail6reduce18DeviceReduceKernelINS2_10policy_hubIiyN4cuda3std3__44plusIiEEE10Policy1000EN6thrust24THRUST_300001_SM_1000_NS10device_ptrIiEEyS9_iNS7_10__identityEEEvT0_PT3_T1_NS0_13GridEvenShareISK_EET2_T4_E12temp_storage;
	add.s32 	%r395, %r394, %r393;
	st.shared.u32 	[%r395+8], %r501;
$L__BB6_23:
	bar.sync 	0;
	setp.ne.s32 	%p41, %r5, 0;
	@%p41 bra 	$L__BB6_46;
	setp.gt.s32 	%p42, %r4, 32;
	ld.shared.u32 	%r396, [_ZZN3cub18CUB_300001_SM_10006detail6reduce18DeviceReduceKernelINS2_10policy_hubIiyN4cuda3std3__44plusIiEEE10Policy1000EN6thrust24THRUST_300001_SM_1000_NS10device_ptrIiEEyS9_iNS7_10__identityEEEvT0_PT3_T1_NS0_13GridEvenShareISK_EET2_T4_E12temp_storage+12];
	selp.b32 	%r397, %r396, 0, %p42;
	add.s32 	%r398, %r397, %r501;
	setp.gt.s32 	%p43, %r4, 64;
	ld.shared.u32 	%r399, [_ZZN3cub18CUB_300001_SM_10006detail6reduce18DeviceReduceKernelINS2_10policy_hubIiyN4cuda3std3__44plusIiEEE10Policy1000EN6thrust24THRUST_300001_SM_1000_NS10device_ptrIiEEyS9_iNS7_10__identityEEEvT0_PT3_T1_NS0_13GridEvenShareISK_EET2_T4_E12temp_storage+16];
	selp.b32 	%r400, %r399, 0, %p43;
	add.s32 	%r401, %r398, %r400;
	setp.gt.s32 	%p44, %r4, 96;
	ld.shared.u32 	%r402, [_ZZN3cub18CUB_300001_SM_10006detail6reduce18DeviceReduceKernelINS2_10policy_hubIiyN4cuda3std3__44plusIiEEE10Policy1000EN6thrust24THRUST_300001_SM_1000_NS10device_ptrIiEEyS9_iNS7_10__identityEEEvT0_PT3_T1_NS0_13GridEvenShareISK_EET2_T4_E12temp_storage+20];
	selp.b32 	%r403, %r402, 0, %p44;
	add.s32 	%r404, %r401, %r403;
	setp.gt.s32 	%p45, %r4, 128;
	ld.shared.u32 	%r405, [_ZZN3cub18CUB_300001_SM_10006detail6reduce18DeviceReduceKernelINS2_10policy_hubIiyN4cuda3std3__44plusIiEEE10Policy1000EN6thrust24THRUST_300001_SM_1000_NS10device_ptrIiEEyS9_iNS7_10__identityEEEvT0_PT3_T1_NS0_13GridEvenShareISK_EET2_T4_E12temp_storage+24];
	selp.b32 	%r406, %r405, 0, %p45;
	add.s32 	%r407, %r404, %r406;
	setp.gt.s32 	%p46, %r4, 160;
	ld.shared.u32 	%r408, [_ZZN3cub18CUB_300001_SM_10006detail6reduce18DeviceReduceKernelINS2_10policy_hubIiyN4cuda3std3__44plusIiEEE10Policy1000EN6thrust24THRUST_300001_SM_1000_NS10device_ptrIiEEyS9_iNS7_10__identityEEEvT0_PT3_T1_NS0_13GridEvenShareISK_EET2_T4_E12temp_storage+28];
	selp.b32 	%r409, %r408, 0, %p46;
	add.s32 	%r410, %r407, %r409;
	setp.gt.s32 	%p47, %r4, 192;
	ld.shared.u32 	%r411, [_ZZN3cub18CUB_300001_SM_10006detail6reduce18DeviceReduceKernelINS2_10policy_hubIiyN4cuda3std3__44plusIiEEE10Policy1000EN6thrust24THRUST_300001_SM_1000_NS10device_ptrIiEEyS9_iNS7_10__identityEEEvT0_PT3_T1_NS0_13GridEvenShareISK_EET2_T4_E12temp_storage+32];
	selp.b32 	%r412, %r411, 0, %p47;
	add.s32 	%r413, %r410, %r412;
	setp.gt.s32 	%p48, %r4, 224;
	ld.shared.u32 	%r414, [_ZZN3cub18CUB_300001_SM_10006detail6reduce18DeviceReduceKernelINS2_10policy_hubIiyN4cuda3std3__44plusIiEEE10Policy1000EN6thrust24THRUST_300001_SM_1000_NS10device_ptrIiEEyS9_iNS7_10__identityEEEvT0_PT3_T1_NS0_13GridEvenShareISK_EET2_T4_E12temp_storage+36];
	selp.b32 	%r415, %r414, 0, %p48;
	add.s32 	%r501, %r413, %r415;
	bra.uni 	$L__BB6_46;
$L__BB6_25:
	cvt.u32.u64 	%r90, %rd4;
	mov.u32 	%r46, %tid.x;
	add.s32 	%r91, %r46, %r90;
	mul.wide.u32 	%rd26, %r91, 4;
	add.s64 	%rd27, %rd2, %rd26;
	ld.global.u32 	%r92, [%rd27];
	ld.global.u32 	%r93, [%rd27+1024];
	ld.global.u32 	%r94, [%rd27+2048];
	ld.global.u32 	%r95, [%rd27+3072];
	ld.global.u32 	%r96, [%rd27+4096];
	ld.global.u32 	%r97, [%rd27+5120];
	ld.global.u32 	%r98, [%rd27+6144];
	ld.global.u32 	%r99, [%rd27+7168];
	ld.global.u32 	%r100, [%rd27+8192];
	ld.global.u32 	%r101, [%rd27+9216];
	ld.global.u32 	%r102, [%rd27+10240];
	ld.global.u32 	%r103, [%rd27+11264];
	ld.global.u32 	%r104, [%rd27+12288];
	ld.global.u32 	%r105, [%rd27+13312];
	ld.global.u32 	%r106, [%rd27+14336];
	ld.global.u32 	%r107, [%rd27+15360];
	add.s32 	%r108, %r93, %r92;
	add.s32 	%r109, %r94, %r108;
	add.s32 	%r110, %r95, %r109;
	add.s32 	%r111, %r96, %r110;
	add.s32 	%r112, %r97, %r111;
	add.s32 	%r113, %r98, %r112;
	add.s32 	%r114, %r99, %r113;
	add.s32 	%r115, %r100, %r114;
	add.s32 	%r116, %r101, %r115;
	add.s32 	%r117, %r102, %r116;
	add.s32 	%r118, %r103, %r117;
	add.s32 	%r119, %r104, %r118;
	add.s32 	%r120, %r105, %r119;
	add.s32 	%r121, %r106, %r120;
	add.s32 	%r500, %r107, %r121;
	setp.lt.u64 	%p2, %rd5, %rd3;
	@%p2 bra 	$L__BB6_42;
	cvt.u32.u64 	%r123, %rd3;
	cvt.u64.u32 	%rd28, %r46;
	add.s64 	%rd74, %rd4, %rd3;
	cvt.u32.u64 	%r48, %rd1;
	not.b32 	%r125, %r46;
	add.s32 	%r126, %r125, %r48;
	sub.s32 	%r127, %r126, %r123;
	sub.s32 	%r483, %r127, %r90;
	add.s64 	%rd29, %rd74, %rd28;
	shl.b64 	%rd30, %rd29, 2;
	add.s64 	%rd31, %rd30, %rd2;
	add.s64 	%rd73, %rd31, 8192;
	mov.b32 	%r484, 0;
	shl.b32 	%r128, %r1, 12;
	mov.u64 	%rd75, %rd4;
$L__BB6_27:
	cvt.s64.s32 	%rd15, %r128;
	add.s64 	%rd75, %rd75, %rd15;
	add.s64 	%rd32, %rd1, -4096;
	setp.gt.u64 	%p3, %rd75, %rd32;
	@%p3 bra 	$L__BB6_29;
	shl.b32 	%r129, %r1, 12;
	cvt.s64.s32 	%rd33, %r129;
	cvt.u64.u32 	%rd34, %r46;
	add.s64 	%rd35, %rd75, %rd34;
	shl.b64 	%rd36, %rd35, 2;
	add.s64 	%rd37, %rd2, %rd36;
	ld.global.u32 	%r130, [%rd37];
	ld.global.u32 	%r131, [%rd37+1024];
	ld.global.u32 	%r132, [%rd37+2048];
	ld.global.u32 	%r133, [%rd37+3072];
	ld.global.u32 	%r134, [%rd37+4096];
	ld.global.u32 	%r135, [%rd37+5120];
	ld.global.u32 	%r136, [%rd37+6144];
	ld.global.u32 	%r137, [%rd37+7168];
	ld.global.u32 	%r138, [%rd37+8192];
	ld.global.u32 	%r139, [%rd37+9216];
	ld.global.u32 	%r140, [%rd37+10240];
	ld.global.u32 	%r141, [%rd37+11264];
	ld.global.u32 	%r142, [%rd37+12288];
	ld.global.u32 	%r143, [%rd37+13312];
	ld.global.u32 	%r144, [%rd37+14336];
	ld.global.u32 	%r145, [%rd37+15360];
	add.s32 	%r146, %r130, %r500;
	add.s32 	%r147, %r131, %r146;
	add.s32 	%r148, %r132, %r147;
	add.s32 	%r149, %r133, %r148;
	add.s32 	%r150, %r134, %r149;
	add.s32 	%r151, %r135, %r150;
	add.s32 	%r152, %r136, %r151;
	add.s32 	%r153, %r137, %r152;
	add.s32 	%r154, %r138, %r153;
	add.s32 	%r155, %r139, %r154;
	add.s32 	%r156, %r140, %r155;
	add.s32 	%r157, %r141, %r156;
	add.s32 	%r158, %r142, %r157;
	add.s32 	%r159, %r143, %r158;
	add.s32 	%r160, %r144, %r159;
	add.s32 	%r500, %r145, %r160;
	sub.s64 	%rd38, %rd1, %rd75;
	setp.lt.u64 	%p4, %rd38, %rd33;
	add.s32 	%r484, %r484, 1;
	add.s64 	%rd74, %rd74, %rd33;
	sub.s32 	%r483, %r483, %r129;
	mul.wide.s32 	%rd39, %r129, 4;
	add.s64 	%rd73, %rd73, %rd39;
	@%p4 bra 	$L__BB6_42;
	bra.uni 	$L__BB6_27;
$L__BB6_29:
	setp.le.u64 	%p5, %rd1, %rd75;
	cvt.u32.u64 	%r161, %rd75;
	cvt.u32.u64 	%r162, %rd1;
	sub.s32 	%r163, %r162, %r161;
	setp.ge.s32 	%p6, %r46, %r163;
	or.pred  	%p7, %p5, %p6;
	@%p7 bra 	$L__BB6_42;
	cvt.u32.u64 	%r166, %rd15;
	cvt.u32.u64 	%r167, %rd4;
	not.b32 	%r168, %r46;
	add.s32 	%r169, %r168, %r48;
	add.s32 	%r170, %r166, %r167;
	sub.s32 	%r171, %r169, %r170;
	mul.lo.s32 	%r172, %r1, %r484;
	shl.b32 	%r173, %r172, 12;
	sub.s32 	%r174, %r171, %r173;
	shr.u32 	%r175, %r174, 8;
	add.s32 	%r56, %r175, 1;
	and.b32  	%r57, %r56, 15;
	setp.lt.u32 	%p8, %r174, 3840;
	mov.u32 	%r490, %r46;
	@%p8 bra 	$L__BB6_33;
	shr.u32 	%r176, %r483, 8;
	add.s32 	%r177, %r176, 1;
	and.b32  	%r178, %r177, 33554416;
	neg.s32 	%r486, %r178;
	mov.u32 	%r490, %r46;
$L__BB6_32:
	.pragma "nounroll";
	ld.global.u32 	%r179, [%rd73+-8192];
	add.s32 	%r180, %r179, %r500;
	ld.global.u32 	%r181, [%rd73+-7168];
	add.s32 	%r182, %r181, %r180;
	ld.global.u32 	%r183, [%rd73+-6144];
	add.s32 	%r184, %r183, %r182;
	ld.global.u32 	%r185, [%rd73+-5120];
	add.s32 	%r186, %r185, %r184;
	ld.global.u32 	%r187, [%rd73+-4096];
	add.s32 	%r188, %r187, %r186;
	ld.global.u32 	%r189, [%rd73+-3072];
	add.s32 	%r190, %r189, %r188;
	ld.global.u32 	%r191, [%rd73+-2048];
	add.s32 	%r192, %r191, %r190;
	ld.global.u32 	%r193, [%rd73+-1024];
	add.s32 	%r194, %r193, %r192;
	ld.global.u32 	%r195, [%rd73];
	add.s32 	%r196, %r195, %r194;
	ld.global.u32 	%r197, [%rd73+1024];
	add.s32 	%r198, %r197, %r196;
	ld.global.u32 	%r199, [%rd73+2048];
	add.s32 	%r200, %r199, %r198;
	ld.global.u32 	%r201, [%rd73+3072];
	add.s32 	%r202, %r201, %r200;
	ld.global.u32 	%r203, [%rd73+4096];
	add.s32 	%r204, %r203, %r202;
	ld.global.u32 	%r205, [%rd73+5120];
	add.s32 	%r206, %r205, %r204;
	ld.global.u32 	%r207, [%rd73+6144];
	add.s32 	%r208, %r207, %r206;
	ld.global.u32 	%r209, [%rd73+7168];
	add.s32 	%r500, %r209, %r208;
	add.s32 	%r490, %r490, 4096;
	add.s32 	%r486, %r486, 16;
	add.s64 	%rd73, %rd73, 16384;
	setp.ne.s32 	%p9, %r486, 0;
	@%p9 bra 	$L__BB6_32;
$L__BB6_33:
	setp.eq.s32 	%p10, %r57, 0;
	@%p10 bra 	$L__BB6_42;
	and.b32  	%r68, %r56, 7;
	setp.lt.u32 	%p11, %r57, 8;
	@%p11 bra 	$L__BB6_36;
	cvt.u64.u32 	%rd40, %r490;
	add.s64 	%rd41, %rd75, %rd40;
	shl.b64 	%rd42, %rd41, 2;
	add.s64 	%rd43, %rd2, %rd42;
	ld.global.u32 	%r211, [%rd43];
	add.s32 	%r212, %r211, %r500;
	ld.global.u32 	%r213, [%rd43+1024];
	add.s32 	%r214, %r213, %r212;
	ld.global.u32 	%r215, [%rd43+2048];
	add.s32 	%r216, %r215, %r214;
	ld.global.u32 	%r217, [%rd43+3072];
	add.s32 	%r218, %r217, %r216;
	ld.global.u32 	%r219, [%rd43+4096];
	add.s32 	%r220, %r219, %r218;
	ld.global.u32 	%r221, [%rd43+5120];
	add.s32 	%r222, %r221, %r220;
	ld.global.u32 	%r223, [%rd43+6144];
	add.s32 	%r224, %r223, %r222;
	ld.global.u32 	%r225, [%rd43+7168];
	add.s32 	%r500, %r225, %r224;
	add.s32 	%r490, %r490, 2048;
$L__BB6_36:
	setp.eq.s32 	%p12, %r68, 0;
	@%p12 bra 	$L__BB6_42;
	setp.lt.u32 	%p13, %r68, 4;
	@%p13 bra 	$L__BB6_39;
	cvt.u64.u32 	%rd44, %r490;
	add.s64 	%rd45, %rd75, %rd44;
	shl.b64 	%rd46, %rd45, 2;
	add.s64 	%rd47, %rd2, %rd46;
	ld.global.u32 	%r227, [%rd47];
	add.s32 	%r228, %r227, %r500;
	ld.global.u32 	%r229, [%rd47+1024];
	add.s32 	%r230, %r229, %r228;
	ld.global.u32 	%r231, [%rd47+2048];
	add.s32 	%r232, %r231, %r230;
	ld.global.u32 	%r233, [%rd47+3072];
	add.s32 	%r500, %r233, %r232;
	add.s32 	%r490, %r490, 1024;
$L__BB6_39:
	and.b32  	%r234, %r56, 3;
	setp.eq.s32 	%p14, %r234, 0;
	@%p14 bra 	$L__BB6_42;
	cvt.u64.u32 	%rd48, %r490;
	add.s64 	%rd49, %rd48, %rd74;
	shl.b64 	%rd50, %rd49, 2;
	add.s64 	%rd77, %rd2, %rd50;
	cvt.u16.u32 	%rs1, %r483;
	shr.u16 	%rs2, %rs1, 8;
	add.s16 	%rs3, %rs2, 1;
	cvt.u32.u16 	%r235, %rs3;
	and.b32  	%r236, %r235, 3;
	neg.s32 	%r498, %r236;
$L__BB6_41:
	.pragma "nounroll";
	ld.global.u32 	%r237, [%rd77];
	add.s32 	%r500, %r237, %r500;
	add.s64 	%rd77, %rd77, 1024;
	add.s32 	%r498, %r498, 1;
	setp.ne.s32 	%p15, %r498, 0;
	@%p15 bra 	$L__BB6_41;
$L__BB6_42:
	// begin inline asm
	mov.u32 %r238, %laneid;
	// end inline asm
	mov.b32 	%r241, 1;
	mov.b32 	%r262, 31;
	mov.b32 	%r263, -1;
	// begin inline asm
	shfl.sync.down.b32 %r239, %r500, %r241, %r262, %r263;
	// end inline asm
	setp.gt.s32 	%p16, %r238, 30;
	selp.b32 	%r264, 0, %r239, %p16;
	add.s32 	%r245, %r264, %r500;
	mov.b32 	%r246, 2;
	// begin inline asm
	shfl.sync.down.b32 %r244, %r245, %r246, %r262, %r263;
	// end inline asm
	setp.gt.s32 	%p17, %r238, 29;
	selp.b32 	%r265, 0, %r244, %p17;
	add.s32 	%r250, %r245, %r265;
	mov.b32 	%r251, 4;
	// begin inline asm
	shfl.sync.down.b32 %r249, %r250, %r251, %r262, %r263;
	// end inline asm
	setp.gt.s32 	%p18, %r238, 27;
	selp.b32 	%r266, 0, %r249, %p18;
	add.s32 	%r255, %r250, %r266;
	mov.b32 	%r256, 8;
	// begin inline asm
	shfl.sync.down.b32 %r254, %r255, %r256, %r262, %r263;
	// end inline asm
	setp.gt.s32 	%p19, %r238, 23;
	selp.b32 	%r267, 0, %r254, %p19;
	add.s32 	%r260, %r255, %r267;
	mov.b32 	%r261, 16;
	// begin inline asm
	shfl.sync.down.b32 %r259, %r260, %r261, %r262, %r263;
	// end inline asm
	setp.gt.s32 	%p20, %r238, 15;
	selp.b32 	%r268, 0, %r259, %p20;
	add.s32 	%r501, %r260, %r268;
	setp.ne.s32 	%p21, %r238, 0;
	@%p21 bra 	$L__BB6_44;
	shr.u32 	%r269, %r46, 3;
	and.b32  	%r270, %r269, 124;
	mov.u32 	%r271, _ZZN3cub18CUB_300001_SM_10006detail6reduce18DeviceReduceKernelINS2_10policy_hubIiyN4cuda3std3__44plusIiEEE10Policy1000EN6thrust24THRUST_300001_SM_1000_NS10device_ptrIiEEyS9_iNS7_10__identityEEEvT0_PT3_T1_NS0_13GridEvenShareISK_EET2_T4_E12temp_storage;
	add.s32 	%r272, %r271, %r270;
	st.shared.u32 	[%r272+8], %r501;
$L__BB6_44:
	bar.sync 	0;
	setp.ne.s32 	%p22, %r46, 0;
	@%p22 bra 	$L__BB6_46;
	ld.shared.u32 	%r273, [_ZZN3cub18CUB_300001_SM_10006detail6reduce18DeviceReduceKernelINS2_10policy_hubIiyN4cuda3std3__44plusIiEEE10Policy1000EN6thrust24THRUST_300001_SM_1000_NS10device_ptrIiEEyS9_iNS7_10__identityEEEvT0_PT3_T1_NS0_13GridEvenShareISK_EET2_T4_E12temp_storage+12];
	add.s32 	%r274, %r273, %r501;
	ld.shared.u32 	%r275, [_ZZN3cub18CUB_300001_SM_10006detail6reduce18DeviceReduceKernelINS2_10policy_hubIiyN4cuda3std3__44plusIiEEE10Policy1000EN6thrust24THRUST_300001_SM_1000_NS10device_ptrIiEEyS9_iNS7_10__identityEEEvT0_PT3_T1_NS0_13GridEvenShareISK_EET2_T4_E12temp_storage+16];
	add.s32 	%r276, %r274, %r275;
	ld.shared.u32 	%r277, [_ZZN3cub18CUB_300001_SM_10006detail6reduce18DeviceReduceKernelINS2_10policy_hubIiyN4cuda3std3__44plusIiEEE10Policy1000EN6thrust24THRUST_300001_SM_1000_NS10device_ptrIiEEyS9_iNS7_10__identityEEEvT0_PT3_T1_NS0_13GridEvenShareISK_EET2_T4_E12temp_storage+20];
	add.s32 	%r278, %r276, %r277;
	ld.shared.u32 	%r279, [_ZZN3cub18CUB_300001_SM_10006detail6reduce18DeviceReduceKernelINS2_10policy_hubIiyN4cuda3std3__44plusIiEEE10Policy1000EN6thrust24THRUST_300001_SM_1000_NS10device_ptrIiEEyS9_iNS7_10__identityEEEvT0_PT3_T1_NS0_13GridEvenShareISK_EET2_T4_E12temp_storage+24];
	add.s32 	%r280, %r278, %r279;
	ld.shared.u32 	%r281, [_ZZN3cub18CUB_300001_SM_10006detail6reduce18DeviceReduceKernelINS2_10policy_hubIiyN4cuda3std3__44plusIiEEE10Policy1000EN6thrust24THRUST_300001_SM_1000_NS10device_ptrIiEEyS9_iNS7_10__identityEEEvT0_PT3_T1_NS0_13GridEvenShareISK_EET2_T4_E12temp_storage+28];
	add.s32 	%r282, %r280, %r281;
	ld.shared.u32 	%r283, [_ZZN3cub18CUB_300001_SM_10006detail6reduce18DeviceReduceKernelINS2_10policy_hubIiyN4cuda3std3__44plusIiEEE10Policy1000EN6thrust24THRUST_300001_SM_1000_NS10device_ptrIiEEyS9_iNS7_10__identityEEEvT0_PT3_T1_NS0_13GridEvenShareISK_EET2_T4_E12temp_storage+32];
	add.s32 	%r284, %r282, %r283;
	ld.shared.u32 	%r285, [_ZZN3cub18CUB_300001_SM_10006detail6reduce18DeviceReduceKernelINS2_10policy_hubIiyN4cuda3std3__44plusIiEEE10Policy1000EN6thrust24THRUST_300001_SM_1000_NS10device_ptrIiEEyS9_iNS7_10__identityEEEvT0_PT3_T1_NS0_13GridEvenShareISK_EET2_T4_E12temp_storage+36];
	add.s32 	%r501, %r284, %r285;
$L__BB6_46:
	mov.u32 	%r464, %tid.x;
	setp.ne.s32 	%p56, %r464, 0;
	@%p56 bra 	$L__BB6_48;
	ld.param.u64 	%rd71, [_ZN3cub18CUB_300001_SM_10006detail6reduce18DeviceReduceKernelINS2_10policy_hubIiyN4cuda3std3__44plusIiEEE10Policy1000EN6thrust24THRUST_300001_SM_1000_NS10device_ptrIiEEyS9_iNS7_10__identityEEEvT0_PT3_T1_NS0_13GridEvenShareISK_EET2_T4__param_1];
	cvta.to.global.u64 	%rd68, %rd71;
	mul.wide.u32 	%rd69, %r2, 4;
	add.s64 	%rd70, %rd68, %rd69;
	st.global.u32 	[%rd70], %r501;
$L__BB6_48:
	ret;

}
	// .globl	_ZN3cub18CUB_300001_SM_10006detail6reduce28DeviceReduceSingleTileKernelINS2_10policy_hubIiyN4cuda3std3__44plusIiEEE10Policy1000EPiSC_iS9_iiNS7_10__identityEEEvT0_T1_T2_T3_T4_T6_
.visible .entry _ZN3cub18CUB_300001_SM_10006detail6reduce28DeviceReduceSingleTileKernelINS2_10policy_hubIiyN4cuda3std3__44plusIiEEE10Policy1000EPiSC_iS9_iiNS7_10__identityEEEvT0_T1_T2_T3_T4_T6_(
	.param .u64 .ptr .align 1 _ZN3cub18CUB_300001_SM_10006detail6reduce28DeviceReduceSingleTileKernelINS2_10policy_hubIiyN4cuda3std3__44plusIiEEE10Policy1000EPiSC_iS9_iiNS7_10__identityEEEvT0_T1_T2_T3_T4_T6__param_0,
	.param .u64 .ptr .align 1 _ZN3cub18CUB_300001_SM_10006detail6reduce28DeviceReduceSingleTileKernelINS2_10policy_hubIiyN4cuda3std3__44plusIiEEE10Policy1000EPiSC_iS9_iiNS7_10__identityEEEvT0_T1_T2_T3_T4_T6__param_1,
	.param .u32 _ZN3cub18CUB_300001_SM_10006detail6reduce28DeviceReduceSingleTileKernelINS2_10policy_hubIiyN4cuda3std3__44plusIiEEE10Policy1000EPiSC_iS9_iiNS7_10__identityEEEvT0_T1_T2_T3_T4_T6__param_2,
	.param .align 1 .b8 _ZN3cub18CUB_300001_SM_10006detail6reduce28DeviceReduceSingleTileKernelINS2_10policy_hubIiyN4cuda3std3__44plusIiEEE10Policy1000EPiSC_iS9_iiNS7_10__identityEEEvT0_T1_T2_T3_T4_T6__param_3[1],
	.param .u32 _ZN3cub18CUB_300001_SM_10006detail6reduce28DeviceReduceSingleTileKernelINS2_10policy_hubIiyN4cuda3std3__44plusIiEEE10Policy1000EPiSC_iS9_iiNS7_10__identityEEEvT0_T1_T2_T3_T4_T6__param_4,
	.param .align 1 .b8 _ZN3cub18CUB_300001_SM_10006detail6reduce28DeviceReduceSingleTileKernelINS2_10policy_hubIiyN4cuda3std3__44plusIiEEE10Policy1000EPiSC_iS9_iiNS7_10__identityEEEvT0_T1_T2_T3_T4_T6__param_5[1]
)
.maxntid 256
.minnctapersm 1
{
	.reg .pred 	%p<97>;
	.reg .b32 	%r<687>;
	.reg .b64 	%rd<125>;
	// demoted variable
	.shared .align 4 .b8 _ZZN3cub18CUB_300001_SM_10006detail6reduce28DeviceReduceSingleTileKernelINS2_10policy_hubIiyN4cuda3std3__44plusIiEEE10Policy1000EPiSC_iS9_iiNS7_10__identityEEEvT0_T1_T2_T3_T4_T6_E12temp_storage[44];
	ld.param.u64 	%rd16, [_ZN3cub18CUB_300001_SM_10006detail6reduce28DeviceReduceSingleTileKernelINS2_10policy_hubIiyN4cuda3std3__44plusIiEEE10Policy1000EPiSC_iS9_iiNS7_10__identityEEEvT0_T1_T2_T3_T4_T6__param_0];
	ld.param.u64 	%rd17, [_ZN3cub18CUB_300001_SM_10006detail6reduce28DeviceReduceSingleTileKernelINS2_10policy_hubIiyN4cuda3std3__44plusIiEEE10Policy1000EPiSC_iS9_iiNS7_10__identityEEEvT0_T1_T2_T3_T4_T6__param_1];
	ld.param.u32 	%r120, [_ZN3cub18CUB_300001_SM_10006detail6reduce28DeviceReduceSingleTileKernelINS2_10policy_hubIiyN4cuda3std3__44plusIiEEE10Policy1000EPiSC_iS9_iiNS7_10__identityEEEvT0_T1_T2_T3_T4_T6__param_2];
	ld.param.u32 	%r121, [_ZN3cub18CUB_300001_SM_10006detail6reduce28DeviceReduceSingleTileKernelINS2_10policy_hubIiyN4cuda3std3__44plusIiEEE10Policy1000EPiSC_iS9_iiNS7_10__identityEEEvT0_T1_T2_T3_T4_T6__param_4];
	cvta.to.global.u64 	%rd1, %rd17;
	setp.ne.s32 	%p1, %r120, 0;
	@%p1 bra 	$L__BB7_3;
	mov.u32 	%r633, %tid.x;
	setp.ne.s32 	%p96, %r633, 0;
	@%p96 bra 	$L__BB7_74;
	st.global.u32 	[%rd1], %r121;
	bra.uni 	$L__BB7_74;
$L__BB7_3:
	and.b64  	%rd18, %rd16, 15;
	setp.ne.s64 	%p2, %rd18, 0;
	@%p2 bra 	$L__BB7_38;
	setp.gt.s32 	%p49, %r120, 4095;
	@%p49 bra 	$L__BB7_22;
	mov.u32 	%r1, %tid.x;
	setp.ge.s32 	%p66, %r1, %r120;
	mov.b32 	%r644, 0;
	mov.u32 	%r639, %r1;
	@%p66 bra 	$L__BB7_7;
	mul.wide.u32 	%rd113, %r1, 4;
	add.s64 	%rd112, %rd16, %rd113;
	// begin inline asm
	ld.global.nc.u32 %r644, [%rd112];
	// end inline asm
	add.s32 	%r639, %r1, 256;
$L__BB7_7:
	setp.ge.s32 	%p67, %r639, %r120;
	@%p67 bra 	$L__BB7_13;
	not.b32 	%r507, %r639;
	add.s32 	%r6, %r120, %r507;
	and.b32  	%r508, %r6, 768;
	setp.eq.s32 	%p68, %r508, 768;
	@%p68 bra 	$L__BB7_11;
	mul.wide.u32 	%rd114, %r639, 4;
	add.s64 	%rd121, %rd16, %rd114;
	shr.u32 	%r509, %r6, 8;
	add.s32 	%r510, %r509, 1;
	and.b32  	%r511, %r510, 3;
	neg.s32 	%r636, %r511;
$L__BB7_10:
	.pragma "nounroll";
	// begin inline asm
	ld.global.nc.u32 %r512, [%rd121];
	// end inline asm
	add.s32 	%r644, %r512, %r644;
	add.s32 	%r639, %r639, 256;
	add.s64 	%rd121, %rd121, 1024;
	add.s32 	%r636, %r636, 1;
	setp.ne.s32 	%p69, %r636, 0;
	@%p69 bra 	$L__BB7_10;
$L__BB7_11:
	setp.lt.u32 	%p70, %r6, 768;
	@%p70 bra 	$L__BB7_13;
$L__BB7_12:
	mul.wide.s32 	%rd120, %r639, 4;
	add.s64 	%rd116, %rd16, %rd120;
	// begin inline asm
	ld.global.nc.u32 %r513, [%rd116];
	// end inline asm
	add.s32 	%r517, %r513, %r644;
	add.s64 	%rd117, %rd116, 1024;
	// begin inline asm
	ld.global.nc.u32 %r514, [%rd117];
	// end inline asm
	add.s32 	%r518, %r514, %r517;
	add.s64 	%rd118, %rd116, 2048;
	// begin inline asm
	ld.global.nc.u32 %r515, [%rd118];
	// end inline asm
	add.s32 	%r519, %r515, %r518;
	add.s64 	%rd119, %rd116, 3072;
	// begin inline asm
	ld.global.nc.u32 %r516, [%rd119];
	// end inline asm
	add.s32 	%r644, %r516, %r519;
	add.s32 	%r639, %r639, 1024;
	setp.lt.s32 	%p71, %r639, %r120;
	@%p71 bra 	$L__BB7_12;
$L__BB7_13:
	setp.lt.s32 	%p72, %r120, 256;
	@%p72 bra 	$L__BB7_18;
	// begin inline asm
	mov.u32 %r583, %laneid;
	// end inline asm
	mov.b32 	%r586, 1;
	mov.b32 	%r607, 31;
	mov.b32 	%r608, -1;
	// begin inline asm
	shfl.sync.down.b32 %r584, %r644, %r586, %r607, %r608;
	// end inline asm
	setp.gt.s32 	%p88, %r583, 30;
	selp.b32 	%r609, 0, %r584, %p88;
	add.s32 	%r590, %r609, %r644;
	mov.b32 	%r591, 2;
	// begin inline asm
	shfl.sync.down.b32 %r589, %r590, %r591, %r607, %r608;
	// end inline asm
	setp.gt.s32 	%p89, %r583, 29;
	selp.b32 	%r610, 0, %r589, %p89;
	add.s32 	%r595, %r590, %r610;
	mov.b32 	%r596, 4;
	// begin inline asm
	shfl.sync.down.b32 %r594, %r595, %r596, %r607, %r608;
	// end inline asm
	setp.gt.s32 	%p90, %r583, 27;
	selp.b32 	%r611, 0, %r594, %p90;
	add.s32 	%r600, %r595, %r611;
	mov.b32 	%r601, 8;
	// begin inline asm
	shfl.sync.down.b32 %r599, %r600, %r601, %r607, %r608;
	// end inline asm
	setp.gt.s32 	%p91, %r583, 23;
	selp.b32 	%r612, 0, %r599, %p91;
	add.s32 	%r605, %r600, %r612;
	mov.b32 	%r606, 16;
	// begin inline asm
	shfl.sync.down.b32 %r604, %r605, %r606, %r607, %r608;
	// end inline asm
	setp.gt.s32 	%p92, %r583, 15;
	selp.b32 	%r613, 0, %r604, %p92;
	add.s32 	%r686, %r605, %r613;
	setp.ne.s32 	%p93, %r583, 0;
	@%p93 bra 	$L__BB7_16;
	shr.u32 	%r614, %r1, 3;
	and.b32  	%r615, %r614, 124;
	mov.u32 	%r616, _ZZN3cub18CUB_300001_SM_10006detail6reduce28DeviceReduceSingleTileKernelINS2_10policy_hubIiyN4cuda3std3__44plusIiEEE10Policy1000EPiSC_iS9_iiNS7_10__identityEEEvT0_T1_T2_T3_T4_T6_E12temp_storage;
	add.s32 	%r617, %r616, %r615;
	st.shared.u32 	[%r617+8], %r686;
$L__BB7_16:
	bar.sync 	0;
	setp.ne.s32 	%p94, %r1, 0;
	@%p94 bra 	$L__BB7_72;
	ld.shared.u32 	%r618, [_ZZN3cub18CUB_300001_SM_10006detail6reduce28DeviceReduceSingleTileKernelINS2_10policy_hubIiyN4cuda3std3__44plusIiEEE10Policy1000EPiSC_iS9_iiNS7_10__identityEEEvT0_T1_T2_T3_T4_T6_E12temp_storage+12];
	add.s32 	%r619, %r618, %r686;
	ld.shared.u32 	%r620, [_ZZN3cub18CUB_300001_SM_10006detail6reduce28DeviceReduceSingleTileKernelINS2_10policy_hubIiyN4cuda3std3__44plusIiEEE10Policy1000EPiSC_iS9_iiNS7_10__identityEEEvT0_T1_T2_T3_T4_T6_E12temp_storage+16];
	add.s32 	%r621, %r619, %r620;
	ld.shared.u32 	%r622, [_ZZN3cub18CUB_300001_SM_10006detail6reduce28DeviceReduceSingleTileKernelINS2_10policy_hubIiyN4cuda3std3__44plusIiEEE10Policy1000EPiSC_iS9_iiNS7_10__identityEEEvT0_T1_T2_T3_T4_T6_E12temp_storage+20];
	add.s32 	%r623, %r621, %r622;
	ld.shared.u32 	%r624, [_ZZN3cub18CUB_300001_SM_10006detail6reduce28DeviceReduceSingleTileKernelINS2_10policy_hubIiyN4cuda3std3__44plusIiEEE10Policy1000EPiSC_iS9_iiNS7_10__identityEEEvT0_T1_T2_T3_T4_T6_E12temp_storage+24];
	add.s32 	%r625, %r623, %r624;
	ld.shared.u32 	%r626, [_ZZN3cub18CUB_300001_SM_10006detail6reduce28DeviceReduceSingleTileKernelINS2_10policy_hubIiyN4cuda3std3__44plusIiEEE10Policy1000EPiSC_iS9_iiNS7_10__identityEEEvT0_T1_T2_T3_T4_T6_E12temp_storage+28];
	add.s32 	%r627, %r625, %r626;
	ld.shared.u32 	%r628, [_ZZN3cub18CUB_300001_SM_10006detail6reduce28DeviceReduceSingleTileKernelINS2_10policy_hubIiyN4cuda3std3__44plusIiEEE10Policy1000EPiSC_iS9_iiNS7_10__identityEEEvT0_T1_T2_T3_T4_T6_E12temp_storage+32];
	add.s32 	%r629, %r627, %r628;
	ld.shared.u32 	%r630, [_ZZN3cub18CUB_300001_SM_10006detail6reduce28DeviceReduceSingleTileKernelINS2_10policy_hubIiyN4cuda3std3__44plusIiEEE10Policy1000EPiSC_iS9_iiNS7_10__identityEEEvT0_T1_T2_T3_T4_T6_E12temp_storage+36];
	add.s32 	%r686, %r629, %r630;
	bra.uni 	$L__BB7_72;
$L__BB7_18:
	// begin inline asm
	mov.u32 %r520, %laneid;
	// end inline asm
	and.b32  	%r546, %r1, 992;
	add.s32 	%r547, %r546, 32;
	setp.gt.s32 	%p73, %r547, %r120;
	not.b32 	%r548, %r546;
	add.s32 	%r549, %r120, %r548;
	selp.b32 	%r544, %r549, 31, %p73;
	mov.b32 	%r523, 1;
	mov.b32 	%r545, -1;
	// begin inline asm
	shfl.sync.down.b32 %r521, %r644, %r523, %r544, %r545;
	// end inline asm
	setp.lt.s32 	%p74, %r520, %r544;
	selp.b32 	%r550, %r521, 0, %p74;
	add.s32 	%r527, %r550, %r644;
	mov.b32 	%r528, 2;
	// begin inline asm
	shfl.sync.down.b32 %r526, %r527, %r528, %r544, %r545;
	// end inline asm
	add.s32 	%r551, %r520, 2;
	setp.gt.s32 	%p75, %r551, %r544;
	selp.b32 	%r552, 0, %r526, %p75;
	add.s32 	%r532, %r527, %r552;
	mov.b32 	%r533, 4;
	// begin inline asm
	shfl.sync.down.b32 %r531, %r532, %r533, %r544, %r545;
	// end inline asm
	add.s32 	%r553, %r520, 4;
	setp.gt.s32 	%p76, %r553, %r544;
	selp.b32 	%r554, 0, %r531, %p76;
	add.s32 	%r537, %r532, %r554;
	mov.b32 	%r538, 8;
	// begin inline asm
	shfl.sync.down.b32 %r536, %r537, %r538, %r544, %r545;
	// end inline asm
	add.s32 	%r555, %r520, 8;
	setp.gt.s32 	%p77, %r555, %r544;
	selp.b32 	%r556, 0, %r536, %p77;
	add.s32 	%r542, %r537, %r556;
	mov.b32 	%r543, 16;
	// begin inline asm
	shfl.sync.down.b32 %r541, %r542, %r543, %r544, %r545;
	// end inline asm
	add.s32 	%r557, %r520, 16;
	setp.gt.s32 	%p78, %r557, %r544;
	selp.b32 	%r558, 0, %r541, %p78;
	add.s32 	%r686, %r542, %r558;
	setp.ne.s32 	%p79, %r520, 0;
	@%p79 bra 	$L__BB7_20;
	shr.u32 	%r559, %r1, 3;
	and.b32  	%r560, %r559, 124;
	mov.u32 	%r561, _ZZN3cub18CUB_300001_SM_10006detail6reduce28DeviceReduceSingleTileKernelINS2_10policy_hubIiyN4cuda3std3__44plusIiEEE10Policy1000EPiSC_iS9_iiNS7_10__identityEEEvT0_T1_T2_T3_T4_T6_E12temp_storage;
	add.s32 	%r562, %r561, %r560;
	st.shared.u32 	[%r562+8], %r686;
$L__BB7_20:
	bar.sync 	0;
	setp.ne.s32 	%p80, %r1, 0;
	@%p80 bra 	$L__BB7_72;
	setp.gt.s32 	%p81, %r120, 32;
	ld.shared.u32 	%r563, [_ZZN3cub18CUB_300001_SM_10006detail6reduce28DeviceReduceSingleTileKernelINS2_10policy_hubIiyN4cuda3std3__44plusIiEEE10Policy1000EPiSC_iS9_iiNS7_10__identityEEEvT0_T1_T2_T3_T4_T6_E12temp_storage+12];
	selp.b32 	%r564, %r563, 0, %p81;
	add.s32 	%r565, %r564, %r686;
	setp.gt.s32 	%p82, %r120, 64;
	ld.shared.u32 	%r566, [_ZZN3cub18CUB_300001_SM_10006detail6reduce28DeviceReduceSingleTileKernelINS2_10policy_hubIiyN4cuda3std3__44plusIiEEE10Policy1000EPiSC_iS9_iiNS7_10__identityEEEvT0_T1_T2_T3_T4_T6_E12temp_storage+16];
	selp.b32 	%r567, %r566, 0, %p82;
	add.s32 	%r568, %r565, %r567;
	setp.gt.s32 	%p83, %r120, 96;
	ld.shared.u32 	%r569, [_ZZN3cub18CUB_300001_SM_10006detail6reduce28DeviceReduceSingleTileKernelINS2_10policy_hubIiyN4cuda3std3__44plusIiEEE10Policy1000EPiSC_iS9_iiNS7_10__identityEEEvT0_T1_T2_T3_T4_T6_E12temp_storage+20];
	selp.b32 	%r570, %r569, 0, %p83;
	add.s32 	%r571, %r568, %r570;
	setp.gt.s32 	%p84, %r120, 128;
	ld.shared.u32 	%r572, [_ZZN3cub18CUB_300001_SM_10006detail6reduce28DeviceReduceSingleTileKernelINS2_10policy_hubIiyN4cuda3std3__44plusIiEEE10Policy1000EPiSC_iS9_iiNS7_10__identityEEEvT0_T1_T2_T3_T4_T6_E12temp_storage+24];
	selp.b32 	%r573, %r572, 0, %p84;
	add.s32 	%r574, %r571, %r573;
	setp.gt.s32 	%p85, %r120, 160;
	ld.shared.u32 	%r575, [_ZZN3cub18CUB_300001_SM_10006detail6reduce28DeviceReduceSingleTileKernelINS2_10policy_hubIiyN4cuda3std3__44plusIiEEE10Policy1000EPiSC_iS9_iiNS7_10__identityEEEvT0_T1_T2_T3_T4_T6_E12temp_storage+28];
	selp.b32 	%r576, %r575, 0, %p85;
	add.s32 	%r577, %r574, %r576;
	setp.gt.s32 	%p86, %r120, 192;
	ld.shared.u32 	%r578, [_ZZN3cub18CUB_300001_SM_10006detail6reduce28DeviceReduceSingleTileKernelINS2_10policy_hubIiyN4cuda3std3__44plusIiEEE10Policy1000EPiSC_iS9_iiNS7_10__identityEEEvT0_T1_T2_T3_T4_T6_E12temp_storage+32];
	selp.b32 	%r579, %r578, 0, %p86;
	add.s32 	%r580, %r577, %r579;
	setp.gt.s32 	%p87, %r120, 224;
	ld.shared.u32 	%r581, [_ZZN3cub18CUB_300001_SM_10006detail6reduce28DeviceReduceSingleTileKernelINS2_10policy_hubIiyN4cuda3std3__44plusIiEEE10Policy1000EPiSC_iS9_iiNS7_10__identityEEEvT0_T1_T2_T3_T4_T6_E12temp_storage+36];
	selp.b32 	%r582, %r581, 0, %p87;
	add.s32 	%r686, %r580, %r582;
	bra.uni 	$L__BB7_72;
$L__BB7_22:
	mov.u32 	%r26, %tid.x;
	shl.b32 	%r377, %r26, 2;
	mul.wide.u32 	%rd86, %r377, 4;
	add.s64 	%rd76, %rd16, %rd86;
	// begin inline asm
	ld.global.nc.v2.u64 {%rd74, %rd75}, [%rd76];
	// end inline asm
	mov.b64 	{%r378, %r379}, %rd75;
	mov.b64 	{%r380, %r381}, %rd74;
	add.s64 	%rd79, %rd76, 4096;
	// begin inline asm
	ld.global.nc.v2.u64 {%rd77, %rd78}, [%rd79];
	// end inline asm
	mov.b64 	{%r382, %r383}, %rd78;
	mov.b64 	{%r384, %r385}, %rd77;
	add.s64 	%rd82, %rd76, 8192;
	// begin inline asm
	ld.global.nc.v2.u64 {%rd80, %rd81}, [%rd82];
	// end inline asm
	mov.b64 	{%r386, %r387}, %rd81;
	mov.b64 	{%r388, %r389}, %rd80;
	add.s64 	%rd85, %rd76, 12288;
	// begin inline asm
	ld.global.nc.v2.u64 {%rd83, %rd84}, [%rd85];
	// end inline asm
	mov.b64 	{%r390, %r391}, %rd84;
	mov.b64 	{%r392, %r393}, %rd83;
	add.s32 	%r394, %r381, %r380;
	add.s32 	%r395, %r378, %r394;
	add.s32 	%r396, %r379, %r395;
	add.s32 	%r397, %r384, %r396;
	add.s32 	%r398, %r385, %r397;
	add.s32 	%r399, %r382, %r398;
	add.s32 	%r400, %r383, %r399;
	add.s32 	%r401, %r388, %r400;
	add.s32 	%r402, %r389, %r401;
	add.s32 	%r403, %r386, %r402;
	add.s32 	%r404, %r387, %r403;
	add.s32 	%r405, %r392, %r404;
	add.s32 	%r406, %r393, %r405;
	add.s32 	%r407, %r390, %r406;
	add.s32 	%r659, %r391, %r407;
	setp.lt.u32 	%p50, %r120, 8192;
	mov.b32 	%r648, 4096;
	@%p50 bra 	$L__BB7_26;
	add.s32 	%r28, %r120, -4096;
	mov.b32 	%r648, 4096;
$L__BB7_24:
	mul.wide.s32 	%rd99, %r648, 4;
	add.s64 	%rd89, %rd76, %rd99;
	// begin inline asm
	ld.global.nc.v2.u64 {%rd87, %rd88}, [%rd89];
	// end inline asm
	mov.b64 	{%r409, %r410}, %rd88;
	mov.b64 	{%r411, %r412}, %rd87;
	add.s64 	%rd92, %rd89, 4096;
	// begin inline asm
	ld.global.nc.v2.u64 {%rd90, %rd91}, [%rd92];
	// end inline asm
	mov.b64 	{%r413, %r414}, %rd91;
	mov.b64 	{%r415, %r416}, %rd90;
	add.s64 	%rd95, %rd89, 8192;
	// begin inline asm
	ld.global.nc.v2.u64 {%rd93, %rd94}, [%rd95];
	// end inline asm
	mov.b64 	{%r417, %r418}, %rd94;
	mov.b64 	{%r419, %r420}, %rd93;
	add.s64 	%rd98, %rd89, 12288;
	// begin inline asm
	ld.global.nc.v2.u64 {%rd96, %rd97}, [%rd98];
	// end inline asm
	mov.b64 	{%r421, %r422}, %rd97;
	mov.b64 	{%r423, %r424}, %rd96;
	add.s32 	%r425, %r411, %r659;
	add.s32 	%r426, %r412, %r425;
	add.s32 	%r427, %r409, %r426;
	add.s32 	%r428, %r410, %r427;
	add.s32 	%r429, %r415, %r428;
	add.s32 	%r430, %r416, %r429;
	add.s32 	%r431, %r413, %r430;
	add.s32 	%r432, %r414, %r431;
	add.s32 	%r433, %r419, %r432;
	add.s32 	%r434, %r420, %r433;
	add.s32 	%r435, %r417, %r434;
	add.s32 	%r436, %r418, %r435;
	add.s32 	%r437, %r423, %r436;
	add.s32 	%r438, %r424, %r437;
	add.s32 	%r439, %r421, %r438;
	add.s32 	%r659, %r422, %r439;
	sub.s32 	%r440, %r120, %r648;
	setp.lt.s32 	%p51, %r440, 4096;
	@%p51 bra 	$L__BB7_34;
	add.s32 	%r648, %r648, 4096;
	setp.le.s32 	%p52, %r648, %r28;
	@%p52 bra 	$L__BB7_24;
$L__BB7_26:
	setp.le.s32 	%p53, %r120, %r648;
	@%p53 bra 	$L__BB7_34;
	sub.s32 	%r35, %r120, %r648;
	setp.ge.s32 	%p54, %r26, %r35;
	@%p54 bra 	$L__BB7_34;
	not.b32 	%r442, %r26;
	add.s32 	%r443, %r120, %r442;
	sub.s32 	%r36, %r443, %r648;
	and.b32  	%r444, %r36, 768;
	setp.eq.s32 	%p55, %r444, 768;
	mov.u32 	%r653, %r26;
	@%p55 bra 	$L__BB7_31;
	add.s32 	%r650, %r26, %r648;
	shr.u32 	%r445, %r36, 8;
	add.s32 	%r446, %r445, 1;
	and.b32  	%r447, %r446, 3;
	neg.s32 	%r649, %r447;
	mov.u32 	%r653, %r26;
$L__BB7_30:
	.pragma "nounroll";
	mul.wide.u32 	%rd101, %r650, 4;
	add.s64 	%rd100, %rd16, %rd101;
	// begin inline asm
	ld.global.nc.u32 %r448, [%rd100];
	// end inline asm
	add.s32 	%r659, %r448, %r659;
	add.s32 	%r653, %r653, 256;
	add.s32 	%r650, %r650, 256;
	add.s32 	%r649, %r649, 1;
	setp.ne.s32 	%p56, %r649, 0;
	@%p56 bra 	$L__BB7_30;
$L__BB7_31:
	setp.lt.u32 	%p57, %r36, 768;
	@%p57 bra 	$L__BB7_34;
	cvt.u64.u32 	%rd102, %r653;
	cvt.u64.u32 	%rd103, %r648;
	add.s64 	%rd104, %rd102, %rd103;
	shl.b64 	%rd105, %rd104, 2;
	add.s64 	%rd106, %rd105, %rd16;
	add.s64 	%rd122, %rd106, 2048;
	add.s32 	%r656, %r653, %r648;
$L__BB7_33:
	mul.wide.u32 	%rd111, %r656, 4;
	add.s64 	%rd107, %rd16, %rd111;
	// begin inline asm
	ld.global.nc.u32 %r449, [%rd107];
	// end inline asm
	add.s32 	%r453, %r449, %r659;
	add.s64 	%rd108, %rd122, -1024;
	// begin inline asm
	ld.global.nc.u32 %r450, [%rd108];
	// end inline asm
	add.s32 	%r454, %r450, %r453;
	// begin inline asm
	ld.global.nc.u32 %r451, [%rd122];
	// end inline asm
	add.s32 	%r455, %r451, %r454;
	add.s64 	%rd110, %rd122, 1024;
	// begin inline asm
	ld.global.nc.u32 %r452, [%rd110];
	// end inline asm
	add.s32 	%r659, %r452, %r455;
	add.s32 	%r653, %r653, 1024;
	add.s64 	%rd122, %rd122, 4096;
	add.s32 	%r656, %r656, 1024;
	setp.lt.s32 	%p58, %r653, %r35;
	@%p58 bra 	$L__BB7_33;
$L__BB7_34:
	// begin inline asm
	mov.u32 %r456, %laneid;
	// end inline asm
	mov.b32 	%r459, 1;
	mov.b32 	%r480, 31;
	mov.b32 	%r481, -1;
	// begin inline asm
	shfl.sync.down.b32 %r457, %r659, %r459, %r480, %r481;
	// end inline asm
	setp.gt.s32 	%p59, %r456, 30;
	selp.b32 	%r482, 0, %r457, %p59;
	add.s32 	%r463, %r482, %r659;
	mov.b32 	%r464, 2;
	// begin inline asm
	shfl.sync.down.b32 %r462, %r463, %r464, %r480, %r481;
	// end inline asm
	setp.gt.s32 	%p60, %r456, 29;
	selp.b32 	%r483, 0, %r462, %p60;
	add.s32 	%r468, %r463, %r483;
	mov.b32 	%r469, 4;
	// begin inline asm
	shfl.sync.down.b32 %r467, %r468, %r469, %r480, %r481;
	// end inline asm
	setp.gt.s32 	%p61, %r456, 27;
	selp.b32 	%r484, 0, %r467, %p61;
	add.s32 	%r473, %r468, %r484;
	mov.b32 	%r474, 8;
	// begin inline asm
	shfl.sync.down.b32 %r472, %r473, %r474, %r480, %r481;
	// end inline asm
	setp.gt.s32 	%p62, %r456, 23;
	selp.b32 	%r485, 0, %r472, %p62;
	add.s32 	%r478, %r473, %r485;
	mov.b32 	%r479, 16;
	// begin inline asm
	shfl.sync.down.b32 %r477, %r478, %r479, %r480, %r481;
	// end inline asm
	setp.gt.s32 	%p63, %r456, 15;
	selp.b32 	%r486, 0, %r477, %p63;
	add.s32 	%r686, %r478, %r486;
	setp.ne.s32 	%p64, %r456, 0;
	@%p64 bra 	$L__BB7_36;
	shr.u32 	%r487, %r26, 3;
	and.b32  	%r488, %r487, 124;
	mov.u32 	%r489, _ZZN3cub18CUB_300001_SM_10006detail6reduce28DeviceReduceSingleTileKernelINS2_10policy_hubIiyN4cuda3std3__44plusIiEEE10Policy1000EPiSC_iS9_iiNS7_10__identityEEEvT0_T1_T2_T3_T4_T6_E12temp_storage;
	add.s32 	%r490, %r489, %r488;
	st.shared.u32 	[%r490+8], %r686;
$L__BB7_36:
	bar.sync 	0;
	setp.ne.s32 	%p65, %r26, 0;
	@%p65 bra 	$L__BB7_72;
	ld.shared.u32 	%r491, [_ZZN3cub18CUB_300001_SM_10006detail6reduce28DeviceReduceSingleTileKernelINS2_10policy_hubIiyN4cuda3std3__44plusIiEEE10Policy1000EPiSC_iS9_iiNS7_10__identityEEEvT0_T1_T2_T3_T4_T6_E12temp_storage+12];
	add.s32 	%r492, %r491, %r686;
	ld.shared.u32 	%r493, [_ZZN3cub18CUB_300001_SM_10006detail6reduce28DeviceReduceSingleTileKernelINS2_10policy_hubIiyN4cuda3std3__44plusIiEEE10Policy1000EPiSC_iS9_iiNS7_10__identityEEEvT0_T1_T2_T3_T4_T6_E12temp_storage+16];
	add.s32 	%r494, %r492, %r493;
	ld.shared.u32 	%r495, [_ZZN3cub18CUB_300001_SM_10006detail6reduce28DeviceReduceSingleTileKernelINS2_10policy_hubIiyN4cuda3std3__44plusIiEEE10Policy1000EPiSC_iS9_iiNS7_10__identityEEEvT0_T1_T2_T3_T4_T6_E12temp_storage+20];
	add.s32 	%r496, %r494, %r495;
	ld.shared.u32 	%r497, [_ZZN3cub18CUB_300001_SM_10006detail6reduce28DeviceReduceSingleTileKernelINS2_10policy_hubIiyN4cuda3std3__44plusIiEEE10Policy1000EPiSC_iS9_iiNS7_10__identityEEEvT0_T1_T2_T3_T4_T6_E12temp_storage+24];
	add.s32 	%r498, %r496, %r497;
	ld.shared.u32 	%r499, [_ZZN3cub18CUB_300001_SM_10006detail6reduce28DeviceReduceSingleTileKernelINS2_10policy_hubIiyN4cuda3std3__44plusIiEEE10Policy1000EPiSC_iS9_iiNS7_10__identityEEEvT0_T1_T2_T3_T4_T6_E12temp_storage+28];
	add.s32 	%r500, %r498, %r499;
	ld.shared.u32 	%r501, [_ZZN3cub18CUB_300001_SM_10006detail6reduce28DeviceReduceSingleTileKernelINS2_10policy_hubIiyN4cuda3std3__44plusIiEEE10Policy1000EPiSC_iS9_iiNS7_10__identityEEEvT0_T1_T2_T3_T4_T6_E12temp_storage+32];
	add.s32 	%r502, %r500, %r501;
	ld.shared.u32 	%r503, [_ZZN3cub18CUB_300001_SM_10006detail6reduce28DeviceReduceSingleTileKernelINS2_10policy_hubIiyN4cuda3std3__44plusIiEEE10Policy1000EPiSC_iS9_iiNS7_10__identityEEEvT0_T1_T2_T3_T4_T6_E12temp_storage+36];
	add.s32 	%r686, %r502, %r503;
	bra.uni 	$L__BB7_72;
$L__BB7_38:
	setp.gt.s32 	%p3, %r120, 4095;
	@%p3 bra 	$L__BB7_56;
	mov.u32 	%r60, %tid.x;
	setp.ge.s32 	%p20, %r60, %r120;
	mov.b32 	%r670, 0;
	mov.u32 	%r665, %r60;
	@%p20 bra 	$L__BB7_41;
	mul.wide.u32 	%rd66, %r60, 4;
	add.s64 	%rd65, %rd16, %rd66;
	// begin inline asm
	ld.global.nc.u32 %r670, [%rd65];
	// end inline asm
	add.s32 	%r665, %r60, 256;
$L__BB7_41:
	setp.ge.s32 	%p21, %r665, %r120;
	@%p21 bra 	$L__BB7_47;
	not.b32 	%r252, %r665;
	add.s32 	%r65, %r120, %r252;
	and.b32  	%r253, %r65, 768;
	setp.eq.s32 	%p22, %r253, 768;
	@%p22 bra 	$L__BB7_45;
	mul.wide.u32 	%rd67, %r665, 4;
	add.s64 	%rd123, %rd16, %rd67;
	shr.u32 	%r254, %r65, 8;
	add.s32 	%r255, %r254, 1;
	and.b32  	%r256, %r255, 3;
	neg.s32 	%r662, %r256;
$L__BB7_44:
	.pragma "nounroll";
	// begin inline asm
	ld.global.nc.u32 %r257, [%rd123];
	// end inline asm
	add.s32 	%r670, %r257, %r670;
	add.s32 	%r665, %r665, 256;
	add.s64 	%rd123, %rd123, 1024;
	add.s32 	%r662, %r662, 1;
	setp.ne.s32 	%p23, %r662, 0;
	@%p23 bra 	$L__BB7_44;
$L__BB7_45:
	setp.lt.u32 	%p24, %r65, 768;
	@%p24 bra 	$L__BB7_47;
$L__BB7_46:
	mul.wide.s32 	%rd73, %r665, 4;
	add.s64 	%rd69, %rd16, %rd73;
	// begin inline asm
	ld.global.nc.u32 %r258, [%rd69];
	// end inline asm
	add.s32 	%r262, %r258, %r670;
	add.s64 	%rd70, %rd69, 1024;
	// begin inline asm
	ld.global.nc.u32 %r259, [%rd70];
	// end inline asm
	add.s32 	%r263, %r259, %r262;
	add.s64 	%rd71, %rd69, 2048;
	// begin inline asm
	ld.global.nc.u32 %r260, [%rd71];
	// end inline asm
	add.s32 	%r264, %r260, %r263;
	add.s64 	%rd72, %rd69, 3072;
	// begin inline asm
	ld.global.nc.u32 %r261, [%rd72];
	// end inline asm
	add.s32 	%r670, %r261, %r264;
	add.s32 	%r665, %r665, 1024;
	setp.lt.s32 	%p25, %r665, %r120;
	@%p25 bra 	$L__BB7_46;
$L__BB7_47:
	setp.lt.s32 	%p26, %r120, 256;
	@%p26 bra 	$L__BB7_52;
	// begin inline asm
	mov.u32 %r328, %laneid;
	// end inline asm
	mov.b32 	%r331, 1;
	mov.b32 	%r352, 31;
	mov.b32 	%r353, -1;
	// begin inline asm
	shfl.sync.down.b32 %r329, %r670, %r331, %r352, %r353;
	// end inline asm
	setp.gt.s32 	%p42, %r328, 30;
	selp.b32 	%r354, 0, %r329, %p42;
	add.s32 	%r335, %r354, %r670;
	mov.b32 	%r336, 2;
	// begin inline asm
	shfl.sync.down.b32 %r334, %r335, %r336, %r352, %r353;
	// end inline asm
	setp.gt.s32 	%p43, %r328, 29;
	selp.b32 	%r355, 0, %r334, %p43;
	add.s32 	%r340, %r335, %r355;
	mov.b32 	%r341, 4;
	// begin inline asm
	shfl.sync.down.b32 %r339, %r340, %r341, %r352, %r353;
	// end inline asm
	setp.gt.s32 	%p44, %r328, 27;
	selp.b32 	%r356, 0, %r339, %p44;
	add.s32 	%r345, %r340, %r356;
	mov.b32 	%r346, 8;
	// begin inline asm
	shfl.sync.down.b32 %r344, %r345, %r346, %r352, %r353;
	// end inline asm
	setp.gt.s32 	%p45, %r328, 23;
	selp.b32 	%r357, 0, %r344, %p45;
	add.s32 	%r350, %r345, %r357;
	mov.b32 	%r351, 16;
	// begin inline asm
	shfl.sync.down.b32 %r349, %r350, %r351, %r352, %r353;
	// end inline asm
	setp.gt.s32 	%p46, %r328, 15;
	selp.b32 	%r358, 0, %r349, %p46;
	add.s32 	%r686, %r350, %r358;
	setp.ne.s32 	%p47, %r328, 0;
	@%p47 bra 	$L__BB7_50;
	shr.u32 	%r359, %r60, 3;
	and.b32  	%r360, %r359, 124;
	mov.u32 	%r361, _ZZN3cub18CUB_300001_SM_10006detail6reduce28DeviceReduceSingleTileKernelINS2_10policy_hubIiyN4cuda3std3__44plusIiEEE10Policy1000EPiSC_iS9_iiNS7_10__identityEEEvT0_T1_T2_T3_T4_T6_E12temp_storage;
	add.s32 	%r362, %r361, %r360;
	st.shared.u32 	[%r362+8], %r686;
$L__BB7_50:
	bar.sync 	0;
	setp.ne.s32 	%p48, %r60, 0;
	@%p48 bra 	$L__BB7_72;
	ld.shared.u32 	%r363, [_ZZN3cub18CUB_300001_SM_10006detail6reduce28DeviceReduceSingleTileKernelINS2_10policy_hubIiyN4cuda3std3__44plusIiEEE10Policy1000EPiSC_iS9_iiNS7_10__identityEEEvT0_T1_T2_T3_T4_T6_E12temp_storage+12];
	add.s32 	%r364, %r363, %r686;
	ld.shared.u32 	%r365, [_ZZN3cub18CUB_300001_SM_10006detail6reduce28DeviceReduceSingleTileKernelINS2_10policy_hubIiyN4cuda3std3__44plusIiEEE10Policy1000EPiSC_iS9_iiNS7_10__identityEEEvT0_T1_T2_T3_T4_T6_E12temp_storage+16];
	add.s32 	%r366, %r364, %r365;
	ld.shared.u32 	%r367, [_ZZN3cub18CUB_300001_SM_10006detail6reduce28DeviceReduceSingleTileKernelINS2_10policy_hubIiyN4cuda3std3__44plusIiEEE10Policy1000EPiSC_iS9_iiNS7_10__identityEEEvT0_T1_T2_T3_T4_T6_E12temp_storage+20];
	add.s32 	%r368, %r366, %r367;
	ld.shared.u32 	%r369, [_ZZN3cub18CUB_300001_SM_10006detail6reduce28DeviceReduceSingleTileKernelINS2_10policy_hubIiyN4cuda3std3__44plusIiEEE10Policy1000EPiSC_iS9_iiNS7_10__identityEEEvT0_T1_T2_T3_T4_T6_E12temp_storage+24];
	add.s32 	%r370, %r368, %r369;
	ld.shared.u32 	%r371, [_ZZN3cub18CUB_300001_SM_10006detail6reduce28DeviceReduceSingleTileKernelINS2_10policy_hubIiyN4cuda3std3__44plusIiEEE10Policy1000EPiSC_iS9_iiNS7_10__identityEEEvT0_T1_T2_T3_T4_T6_E12temp_storage+28];
	add.s32 	%r372, %r370, %r371;
	ld.shared.u32 	%r373, [_ZZN3cub18CUB_300001_SM_10006detail6reduce28DeviceReduceSingleTileKernelINS2_10policy_hubIiyN4cuda3std3__44plusIiEEE10Policy1000EPiSC_iS9_iiNS7_10__identityEEEvT0_T1_T2_T3_T4_T6_E12temp_storage+32];
	add.s32 	%r374, %r372, %r373;
	ld.shared.u32 	%r375, [_ZZN3cub18CUB_300001_SM_10006detail6reduce28DeviceReduceSingleTileKernelINS2_10policy_hubIiyN4cuda3std3__44plusIiEEE10Policy1000EPiSC_iS9_iiNS7_10__identityEEEvT0_T1_T2_T3_T4_T6_E12temp_storage+36];
	add.s32 	%r686, %r374, %r375;
	bra.uni 	$L__BB7_72;
$L__BB7_52:
	// begin inline asm
	mov.u32 %r265, %laneid;
	// end inline asm
	and.b32  	%r291, %r60, 992;
	add.s32 	%r292, %r291, 32;
	setp.gt.s32 	%p27, %r292, %r120;
	not.b32 	%r293, %r291;
	add.s32 	%r294, %r120, %r293;
	selp.b32 	%r289, %r294, 31, %p27;
	mov.b32 	%r268, 1;
	mov.b32 	%r290, -1;
	// begin inline asm
	shfl.sync.down.b32 %r266, %r670, %r268, %r289, %r290;
	// end inline asm
	setp.lt.s32 	%p28, %r265, %r289;
	selp.b32 	%r295, %r266, 0, %p28;
	add.s32 	%r272, %r295, %r670;
	mov.b32 	%r273, 2;
	// begin inline asm
	shfl.sync.down.b32 %r271, %r272, %r273, %r289, %r290;
	// end inline asm
	add.s32 	%r296, %r265, 2;
	setp.gt.s32 	%p29, %r296, %r289;
	selp.b32 	%r297, 0, %r271, %p29;
	add.s32 	%r277, %r272, %r297;
	mov.b32 	%r278, 4;
	// begin inline asm
	shfl.sync.down.b32 %r276, %r277, %r278, %r289, %r290;
	// end inline asm
	add.s32 	%r298, %r265, 4;
	setp.gt.s32 	%p30, %r298, %r289;
	selp.b32 	%r299, 0, %r276, %p30;
	add.s32 	%r282, %r277, %r299;
	mov.b32 	%r283, 8;
	// begin inline asm
	shfl.sync.down.b32 %r281, %r282, %r283, %r289, %r290;
	// end inline asm
	add.s32 	%r300, %r265, 8;
	setp.gt.s32 	%p31, %r300, %r289;
	selp.b32 	%r301, 0, %r281, %p31;
	add.s32 	%r287, %r282, %r301;
	mov.b32 	%r288, 16;
	// begin inline asm
	shfl.sync.down.b32 %r286, %r287, %r288, %r289, %r290;
	// end inline asm
	add.s32 	%r302, %r265, 16;
	setp.gt.s32 	%p32, %r302, %r289;
	selp.b32 	%r303, 0, %r286, %p32;
	add.s32 	%r686, %r287, %r303;
	setp.ne.s32 	%p33, %r265, 0;
	@%p33 bra 	$L__BB7_54;
	shr.u32 	%r304, %r60, 3;
	and.b32  	%r305, %r304, 124;
	mov.u32 	%r306, _ZZN3cub18CUB_300001_SM_10006detail6reduce28DeviceReduceSingleTileKernelINS2_10policy_hubIiyN4cuda3std3__44plusIiEEE10Policy1000EPiSC_iS9_iiNS7_10__identityEEEvT0_T1_T2_T3_T4_T6_E12temp_storage;
	add.s32 	%r307, %r306, %r305;
	st.shared.u32 	[%r307+8], %r686;
$L__BB7_54:
	bar.sync 	0;
	setp.ne.s32 	%p34, %r60, 0;
	@%p34 bra 	$L__BB7_72;
	setp.gt.s32 	%p35, %r120, 32;
	ld.shared.u32 	%r308, [_ZZN3cub18CUB_300001_SM_10006detail6reduce28DeviceReduceSingleTileKernelINS2_10policy_hubIiyN4cuda3std3__44plusIiEEE10Policy1000EPiSC_iS9_iiNS7_10__identityEEEvT0_T1_T2_T3_T4_T6_E12temp_storage+12];
	selp.b32 	%r309, %r308, 0, %p35;
	add.s32 	%r310, %r309, %r686;
	setp.gt.s32 	%p36, %r120, 64;
	ld.shared.u32 	%r311, [_ZZN3cub18CUB_300001_SM_10006detail6reduce28DeviceReduceSingleTileKernelINS2_10policy_hubIiyN4cuda3std3__44plusIiEEE10Policy1000EPiSC_iS9_iiNS7_10__identityEEEvT0_T1_T2_T3_T4_T6_E12temp_storage+16];
	selp.b32 	%r312, %r311, 0, %p36;
	add.s32 	%r313, %r310, %r312;
	setp.gt.s32 	%p37, %r120, 96;
	ld.shared.u32 	%r314, [_ZZN3cub18CUB_300001_SM_10006detail6reduce28DeviceReduceSingleTileKernelINS2_10policy_hubIiyN4cuda3std3__44plusIiEEE10Policy1000EPiSC_iS9_iiNS7_10__identityEEEvT0_T1_T2_T3_T4_T6_E12temp_storage+20];
	selp.b32 	%r315, %r314, 0, %p37;
	add.s32 	%r316, %r313, %r315;
	setp.gt.s32 	%p38, %r120, 128;
	ld.shared.u32 	%r317, [_ZZN3cub18CUB_300001_SM_10006detail6reduce28DeviceReduceSingleTileKernelINS2_10policy_hubIiyN4cuda3std3__44plusIiEEE10Policy1000EPiSC_iS9_iiNS7_10__identityEEEvT0_T1_T2_T3_T4_T6_E12temp_storage+24];
	selp.b32 	%r318, %r317, 0, %p38;
	add.s32 	%r319, %r316, %r318;
	setp.gt.s32 	%p39, %r120, 160;
	ld.shared.u32 	%r320, [_ZZN3cub18CUB_300001_SM_10006detail6reduce28DeviceReduceSingleTileKernelINS2_10policy_hubIiyN4cuda3std3__44plusIiEEE10Policy1000EPiSC_iS9_iiNS7_10__identityEEEvT0_T1_T2_T3_T4_T6_E12temp_storage+28];
	selp.b32 	%r321, %r320, 0, %p39;
	add.s32 	%r322, %r319, %r321;
	setp.gt.s32 	%p40, %r120, 192;
	ld.shared.u32 	%r323, [_ZZN3cub18CUB_300001_SM_10006detail6reduce28DeviceReduceSingleTileKernelINS2_10policy_hubIiyN4cuda3std3__44plusIiEEE10Policy1000EPiSC_iS9_iiNS7_10__identityEEEvT0_T1_T2_T3_T4_T6_E12temp_storage+32];
	selp.b32 	%r324, %r323, 0, %p40;
	add.s32 	%r325, %r322, %r324;
	setp.gt.s32 	%p41, %r120, 224;
	ld.shared.u32 	%r326, [_ZZN3cub18CUB_300001_SM_10006detail6reduce28DeviceReduceSingleTileKernelINS2_10policy_hubIiyN4cuda3std3__44plusIiEEE10Policy1000EPiSC_iS9_iiNS7_10__identityEEEvT0_T1_T2_T3_T4_T6_E12temp_storage+36];
	selp.b32 	%r327, %r326, 0, %p41;
	add.s32 	%r686, %r325, %r327;
	bra.uni 	$L__BB7_72;
$L__BB7_56:
	mov.u32 	%r85, %tid.x;
	mul.wide.u32 	%rd35, %r85, 4;
	add.s64 	%rd19, %rd16, %rd35;
	// begin inline asm
	ld.global.nc.u32 %r122, [%rd19];
	// end inline asm
	add.s64 	%rd20, %rd19, 1024;
	// begin inline asm
	ld.global.nc.u32 %r123, [%rd20];
	// end inline asm
	add.s64 	%rd21, %rd19, 2048;
	// begin inline asm
	ld.global.nc.u32 %r124, [%rd21];
	// end inline asm
	add.s64 	%rd22, %rd19, 3072;
	// begin inline asm
	ld.global.nc.u32 %r125, [%rd22];
	// end inline asm
	add.s64 	%rd23, %rd19, 4096;
	// begin inline asm
	ld.global.nc.u32 %r126, [%rd23];
	// end inline asm
	add.s64 	%rd24, %rd19, 5120;
	// begin inline asm
	ld.global.nc.u32 %r127, [%rd24];
	// end inline asm
	add.s64 	%rd25, %rd19, 6144;
	// begin inline asm
	ld.global.nc.u32 %r128, [%rd25];
	// end inline asm
	add.s64 	%rd26, %rd19, 7168;
	// begin inline asm
	ld.global.nc.u32 %r129, [%rd26];
	// end inline asm
	add.s64 	%rd27, %rd19, 8192;
	// begin inline asm
	ld.global.nc.u32 %r130, [%rd27];
	// end inline asm
	add.s64 	%rd28, %rd19, 9216;
	// begin inline asm
	ld.global.nc.u32 %r131, [%rd28];
	// end inline asm
	add.s64 	%rd29, %rd19, 10240;
	// begin inline asm
	ld.global.nc.u32 %r132, [%rd29];
	// end inline asm
	add.s64 	%rd30, %rd19, 11264;
	// begin inline asm
	ld.global.nc.u32 %r133, [%rd30];
	// end inline asm
	add.s64 	%rd31, %rd19, 12288;
	// begin inline asm
	ld.global.nc.u32 %r134, [%rd31];
	// end inline asm
	add.s64 	%rd32, %rd19, 13312;
	// begin inline asm
	ld.global.nc.u32 %r135, [%rd32];
	// end inline asm
	add.s64 	%rd33, %rd19, 14336;
	// begin inline asm
	ld.global.nc.u32 %r136, [%rd33];
	// end inline asm
	add.s64 	%rd34, %rd19, 15360;
	// begin inline asm
	ld.global.nc.u32 %r137, [%rd34];
	// end inline asm
	add.s32 	%r139, %r123, %r122;
	add.s32 	%r140, %r124, %r139;
	add.s32 	%r141, %r125, %r140;
	add.s32 	%r142, %r126, %r141;
	add.s32 	%r143, %r127, %r142;
	add.s32 	%r144, %r128, %r143;
	add.s32 	%r145, %r129, %r144;
	add.s32 	%r146, %r130, %r145;
	add.s32 	%r147, %r131, %r146;
	add.s32 	%r148, %r132, %r147;
	add.s32 	%r149, %r133, %r148;
	add.s32 	%r150, %r134, %r149;
	add.s32 	%r151, %r135, %r150;
	add.s32 	%r152, %r136, %r151;
	add.s32 	%r685, %r137, %r152;
	setp.lt.u32 	%p4, %r120, 8192;
	mov.b32 	%r674, 4096;
	@%p4 bra 	$L__BB7_60;
	add.s32 	%r87, %r120, -4096;
	mov.b32 	%r674, 4096;
$L__BB7_58:
	mul.wide.s32 	%rd52, %r674, 4;
	add.s64 	%rd36, %rd19, %rd52;
	// begin inline asm
	ld.global.nc.u32 %r154, [%rd36];
	// end inline asm
	add.s64 	%rd37, %rd36, 1024;
	// begin inline asm
	ld.global.nc.u32 %r155, [%rd37];
	// end inline asm
	add.s64 	%rd38, %rd36, 2048;
	// begin inline asm
	ld.global.nc.u32 %r156, [%rd38];
	// end inline asm
	add.s64 	%rd39, %rd36, 3072;
	// begin inline asm
	ld.global.nc.u32 %r157, [%rd39];
	// end inline asm
	add.s64 	%rd40, %rd36, 4096;
	// begin inline asm
	ld.global.nc.u32 %r158, [%rd40];
	// end inline asm
	add.s64 	%rd41, %rd36, 5120;
	// begin inline asm
	ld.global.nc.u32 %r159, [%rd41];
	// end inline asm
	add.s64 	%rd42, %rd36, 6144;
	// begin inline asm
	ld.global.nc.u32 %r160, [%rd42];
	// end inline asm
	add.s64 	%rd43, %rd36, 7168;
	// begin inline asm
	ld.global.nc.u32 %r161, [%rd43];
	// end inline asm
	add.s64 	%rd44, %rd36, 8192;
	// begin inline asm
	ld.global.nc.u32 %r162, [%rd44];
	// end inline asm
	add.s64 	%rd45, %rd36, 9216;
	// begin inline asm
	ld.global.nc.u32 %r163, [%rd45];
	// end inline asm
	add.s64 	%rd46, %rd36, 10240;
	// begin inline asm
	ld.global.nc.u32 %r164, [%rd46];
	// end inline asm
	add.s64 	%rd47, %rd36, 11264;
	// begin inline asm
	ld.global.nc.u32 %r165, [%rd47];
	// end inline asm
	add.s64 	%rd48, %rd36, 12288;
	// begin inline asm
	ld.global.nc.u32 %r166, [%rd48];
	// end inline asm
	add.s64 	%rd49, %rd36, 13312;
	// begin inline asm
	ld.global.nc.u32 %r167, [%rd49];
	// end inline asm
	add.s64 	%rd50, %rd36, 14336;
	// begin inline asm
	ld.global.nc.u32 %r168, [%rd50];
	// end inline asm
	add.s64 	%rd51, %rd36, 15360;
	// begin inline asm
	ld.global.nc.u32 %r169, [%rd51];
	// end inline asm
	add.s32 	%r170, %r154, %r685;
	add.s32 	%r171, %r155, %r170;
	add.s32 	%r172, %r156, %r171;
	add.s32 	%r173, %r157, %r172;
	add.s32 	%r174, %r158, %r173;
	add.s32 	%r175, %r159, %r174;
	add.s32 	%r176, %r160, %r175;
	add.s32 	%r177, %r161, %r176;
	add.s32 	%r178, %r162, %r177;
	add.s32 	%r179, %r163, %r178;
	add.s32 	%r180, %r164, %r179;
	add.s32 	%r181, %r165, %r180;
	add.s32 	%r182, %r166, %r181;
	add.s32 	%r183, %r167, %r182;
	add.s32 	%r184, %r168, %r183;
	add.s32 	%r685, %r169, %r184;
	sub.s32 	%r185, %r120, %r674;
	setp.lt.s32 	%p5, %r185, 4096;
	@%p5 bra 	$L__BB7_68;
	add.s32 	%r674, %r674, 4096;
	setp.le.s32 	%p6, %r674, %r87;
	@%p6 bra 	$L__BB7_58;
$L__BB7_60:
	setp.le.s32 	%p7, %r120, %r674;
	@%p7 bra 	$L__BB7_68;
	sub.s32 	%r94, %r120, %r674;
	setp.ge.s32 	%p8, %r85, %r94;
	@%p8 bra 	$L__BB7_68;
	not.b32 	%r187, %r85;
	add.s32 	%r188, %r120, %r187;
	sub.s32 	%r95, %r188, %r674;
	and.b32  	%r189, %r95, 768;
	setp.eq.s32 	%p9, %r189, 768;
	mov.u32 	%r679, %r85;
	@%p9 bra 	$L__BB7_65;
	add.s32 	%r676, %r85, %r674;
	shr.u32 	%r190, %r95, 8;
	add.s32 	%r191, %r190, 1;
	and.b32  	%r192, %r191, 3;
	neg.s32 	%r675, %r192;
	mov.u32 	%r679, %r85;
$L__BB7_64:
	.pragma "nounroll";
	mul.wide.u32 	%rd54, %r676, 4;
	add.s64 	%rd53, %rd16, %rd54;
	// begin inline asm
	ld.global.nc.u32 %r193, [%rd53];
	// end inline asm
	add.s32 	%r685, %r193, %r685;
	add.s32 	%r679, %r679, 256;
	add.s32 	%r676, %r676, 256;
	add.s32 	%r675, %r675, 1;
	setp.ne.s32 	%p10, %r675, 0;
	@%p10 bra 	$L__BB7_64;
$L__BB7_65:
	setp.lt.u32 	%p11, %r95, 768;
	@%p11 bra 	$L__BB7_68;
	cvt.u64.u32 	%rd55, %r679;
	cvt.u64.u32 	%rd56, %r674;
	add.s64 	%rd57, %rd55, %rd56;
	shl.b64 	%rd58, %rd57, 2;
	add.s64 	%rd59, %rd58, %rd16;
	add.s64 	%rd124, %rd59, 2048;
	add.s32 	%r682, %r679, %r674;
$L__BB7_67:
	mul.wide.u32 	%rd64, %r682, 4;
	add.s64 	%rd60, %rd16, %rd64;
	// begin inline asm
	ld.global.nc.u32 %r194, [%rd60];
	// end inline asm
	add.s32 	%r198, %r194, %r685;
	add.s64 	%rd61, %rd124, -1024;
	// begin inline asm
	ld.global.nc.u32 %r195, [%rd61];
	// end inline asm
	add.s32 	%r199, %r195, %r198;
	// begin inline asm
	ld.global.nc.u32 %r196, [%rd124];
	// end inline asm
	add.s32 	%r200, %r196, %r199;
	add.s64 	%rd63, %rd124, 1024;
	// begin inline asm
	ld.global.nc.u32 %r197, [%rd63];
	// end inline asm
	add.s32 	%r685, %r197, %r200;
	add.s32 	%r679, %r679, 1024;
	add.s64 	%rd124, %rd124, 4096;
	add.s32 	%r682, %r682, 1024;
	setp.lt.s32 	%p12, %r679, %r94;
	@%p12 bra 	$L__BB7_67;
$L__BB7_68:
	// begin inline asm
	mov.u32 %r201, %laneid;
	// end inline asm
	mov.b32 	%r204, 1;
	mov.b32 	%r225, 31;
	mov.b32 	%r226, -1;
	// begin inline asm
	shfl.sync.down.b32 %r202, %r685, %r204, %r225, %r226;
	// end inline asm
	setp.gt.s32 	%p13, %r201, 30;
	selp.b32 	%r227, 0, %r202, %p13;
	add.s32 	%r208, %r227, %r685;
	mov.b32 	%r209, 2;
	// begin inline asm
	shfl.sync.down.b32 %r207, %r208, %r209, %r225, %r226;
	// end inline asm
	setp.gt.s32 	%p14, %r201, 29;
	selp.b32 	%r228, 0, %r207, %p14;
	add.s32 	%r213, %r208, %r228;
	mov.b32 	%r214, 4;
	// begin inline asm
	shfl.sync.down.b32 %r212, %r213, %r214, %r225, %r226;
	// end inline asm
	setp.gt.s32 	%p15, %r201, 27;
	selp.b32 	%r229, 0, %r212, %p15;
	add.s32 	%r218, %r213, %r229;
	mov.b32 	%r219, 8;
	// begin inline asm
	shfl.sync.down.b32 %r217, %r218, %r219, %r225, %r226;
	// end inline asm
	setp.gt.s32 	%p16, %r201, 23;
	selp.b32 	%r230, 0, %r217, %p16;
	add.s32 	%r223, %r218, %r230;
	mov.b32 	%r224, 16;
	// begin inline asm
	shfl.sync.down.b32 %r222, %r223, %r224, %r225, %r226;
	// end inline asm
	setp.gt.s32 	%p17, %r201, 15;
	selp.b32 	%r231, 0, %r222, %p17;
	add.s32 	%r686, %r223, %r231;
	setp.ne.s32 	%p18, %r201, 0;
	@%p18 bra 	$L__BB7_70;
	shr.u32 	%r232, %r85, 3;
	and.b32  	%r233, %r232, 124;
	mov.u32 	%r234, _ZZN3cub18CUB_300001_SM_10006detail6reduce28DeviceReduceSingleTileKernelINS2_10policy_hubIiyN4cuda3std3__44plusIiEEE10Policy1000EPiSC_iS9_iiNS7_10__identityEEEvT0_T1_T2_T3_T4_T6_E12temp_storage;
	add.s32 	%r235, %r234, %r233;
	st.shared.u32 	[%r235+8], %r686;
$L__BB7_70:
	bar.sync 	0;
	setp.ne.s32 	%p19, %r85, 0;
	@%p19 bra 	$L__BB7_72;
	ld.shared.u32 	%r236, [_ZZN3cub18CUB_300001_SM_10006detail6reduce28DeviceReduceSingleTileKernelINS2_10policy_hubIiyN4cuda3std3__44plusIiEEE10Policy1000EPiSC_iS9_iiNS7_10__identityEEEvT0_T1_T2_T3_T4_T6_E12temp_storage+12];
	add.s32 	%r237, %r236, %r686;
	ld.shared.u32 	%r238, [_ZZN3cub18CUB_300001_SM_10006detail6reduce28DeviceReduceSingleTileKernelINS2_10policy_hubIiyN4cuda3std3__44plusIiEEE10Policy1000EPiSC_iS9_iiNS7_10__identityEEEvT0_T1_T2_T3_T4_T6_E12temp_storage+16];
	add.s32 	%r239, %r237, %r238;
	ld.shared.u32 	%r240, [_ZZN3cub18CUB_300001_SM_10006detail6reduce28DeviceReduceSingleTileKernelINS2_10policy_hubIiyN4cuda3std3__44plusIiEEE10Policy1000EPiSC_iS9_iiNS7_10__identityEEEvT0_T1_T2_T3_T4_T6_E12temp_storage+20];
	add.s32 	%r241, %r239, %r240;
	ld.shared.u32 	%r242, [_ZZN3cub18CUB_300001_SM_10006detail6reduce28DeviceReduceSingleTileKernelINS2_10policy_hubIiyN4cuda3std3__44plusIiEEE10Policy1000EPiSC_iS9_iiNS7_10__identityEEEvT0_T1_T2_T3_T4_T6_E12temp_storage+24];
	add.s32 	%r243, %r241, %r242;
	ld.shared.u32 	%r244, [_ZZN3cub18CUB_300001_SM_10006detail6reduce28DeviceReduceSingleTileKernelINS2_10policy_hubIiyN4cuda3std3__44plusIiEEE10Policy1000EPiSC_iS9_iiNS7_10__identityEEEvT0_T1_T2_T3_T4_T6_E12temp_storage+28];
	add.s32 	%r245, %r243, %r244;
	ld.shared.u32 	%r246, [_ZZN3cub18CUB_300001_SM_10006detail6reduce28DeviceReduceSingleTileKernelINS2_10policy_hubIiyN4cuda3std3__44plusIiEEE10Policy1000EPiSC_iS9_iiNS7_10__identityEEEvT0_T1_T2_T3_T4_T6_E12temp_storage+32];
	add.s32 	%r247, %r245, %r246;
	ld.shared.u32 	%r248, [_ZZN3cub18CUB_300001_SM_10006detail6reduce28DeviceReduceSingleTileKernelINS2_10policy_hubIiyN4cuda3std3__44plusIiEEE10Policy1000EPiSC_iS9_iiNS7_10__identityEEEvT0_T1_T2_T3_T4_T6_E12temp_storage+36];
	add.s32 	%r686, %r247, %r248;
$L__BB7_72:
	mov.u32 	%r631, %tid.x;
	setp.ne.s32 	%p95, %r631, 0;
	@%p95 bra 	$L__BB7_74;
	add.s32 	%r632, %r686, %r121;
	st.global.u32 	[%rd1], %r632;
$L__BB7_74:
	ret;

}


// ===== COMPILED SASS (sm_100) =====

	.target	sm_100

	.elftype	@"ET_EXEC"


//--------------------- .note.nv.tkinfo           --------------------------
	.section	.note.nv.tkinfo,"",@"SHT_NOTE"
	.sectionflags	@"SHF_NOTE_NV_TKINFO"
	.tkinfo
        /*0018*/ 	.word	0x00000002
        /*0030*/ 	.string	""
        /*0030*/ 	.string	"ptxas"
        /*0030*/ 	.string	"Cuda compilation tools, release 13.0, V13.0.88"
        /*0030*/ 	.string	"Build cuda_13.0.r13.0/compiler.36424714_0"
        /*0030*/ 	.string	"-arch sm_100 -m 64 "



//--------------------- .note.nv.cuinfo           --------------------------
	.section	.note.nv.cuinfo,"",@"SHT_NOTE"
	.sectionflags	@"SHF_NOTE_NV_CUINFO"
        /*0018*/ 	.short	0x0002
        /*001a*/ 	.short	0x0064
        /*001c*/ 	.short	0x0082
	.zero		2


//--------------------- .nv.info                  --------------------------
	.section	.nv.info,"",@"SHT_CUDA_INFO"
	.align	4


	//----- nvinfo : EIATTR_REGCOUNT
	.align		4
        /*0000*/ 	.byte	0x04, 0x2f
        /*0002*/ 	.short	(.L_45 - .L_44)
	.align		4
.L_44:
        /*0004*/ 	.word	index@(_Z16point_in_polygonIdEvPT_S1_Pii)
        /*0008*/ 	.word	0x0000000e


	//----- nvinfo : EIATTR_FRAME_SIZE
	.align		4
.L_45:
        /*000c*/ 	.byte	0x04, 0x11
        /*000e*/ 	.short	(.L_47 - .L_46)
	.align		4
.L_46:
        /*0010*/ 	.word	index@(_Z16point_in_polygonIdEvPT_S1_Pii)
        /*0014*/ 	.word	0x00000000


	//----- nvinfo : EIATTR_REGCOUNT
	.align		4
.L_47:
        /*0018*/ 	.byte	0x04, 0x2f
        /*001a*/ 	.short	(.L_49 - .L_48)
	.align		4
.L_48:
        /*001c*/ 	.word	index@(_ZN3cub18CUB_300001_SM_10006detail11EmptyKernelIvEEvv)
        /*0020*/ 	.word	0x00000004


	//----- nvinfo : EIATTR_FRAME_SIZE
	.align		4
.L_49:
        /*0024*/ 	.byte	0x04, 0x11
        /*0026*/ 	.short	(.L_51 - .L_50)
	.align		4
.L_50:
        /*0028*/ 	.word	index@(_ZN3cub18CUB_300001_SM_10006detail11EmptyKernelIvEEvv)
        /*002c*/ 	.word	0x00000000


	//----- nvinfo : EIATTR_REGCOUNT
	.align		4
.L_51:
        /*0030*/ 	.byte	0x04, 0x2f
        /*0032*/ 	.short	(.L_53 - .L_52)
	.align		4
.L_52:
        /*0034*/ 	.word	index@(_ZN3cub18CUB_300001_SM_10006detail6reduce28DeviceReduceSingleTileKernelINS2_10policy_hubIijN4cuda3std3__44plusIiEEE10Policy1000EN6thrust24THRUST_300001_SM_1000_NS10device_ptrIiEEPijS9_iiNS7_10__identityEEEvT0_T1_T2_T3_T4_T6_)
        /*0038*/ 	.word	0x00000020


	//----- nvinfo : EIATTR_FRAME_SIZE
	.align		4
.L_53:
        /*003c*/ 	.byte	0x04, 0x11
        /*003e*/ 	.short	(.L_55 - .L_54)
	.align		4
.L_54:
        /*0040*/ 	.word	index@(_ZN3cub18CUB_300001_SM_10006detail6reduce28DeviceReduceSingleTileKernelINS2_10policy_hubIijN4cuda3std3__44plusIiEEE10Policy1000EN6thrust24THRUST_300001_SM_1000_NS10device_ptrIiEEPijS9_iiNS7_10__identityEEEvT0_T1_T2_T3_T4_T6_)
        /*0044*/ 	.word	0x00000000


	//----- nvinfo : EIATTR_REGCOUNT
	.align		4
.L_55:
        /*0048*/ 	.byte	0x04, 0x2f
        /*004a*/ 	.short	(.L_57 - .L_56)
	.align		4
.L_56:
        /*004c*/ 	.word	index@(_ZN3cub18CUB_300001_SM_10006detail6reduce18DeviceReduceKernelINS2_10policy_hubIijN4cuda3std3__44plusIiEEE10Policy1000EN6thrust24THRUST_300001_SM_1000_NS10device_ptrIiEEjS9_iNS7_10__identityEEEvT0_PT3_T1_NS0_13GridEvenShareISK_EET2_T4_)
        /*0050*/ 	.word	0x00000020


	//----- nvinfo : EIATTR_FRAME_SIZE
	.align		4
.L_57:
        /*0054*/ 	.byte	0x04, 0x11
        /*0056*/ 	.short	(.L_59 - .L_58)
	.align		4
.L_58:
        /*0058*/ 	.word	index@(_ZN3cub18CUB_300001_SM_10006detail6reduce18DeviceReduceKernelINS2_10policy_hubIijN4cuda3std3__44plusIiEEE10Policy1000EN6thrust24THRUST_300001_SM_1000_NS10device_ptrIiEEjS9_iNS7_10__identityEEEvT0_PT3_T1_NS0_13GridEvenShareISK_EET2_T4_)
        /*005c*/ 	.word	0x00000000


	//----- nvinfo : EIATTR_REGCOUNT
	.align		4
.L_59:
        /*0060*/ 	.byte	0x04, 0x2f
        /*0062*/ 	.short	(.L_61 - .L_60)
	.align		4
.L_60:
        /*0064*/ 	.word	index@(_ZN3cub18CUB_300001_SM_10006detail6reduce28DeviceReduceSingleTileKernelINS2_10policy_hubIijN4cuda3std3__44plusIiEEE10Policy1000EPiSC_iS9_iiNS7_10__identityEEEvT0_T1_T2_T3_T4_T6_)
        /*0068*/ 	.word	0x00000020


	//----- nvinfo : EIATTR_FRAME_SIZE
	.align		4
.L_61:
        /*006c*/ 	.byte	0x04, 0x11
        /*006e*/ 	.short	(.L_63 - .L_62)
	.align		4
.L_62:
        /*0070*/ 	.word	index@(_ZN3cub18CUB_300001_SM_10006detail6reduce28DeviceReduceSingleTileKernelINS2_10policy_hubIijN4cuda3std3__44plusIiEEE10Policy1000EPiSC_iS9_iiNS7_10__identityEEEvT0_T1_T2_T3_T4_T6_)
        /*0074*/ 	.word	0x00000000


	//----- nvinfo : EIATTR_REGCOUNT
	.align		4
.L_63:
        /*0078*/ 	.byte	0x04, 0x2f
        /*007a*/ 	.short	(.L_65 - .L_64)
	.align		4
.L_64:
        /*007c*/ 	.word	index@(_ZN3cub18CUB_300001_SM_10006detail6reduce28DeviceReduceSingleTileKernelINS2_10policy_hubIiyN4cuda3std3__44plusIiEEE10Policy1000EN6thrust24THRUST_300001_SM_1000_NS10device_ptrIiEEPiyS9_iiNS7_10__identityEEEvT0_T1_T2_T3_T4_T6_)
        /*0080*/ 	.word	0x0000001f


	//----- nvinfo : EIATTR_FRAME_SIZE
	.align		4
.L_65:
        /*0084*/ 	.byte	0x04, 0x11
        /*0086*/ 	.short	(.L_67 - .L_66)
	.align		4
.L_66:
        /*0088*/ 	.word	index@(_ZN3cub18CUB_300001_SM_10006detail6reduce28DeviceReduceSingleTileKernelINS2_10policy_hubIiyN4cuda3std3__44plusIiEEE10Policy1000EN6thrust24THRUST_300001_SM_1000_NS10device_ptrIiEEPiyS9_iiNS7_10__identityEEEvT0_T1_T2_T3_T4_T6_)
        /*008c*/ 	.word	0x00000000


	//----- nvinfo : EIATTR_REGCOUNT
	.align		4
.L_67:
        /*0090*/ 	.byte	0x04, 0x2f
        /*0092*/ 	.short	(.L_69 - .L_68)
	.align		4
.L_68:
        /*0094*/ 	.word	index@(_ZN3cub18CUB_300001_SM_10006detail6reduce18DeviceReduceKernelINS2_10policy_hubIiyN4cuda3std3__44plusIiEEE10Policy1000EN6thrust24THRUST_300001_SM_1000_NS10device_ptrIiEEyS9_iNS7_10__identityEEEvT0_PT3_T1_NS0_13GridEvenShareISK_EET2_T4_)
        /*0098*/ 	.word	0x0000001e


	//----- nvinfo : EIATTR_FRAME_SIZE
	.align		4
.L_69:
        /*009c*/ 	.byte	0x04, 0x11
        /*009e*/ 	.short	(.L_71 - .L_70)
	.align		4
.L_70:
        /*00a0*/ 	.word	index@(_ZN3cub18CUB_300001_SM_10006detail6reduce18DeviceReduceKernelINS2_10policy_hubIiyN4cuda3std3__44plusIiEEE10Policy1000EN6thrust24THRUST_300001_SM_1000_NS10device_ptrIiEEyS9_iNS7_10__identityEEEvT0_PT3_T1_NS0_13GridEvenShareISK_EET2_T4_)
        /*00a4*/ 	.word	0x00000000


	//----- nvinfo : EIATTR_REGCOUNT
	.align		4
.L_71:
        /*00a8*/ 	.byte	0x04, 0x2f
        /*00aa*/ 	.short	(.L_73 - .L_72)
	.align		4
.L_72:
        /*00ac*/ 	.word	index@(_ZN3cub18CUB_300001_SM_10006detail6reduce28DeviceReduceSingleTileKernelINS2_10policy_hubIiyN4cuda3std3__44plusIiEEE10Policy1000EPiSC_iS9_iiNS7_10__identityEEEvT0_T1_T2_T3_T4_T6_)
        /*00b0*/ 	.word	0x00000020


	//----- nvinfo : EIATTR_FRAME_SIZE
	.align		4
.L_73:
        /*00b4*/ 	.byte	0x04, 0x11
        /*00b6*/ 	.short	(.L_75 - .L_74)
	.align		4
.L_74:
        /*00b8*/ 	.word	index@(_ZN3cub18CUB_300001_SM_10006detail6reduce28DeviceReduceSingleTileKernelINS2_10policy_hubIiyN4cuda3std3__44plusIiEEE10Policy1000EPiSC_iS9_iiNS7_10__identityEEEvT0_T1_T2_T3_T4_T6_)
        /*00bc*/ 	.word	0x00000000


	//----- nvinfo : EIATTR_MIN_STACK_SIZE
	.align		4
.L_75:
        /*00c0*/ 	.byte	0x04, 0x12
        /*00c2*/ 	.short	(.L_77 - .L_76)
	.align		4
.L_76:
        /*00c4*/ 	.word	index@(_ZN3cub18CUB_300001_SM_10006detail6reduce28DeviceReduceSingleTileKernelINS2_10policy_hubIiyN4cuda3std3__44plusIiEEE10Policy1000EPiSC_iS9_iiNS7_10__identityEEEvT0_T1_T2_T3_T4_T6_)
        /*00c8*/ 	.word	0x00000000


	//----- nvinfo : EIATTR_MIN_STACK_SIZE
	.align		4
.L_77:
        /*00cc*/ 	.byte	0x04, 0x12
        /*00ce*/ 	.short	(.L_79 - .L_78)
	.align		4
.L_78:
        /*00d0*/ 	.word	index@(_ZN3cub18CUB_300001_SM_10006detail6reduce18DeviceReduceKernelINS2_10policy_hubIiyN4cuda3std3__44plusIiEEE10Policy1000EN6thrust24THRUST_300001_SM_1000_NS10device_ptrIiEEyS9_iNS7_10__identityEEEvT0_PT3_T1_NS0_13GridEvenShareISK_EET2_T4_)
        /*00d4*/ 	.word	0x00000000


	//----- nvinfo : EIATTR_MIN_STACK_SIZE
	.align		4
.L_79:
        /*00d8*/ 	.byte	0x04, 0x12
        /*00da*/ 	.short	(.L_81 - .L_80)
	.align		4
.L_80:
        /*00dc*/ 	.word	index@(_ZN3cub18CUB_300001_SM_10006detail6reduce28DeviceReduceSingleTileKernelINS2_10policy_hubIiyN4cuda3std3__44plusIiEEE10Policy1000EN6thrust24THRUST_300001_SM_1000_NS10device_ptrIiEEPiyS9_iiNS7_10__identityEEEvT0_T1_T2_T3_T4_T6_)
        /*00e0*/ 	.word	0x00000000


	//----- nvinfo : EIATTR_MIN_STACK_SIZE
	.align		4
.L_81:
        /*00e4*/ 	.byte	0x04, 0x12
        /*00e6*/ 	.short	(.L_83 - .L_82)
	.align		4
.L_82:
        /*00e8*/ 	.word	index@(_ZN3cub18CUB_300001_SM_10006detail6reduce28DeviceReduceSingleTileKernelINS2_10policy_hubIijN4cuda3std3__44plusIiEEE10Policy1000EPiSC_iS9_iiNS7_10__identityEEEvT0_T1_T2_T3_T4_T6_)
        /*00ec*/ 	.word	0x00000000


	//----- nvinfo : EIATTR_MIN_STACK_SIZE
	.align		4
.L_83:
        /*00f0*/ 	.byte	0x04, 0x12
        /*00f2*/ 	.short	(.L_85 - .L_84)
	.align		4
.L_84:
        /*00f4*/ 	.word	index@(_ZN3cub18CUB_300001_SM_10006detail6reduce18DeviceReduceKernelINS2_10policy_hubIijN4cuda3std3__44plusIiEEE10Policy1000EN6thrust24THRUST_300001_SM_1000_NS10device_ptrIiEEjS9_iNS7_10__identityEEEvT0_PT3_T1_NS0_13GridEvenShareISK_EET2_T4_)
        /*00f8*/ 	.word	0x00000000


	//----- nvinfo : EIATTR_MIN_STACK_SIZE
	.align		4
.L_85:
        /*00fc*/ 	.byte	0x04, 0x12
        /*00fe*/ 	.short	(.L_87 - .L_86)
	.align		4
.L_86:
        /*0100*/ 	.word	index@(_ZN3cub18CUB_300001_SM_10006detail6reduce28DeviceReduceSingleTileKernelINS2_10policy_hubIijN4cuda3std3__44plusIiEEE10Policy1000EN6thrust24THRUST_300001_SM_1000_NS10device_ptrIiEEPijS9_iiNS7_10__identityEEEvT0_T1_T2_T3_T4_T6_)
        /*0104*/ 	.word	0x00000000


	//----- nvinfo : EIATTR_MIN_STACK_SIZE
	.align		4
.L_87:
        /*0108*/ 	.byte	0x04, 0x12
        /*010a*/ 	.short	(.L_89 - .L_88)
	.align		4
.L_88:
        /*010c*/ 	.word	index@(_ZN3cub18CUB_300001_SM_10006detail11EmptyKernelIvEEvv)
        /*0110*/ 	.word	0x00000000


	//----- nvinfo : EIATTR_MIN_STACK_SIZE
	.align		4
.L_89:
        /*0114*/ 	.byte	0x04, 0x12
        /*0116*/ 	.short	(.L_91 - .L_90)
	.align		4
.L_90:
        /*0118*/ 	.word	index@(_Z16point_in_polygonIdEvPT_S1_Pii)
        /*011c*/ 	.word	0x00000000
.L_91:


//--------------------- .nv.compat                --------------------------
	.section	.nv.compat,"",@"SHT_CUDA_COMPAT_INFO"
	.align	4
        /*0000*/ 	.byte	0x02, 0x09, 0x00, 0x00, 0x02, 0x02, 0x01, 0x00, 0x02, 0x05, 0x05, 0x00, 0x03, 0x07, 0x01, 0x01
        /*0010*/ 	.byte	0x02, 0x03, 0x00, 0x00, 0x02, 0x06, 0x01, 0x00, 0x04, 0x0b, 0x08, 0x00, 0x01, 0x00, 0x00, 0x00
        /*0020*/ 	.byte	0x00, 0x00, 0x00, 0x00


//--------------------- .nv.info._ZN3cub18CUB_300001_SM_10006detail6reduce28DeviceReduceSingleTileKernelINS2_10policy_hubIiyN4cuda3std3__44plusIiEEE10Policy1000EPiSC_iS9_iiNS7_10__identityEEEvT0_T1_T2_T3_T4_T6_ --------------------------
	.section	.nv.info._ZN3cub18CUB_300001_SM_10006detail6reduce28DeviceReduceSingleTileKernelINS2_10policy_hubIiyN4cuda3std3__44plusIiEEE10Policy1000EPiSC_iS9_iiNS7_10__identityEEEvT0_T1_T2_T3_T4_T6_,"",@"SHT_CUDA_INFO"
	.sectionflags	@""
	.align	4


	//----- nvinfo : EIATTR_CUDA_API_VERSION
	.align		4
        /*0000*/ 	.byte	0x04, 0x37
        /*0002*/ 	.short	(.L_93 - .L_92)
.L_92:
        /*0004*/ 	.word	0x00000082


	//----- nvinfo : EIATTR_KPARAM_INFO
	.align		4
.L_93:
        /*0008*/ 	.byte	0x04, 0x17
        /*000a*/ 	.short	(.L_95 - .L_94)
.L_94:
        /*000c*/ 	.word	0x00000000
        /*0010*/ 	.short	0x0005
        /*0012*/ 	.short	0x001c
        /*0014*/ 	.byte	0x00, 0xf0, 0x05, 0x00


	//----- nvinfo : EIATTR_KPARAM_INFO
	.align		4
.L_95:
        /*0018*/ 	.byte	0x04, 0x17
        /*001a*/ 	.short	(.L_97 - .L_96)
.L_96:
        /*001c*/ 	.word	0x00000000
        /*0020*/ 	.short	0x0004
        /*0022*/ 	.short	0x0018
        /*0024*/ 	.byte	0x00, 0xf0, 0x11, 0x00


	//----- nvinfo : EIATTR_KPARAM_INFO
	.align		4
.L_97:
        /*0028*/ 	.byte	0x04, 0x17
        /*002a*/ 	.short	(.L_99 - .L_98)
.L_98:
        /*002c*/ 	.word	0x00000000
        /*0030*/ 	.short	0x0003
        /*0032*/ 	.short	0x0014
        /*0034*/ 	.byte	0x00, 0xf0, 0x05, 0x00


	//----- nvinfo : EIATTR_KPARAM_INFO
	.align		4
.L_99:
        /*0038*/ 	.byte	0x04, 0x17
        /*003a*/ 	.short	(.L_101 - .L_100)
.L_100:
        /*003c*/ 	.word	0x00000000
        /*0040*/ 	.short	0x0002
        /*0042*/ 	.short	0x0010
        /*0044*/ 	.byte	0x00, 0xf0, 0x11, 0x00


	//----- nvinfo : EIATTR_KPARAM_INFO
	.align		4
.L_101:
        /*0048*/ 	.byte	0x04, 0x17
        /*004a*/ 	.short	(.L_103 - .L_102)
.L_102:
        /*004c*/ 	.word	0x00000000
        /*0050*/ 	.short	0x0001
        /*0052*/ 	.short	0x0008
        /*0054*/ 	.byte	0x00, 0xf5, 0x21, 0x00


	//----- nvinfo : EIATTR_KPARAM_INFO
	.align		4
.L_103:
        /*0058*/ 	.byte	0x04, 0x17
        /*005a*/ 	.short	(.L_105 - .L_104)
.L_104:
        /*005c*/ 	.word	0x00000000
        /*0060*/ 	.short	0x0000
        /*0062*/ 	.short	0x0000
        /*0064*/ 	.byte	0x00, 0xf5, 0x21, 0x00


	//----- nvinfo : EIATTR_SPARSE_MMA_MASK
	.align		4
.L_105:
        /*0068*/ 	.byte	0x03, 0x50
        /*006a*/ 	.short	0x0000


	//----- nvinfo : EIATTR_MAXREG_COUNT
	.align		4
        /*006c*/ 	.byte	0x03, 0x1b
        /*006e*/ 	.short	0x00ff


	//----- nvinfo : EIATTR_NUM_BARRIERS
	.align		4
        /*0070*/ 	.byte	0x02, 0x4c
        /*0072*/ 	.byte	0x01
	.zero		1


	//----- nvinfo : EIATTR_MERCURY_ISA_VERSION
	.align		4
        /*0074*/ 	.byte	0x03, 0x5f
        /*0076*/ 	.short	0x0101


	//----- nvinfo : EIATTR_COOP_GROUP_MASK_REGIDS
	.align		4
        /*0078*/ 	.byte	0x04, 0x29
        /*007a*/ 	.short	(.L_107 - .L_106)


	//   ....[0]....
.L_106:
        /*007c*/ 	.word	0xffffffff


	//   ....[1]....
        /*0080*/ 	.word	0xffffffff


	//   ....[2]....
        /*0084*/ 	.word	0xffffffff


	//   ....[3]....
        /*0088*/ 	.word	0xffffffff


	//   ....[4]....
        /*008c*/ 	.word	0xffffffff


	//   ....[5]....
        /*0090*/ 	.word	0xffffffff


	//   ....[6]....
        /*0094*/ 	.word	0xffffffff


	//   ....[7]....
        /*0098*/ 	.word	0xffffffff


	//   ....[8]....
        /*009c*/ 	.word	0xffffffff


	//   ....[9]....
        /*00a0*/ 	.word	0xffffffff


	//   ....[10]....
        /*00a4*/ 	.word	0xffffffff


	//   ....[11]....
        /*00a8*/ 	.word	0xffffffff


	//   ....[12]....
        /*00ac*/ 	.word	0xffffffff


	//   ....[13]....
        /*00b0*/ 	.word	0xffffffff


	//   ....[14]....
        /*00b4*/ 	.word	0xffffffff


	//   ....[15]....
        /*00b8*/ 	.word	0xffffffff


	//   ....[16]....
        /*00bc*/ 	.word	0xffffffff


	//   ....[17]....
        /*00c0*/ 	.word	0xffffffff


	//   ....[18]....
        /*00c4*/ 	.word	0xffffffff


	//   ....[19]....
        /*00c8*/ 	.word	0xffffffff


	//   ....[20]....
        /*00cc*/ 	.word	0xffffffff


	//   ....[21]....
        /*00d0*/ 	.word	0xffffffff


	//   ....[22]....
        /*00d4*/ 	.word	0xffffffff


	//   ....[23]....
        /*00d8*/ 	.word	0xffffffff


	//   ....[24]....
        /*00dc*/ 	.word	0xffffffff


	//   ....[25]....
        /*00e0*/ 	.word	0xffffffff


	//   ....[26]....
        /*00e4*/ 	.word	0xffffffff


	//   ....[27]....
        /*00e8*/ 	.word	0xffffffff


	//   ....[28]....
        /*00ec*/ 	.word	0xffffffff


	//   ....[29]....
        /*00f0*/ 	.word	0xffffffff


	//----- nvinfo : EIATTR_COOP_GROUP_INSTR_OFFSETS
	.align		4
.L_107:
        /*00f4*/ 	.byte	0x04, 0x28
        /*00f6*/ 	.short	(.L_109 - .L_108)


	//   ....[0]....
.L_108:
        /*00f8*/ 	.word	0x00000890


	//   ....[1]....
        /*00fc*/ 	.word	0x000008f0


	//   ....[2]....
        /*0100*/ 	.word	0x00000940


	//   ....[3]....
        /*0104*/ 	.word	0x000009b0


	//   ....[4]....
        /*0108*/ 	.word	0x00000a10


	//   ....[5]....
        /*010c*/ 	.word	0x00000ba0


	//   ....[6]....
        /*0110*/ 	.word	0x00000c40


	//   ....[7]....
        /*0114*/ 	.word	0x00000cc0


	//   ....[8]....
        /*0118*/ 	.word	0x00000d20


	//   ....[9]....
        /*011c*/ 	.word	0x00000d60


	//   ....[10]....
        /*0120*/ 	.word	0x000019d0


	//   ....[11]....
        /*0124*/ 	.word	0x00001a30


	//   ....[12]....
        /*0128*/ 	.word	0x00001a90


	//   ....[13]....
        /*012c*/ 	.word	0x00001af0


	//   ....[14]....
        /*0130*/ 	.word	0x00001b50


	//   ....[15]....
        /*0134*/ 	.word	0x000023f0


	//   ....[16]....
        /*0138*/ 	.word	0x00002450


	//   ....[17]....
        /*013c*/ 	.word	0x000024a0


	//   ....[18]....
        /*0140*/ 	.word	0x00002510


	//   ....[19]....
        /*0144*/ 	.word	0x00002570


	//   ....[20]....
        /*0148*/ 	.word	0x00002700


	//   ....[21]....
        /*014c*/ 	.word	0x00002790


	//   ....[22]....
        /*0150*/ 	.word	0x000027e0


	//   ....[23]....
        /*0154*/ 	.word	0x00002850


	//   ....[24]....
        /*0158*/ 	.word	0x000028c0


	//   ....[25]....
        /*015c*/ 	.word	0x000036a0


	//   ....[26]....
        /*0160*/ 	.word	0x00003700


	//   ....[27]....
        /*0164*/ 	.word	0x00003760


	//   ....[28]....
        /*0168*/ 	.word	0x000037c0


	//   ....[29]....
        /*016c*/ 	.word	0x00003820


	//----- nvinfo : EIATTR_VRC_CTA_INIT_COUNT
	.align		4
.L_109:
        /*0170*/ 	.byte	0x02, 0x4a
	.zero		1
	.zero		1


	//----- nvinfo : EIATTR_EXIT_INSTR_OFFSETS
	.align		4
        /*0174*/ 	.byte	0x04, 0x1c
        /*0176*/ 	.short	(.L_111 - .L_110)


	//   ....[0]....
.L_110:
        /*0178*/ 	.word	0x00000080


	//   ....[1]....
        /*017c*/ 	.word	0x000000c0


	//   ....[2]....
        /*0180*/ 	.word	0x00003940


	//   ....[3]....
        /*0184*/ 	.word	0x00003990


	//----- nvinfo : EIATTR_MAX_THREADS
	.align		4
.L_111:
        /*0188*/ 	.byte	0x04, 0x05
        /*018a*/ 	.short	(.L_113 - .L_112)
.L_112:
        /*018c*/ 	.word	0x00000100
        /*0190*/ 	.word	0x00000001
        /*0194*/ 	.word	0x00000001


	//----- nvinfo : EIATTR_CRS_STACK_SIZE
	.align		4
.L_113:
        /*0198*/ 	.byte	0x04, 0x1e
        /*019a*/ 	.short	(.L_115 - .L_114)
.L_114:
        /*019c*/ 	.word	0x00000000


	//----- nvinfo : EIATTR_CBANK_PARAM_SIZE
	.align		4
.L_115:
        /*01a0*/ 	.byte	0x03, 0x19
        /*01a2*/ 	.short	0x001d


	//----- nvinfo : EIATTR_PARAM_CBANK
	.align		4
        /*01a4*/ 	.byte	0x04, 0x0a
        /*01a6*/ 	.short	(.L_117 - .L_116)
	.align		4
.L_116:
        /*01a8*/ 	.word	index@(.nv.constant0._ZN3cub18CUB_300001_SM_10006detail6reduce28DeviceReduceSingleTileKernelINS2_10policy_hubIiyN4cuda3std3__44plusIiEEE10Policy1000EPiSC_iS9_iiNS7_10__identityEEEvT0_T1_T2_T3_T4_T6_)
        /*01ac*/ 	.short	0x0380
        /*01ae*/ 	.short	0x001d


	//----- nvinfo : EIATTR_SW_WAR
	.align		4
.L_117:
        /*01b0*/ 	.byte	0x04, 0x36
        /*01b2*/ 	.short	(.L_119 - .L_118)
.L_118:
        /*01b4*/ 	.word	0x00000008
.L_119:


//--------------------- .nv.info._ZN3cub18CUB_300001_SM_10006detail6reduce18DeviceReduceKernelINS2_10policy_hubIiyN4cuda3std3__44plusIiEEE10Policy1000EN6thrust24THRUST_300001_SM_1000_NS10device_ptrIiEEyS9_iNS7_10__identityEEEvT0_PT3_T1_NS0_13GridEvenShareISK_EET2_T4_ --------------------------
	.section	.nv.info._ZN3cub18CUB_300001_SM_10006detail6reduce18DeviceReduceKernelINS2_10policy_hubIiyN4cuda3std3__44plusIiEEE10Policy1000EN6thrust24THRUST_300001_SM_1000_NS10device_ptrIiEEyS9_iNS7_10__identityEEEvT0_PT3_T1_NS0_13GridEvenShareISK_EET2_T4_,"",@"SHT_CUDA_INFO"
	.sectionflags	@""
	.align	4


	//----- nvinfo : EIATTR_CUDA_API_VERSION
	.align		4
        /*0000*/ 	.byte	0x04, 0x37
        /*0002*/ 	.short	(.L_121 - .L_120)
.L_120:
        /*0004*/ 	.word	0x00000082


	//----- nvinfo : EIATTR_KPARAM_INFO
	.align		4
.L_121:
        /*0008*/ 	.byte	0x04, 0x17
        /*000a*/ 	.short	(.L_123 - .L_122)
.L_122:
        /*000c*/ 	.word	0x00000000
        /*0010*/ 	.short	0x0005
        /*0012*/ 	.short	0x0061
        /*0014*/ 	.byte	0x00, 0xf0, 0x05, 0x00


	//----- nvinfo : EIATTR_KPARAM_INFO
	.align		4
.L_123:
        /*0018*/ 	.byte	0x04, 0x17
        /*001a*/ 	.short	(.L_125 - .L_124)
.L_124:
        /*001c*/ 	.word	0x00000000
        /*0020*/ 	.short	0x0004
        /*0022*/ 	.short	0x0060
        /*0024*/ 	.byte	0x00, 0xf0, 0x05, 0x00


	//----- nvinfo : EIATTR_KPARAM_INFO
	.align		4
.L_125:
        /*0028*/ 	.byte	0x04, 0x17
        /*002a*/ 	.short	(.L_127 - .L_126)
.L_126:
        /*002c*/ 	.word	0x00000000
        /*0030*/ 	.short	0x0003
        /*0032*/ 	.short	0x0018
        /*0034*/ 	.byte	0x00, 0xf0, 0x21, 0x01


	//----- nvinfo : EIATTR_KPARAM_INFO
	.align		4
.L_127:
        /*0038*/ 	.byte	0x04, 0x17
        /*003a*/ 	.short	(.L_129 - .L_128)
.L_128:
        /*003c*/ 	.word	0x00000000
        /*0040*/ 	.short	0x0002
        /*0042*/ 	.short	0x0010
        /*0044*/ 	.byte	0x00, 0xf0, 0x21, 0x00


	//----- nvinfo : EIATTR_KPARAM_INFO
	.align		4
.L_129:
        /*0048*/ 	.byte	0x04, 0x17
        /*004a*/ 	.short	(.L_131 - .L_130)
.L_130:
        /*004c*/ 	.word	0x00000000
        /*0050*/ 	.short	0x0001
        /*0052*/ 	.short	0x0008
        /*0054*/ 	.byte	0x00, 0xf5, 0x21, 0x00


	//----- nvinfo : EIATTR_KPARAM_INFO
	.align		4
.L_131:
        /*0058*/ 	.byte	0x04, 0x17
        /*005a*/ 	.short	(.L_133 - .L_132)
.L_132:
        /*005c*/ 	.word	0x00000000
        /*0060*/ 	.short	0x0000
        /*0062*/ 	.short	0x0000
        /*0064*/ 	.byte	0x00, 0xf0, 0x21, 0x00


	//----- nvinfo : EIATTR_SPARSE_MMA_MASK
	.align		4
.L_133:
        /*0068*/ 	.byte	0x03, 0x50
        /*006a*/ 	.short	0x0000


	//----- nvinfo : EIATTR_MAXREG_COUNT
	.align		4
        /*006c*/ 	.byte	0x03, 0x1b
        /*006e*/ 	.short	0x00ff


	//----- nvinfo : EIATTR_NUM_BARRIERS
	.align		4
        /*0070*/ 	.byte	0x02, 0x4c
        /*0072*/ 	.byte	0x01
	.zero		1


	//----- nvinfo : EIATTR_MERCURY_ISA_VERSION
	.align		4
        /*0074*/ 	.byte	0x03, 0x5f
        /*0076*/ 	.short	0x0101


	//----- nvinfo : EIATTR_COOP_GROUP_MASK_REGIDS
	.align		4
        /*0078*/ 	.byte	0x04, 0x29
        /*007a*/ 	.short	(.L_135 - .L_134)


	//   ....[0]....
.L_134:
        /*007c*/ 	.word	0xffffffff


	//   ....[1]....
        /*0080*/ 	.word	0xffffffff


	//   ....[2]....
        /*0084*/ 	.word	0xffffffff


	//   ....[3]....
        /*0088*/ 	.word	0xffffffff


	//   ....[4]....
        /*008c*/ 	.word	0xffffffff


	//   ....[5]....
        /*0090*/ 	.word	0xffffffff


	//   ....[6]....
        /*0094*/ 	.word	0xffffffff


	//   ....[7]....
        /*0098*/ 	.word	0xffffffff


	//   ....[8]....
        /*009c*/ 	.word	0xffffffff


	//   ....[9]....
        /*00a0*/ 	.word	0xffffffff


	//   ....[10]....
        /*00a4*/ 	.word	0xffffffff


	//   ....[11]....
        /*00a8*/ 	.word	0xffffffff


	//   ....[12]....
        /*00ac*/ 	.word	0xffffffff


	//   ....[13]....
        /*00b0*/ 	.word	0xffffffff


	//   ....[14]....
        /*00b4*/ 	.word	0xffffffff


	//----- nvinfo : EIATTR_COOP_GROUP_INSTR_OFFSETS
	.align		4
.L_135:
        /*00b8*/ 	.byte	0x04, 0x28
        /*00ba*/ 	.short	(.L_137 - .L_136)


	//   ....[0]....
.L_136:
        /*00bc*/ 	.word	0x000008e0


	//   ....[1]....
        /*00c0*/ 	.word	0x00000940


	//   ....[2]....
        /*00c4*/ 	.word	0x000009a0


	//   ....[3]....
        /*00c8*/ 	.word	0x00000a00


	//   ....[4]....
        /*00cc*/ 	.word	0x00000a60


	//   ....[5]....
        /*00d0*/ 	.word	0x00000bf0


	//   ....[6]....
        /*00d4*/ 	.word	0x00000c90


	//   ....[7]....
        /*00d8*/ 	.word	0x00000d10


	//   ....[8]....
        /*00dc*/ 	.word	0x00000d70


	//   ....[9]....
        /*00e0*/ 	.word	0x00000db0


	//   ....[10]....
        /*00e4*/ 	.word	0x00001db0


	//   ....[11]....
        /*00e8*/ 	.word	0x00001e10


	//   ....[12]....
        /*00ec*/ 	.word	0x00001e70


	//   ....[13]....
        /*00f0*/ 	.word	0x00001ed0


	//   ....[14]....
        /*00f4*/ 	.word	0x00001f30


	//----- nvinfo : EIATTR_VRC_CTA_INIT_COUNT
	.align		4
.L_137:
        /*00f8*/ 	.byte	0x02, 0x4a
	.zero		1
	.zero		1


	//----- nvinfo : EIATTR_EXIT_INSTR_OFFSETS
	.align		4
        /*00fc*/ 	.byte	0x04, 0x1c
        /*00fe*/ 	.short	(.L_139 - .L_138)


	//   ....[0]....
.L_138:
        /*0100*/ 	.word	0x00002050


	//   ....[1]....
        /*0104*/ 	.word	0x000020b0


	//----- nvinfo : EIATTR_MAX_THREADS
	.align		4
.L_139:
        /*0108*/ 	.byte	0x04, 0x05
        /*010a*/ 	.short	(.L_141 - .L_140)
.L_140:
        /*010c*/ 	.word	0x00000100
        /*0110*/ 	.word	0x00000001
        /*0114*/ 	.word	0x00000001


	//----- nvinfo : EIATTR_CRS_STACK_SIZE
	.align		4
.L_141:
        /*0118*/ 	.byte	0x04, 0x1e
        /*011a*/ 	.short	(.L_143 - .L_142)
.L_142:
        /*011c*/ 	.word	0x00000000


	//----- nvinfo : EIATTR_CBANK_PARAM_SIZE
	.align		4
.L_143:
        /*0120*/ 	.byte	0x03, 0x19
        /*0122*/ 	.short	0x0062


	//----- nvinfo : EIATTR_PARAM_CBANK
	.align		4
        /*0124*/ 	.byte	0x04, 0x0a
        /*0126*/ 	.short	(.L_145 - .L_144)
	.align		4
.L_144:
        /*0128*/ 	.word	index@(.nv.constant0._ZN3cub18CUB_300001_SM_10006detail6reduce18DeviceReduceKernelINS2_10policy_hubIiyN4cuda3std3__44plusIiEEE10Policy1000EN6thrust24THRUST_300001_SM_1000_NS10device_ptrIiEEyS9_iNS7_10__identityEEEvT0_PT3_T1_NS0_13GridEvenShareISK_EET2_T4_)
        /*012c*/ 	.short	0x0380
        /*012e*/ 	.short	0x0062


	//----- nvinfo : EIATTR_SW_WAR
	.align		4
.L_145:
        /*0130*/ 	.byte	0x04, 0x36
        /*0132*/ 	.short	(.L_147 - .L_146)
.L_146:
        /*0134*/ 	.word	0x00000008
.L_147:


//--------------------- .nv.info._ZN3cub18CUB_300001_SM_10006detail6reduce28DeviceReduceSingleTileKernelINS2_10policy_hubIiyN4cuda3std3__44plusIiEEE10Policy1000EN6thrust24THRUST_300001_SM_1000_NS10device_ptrIiEEPiyS9_iiNS7_10__identityEEEvT0_T1_T2_T3_T4_T6_ --------------------------
	.section	.nv.info._ZN3cub18CUB_300001_SM_10006detail6reduce28DeviceReduceSingleTileKernelINS2_10policy_hubIiyN4cuda3std3__44plusIiEEE10Policy1000EN6thrust24THRUST_300001_SM_1000_NS10device_ptrIiEEPiyS9_iiNS7_10__identityEEEvT0_T1_T2_T3_T4_T6_,"",@"SHT_CUDA_INFO"
	.sectionflags	@""
	.align	4


	//----- nvinfo : EIATTR_CUDA_API_VERSION
	.align		4
        /*0000*/ 	.byte	0x04, 0x37
        /*0002*/ 	.short	(.L_149 - .L_148)
.L_148:
        /*0004*/ 	.word	0x00000082


	//----- nvinfo : EIATTR_KPARAM_INFO
	.align		4
.L_149:
        /*0008*/ 	.byte	0x04, 0x17
        /*000a*/ 	.short	(.L_151 - .L_150)
.L_150:
        /*000c*/ 	.word	0x00000000
        /*0010*/ 	.short	0x0005
        /*0012*/ 	.short	0x0020
        /*0014*/ 	.byte	0x00, 0xf0, 0x05, 0x00


	//----- nvinfo : EIATTR_KPARAM_INFO
	.align		4
.L_151:
        /*0018*/ 	.byte	0x04, 0x17
        /*001a*/ 	.short	(.L_153 - .L_152)
.L_152:
        /*001c*/ 	.word	0x00000000
        /*0020*/ 	.short	0x0004
        /*0022*/ 	.short	0x001c
        /*0024*/ 	.byte	0x00, 0xf0, 0x11, 0x00


	//----- nvinfo : EIATTR_KPARAM_INFO
	.align		4
.L_153:
        /*0028*/ 	.byte	0x04, 0x17
        /*002a*/ 	.short	(.L_155 - .L_154)
.L_154:
        /*002c*/ 	.word	0x00000000
        /*0030*/ 	.short	0x0003
        /*0032*/ 	.short	0x0018
        /*0034*/ 	.byte	0x00, 0xf0, 0x05, 0x00


	//----- nvinfo : EIATTR_KPARAM_INFO
	.align		4
.L_155:
        /*0038*/ 	.byte	0x04, 0x17
        /*003a*/ 	.short	(.L_157 - .L_156)
.L_156:
        /*003c*/ 	.word	0x00000000
        /*0040*/ 	.short	0x0002
        /*0042*/ 	.short	0x0010
        /*0044*/ 	.byte	0x00, 0xf0, 0x21, 0x00


	//----- nvinfo : EIATTR_KPARAM_INFO
	.align		4
.L_157:
        /*0048*/ 	.byte	0x04, 0x17
        /*004a*/ 	.short	(.L_159 - .L_158)
.L_158:
        /*004c*/ 	.word	0x00000000
        /*0050*/ 	.short	0x0001
        /*0052*/ 	.short	0x0008
        /*0054*/ 	.byte	0x00, 0xf5, 0x21, 0x00


	//----- nvinfo : EIATTR_KPARAM_INFO
	.align		4
.L_159:
        /*0058*/ 	.byte	0x04, 0x17
        /*005a*/ 	.short	(.L_161 - .L_160)
.L_160:
        /*005c*/ 	.word	0x00000000
        /*0060*/ 	.short	0x0000
        /*0062*/ 	.short	0x0000
        /*0064*/ 	.byte	0x00, 0xf0, 0x21, 0x00


	//----- nvinfo : EIATTR_SPARSE_MMA_MASK
	.align		4
.L_161:
        /*0068*/ 	.byte	0x03, 0x50
        /*006a*/ 	.short	0x0000


	//----- nvinfo : EIATTR_MAXREG_COUNT
	.align		4
        /*006c*/ 	.byte	0x03, 0x1b
        /*006e*/ 	.short	0x00ff


	//----- nvinfo : EIATTR_NUM_BARRIERS
	.align		4
        /*0070*/ 	.byte	0x02, 0x4c
        /*0072*/ 	.byte	0x01
	.zero		1


	//----- nvinfo : EIATTR_MERCURY_ISA_VERSION
	.align		4
        /*0074*/ 	.byte	0x03, 0x5f
        /*0076*/ 	.short	0x0101


	//----- nvinfo : EIATTR_COOP_GROUP_MASK_REGIDS
	.align		4
        /*0078*/ 	.byte	0x04, 0x29
        /*007a*/ 	.short	(.L_163 - .L_162)


	//   ....[0]....
.L_162:
        /*007c*/ 	.word	0xffffffff


	//   ....[1]....
        /*0080*/ 	.word	0xffffffff


	//   ....[2]....
        /*0084*/ 	.word	0xffffffff


	//   ....[3]....
        /*0088*/ 	.word	0xffffffff


	//   ....[4]....
        /*008c*/ 	.word	0xffffffff


	//   ....[5]....
        /*0090*/ 	.word	0xffffffff


	//   ....[6]....
        /*0094*/ 	.word	0xffffffff


	//   ....[7]....
        /*0098*/ 	.word	0xffffffff


	//   ....[8]....
        /*009c*/ 	.word	0xffffffff


	//   ....[9]....
        /*00a0*/ 	.word	0xffffffff


	//   ....[10]....
        /*00a4*/ 	.word	0xffffffff


	//   ....[11]....
        /*00a8*/ 	.word	0xffffffff


	//   ....[12]....
        /*00ac*/ 	.word	0xffffffff


	//   ....[13]....
        /*00b0*/ 	.word	0xffffffff


	//   ....[14]....
        /*00b4*/ 	.word	0xffffffff


	//----- nvinfo : EIATTR_COOP_GROUP_INSTR_OFFSETS
	.align		4
.L_163:
        /*00b8*/ 	.byte	0x04, 0x28
        /*00ba*/ 	.short	(.L_165 - .L_164)


	//   ....[0]....
.L_164:
        /*00bc*/ 	.word	0x00000850


	//   ....[1]....
        /*00c0*/ 	.word	0x000008b0


	//   ....[2]....
        /*00c4*/ 	.word	0x00000910


	//   ....[3]....
        /*00c8*/ 	.word	0x00000970


	//   ....[4]....
        /*00cc*/ 	.word	0x000009d0


	//   ....[5]....
        /*00d0*/ 	.word	0x00000b60


	//   ....[6]....
        /*00d4*/ 	.word	0x00000c00


	//   ....[7]....
        /*00d8*/ 	.word	0x00000c80


	//   ....[8]....
        /*00dc*/ 	.word	0x00000ce0


	//   ....[9]....
        /*00e0*/ 	.word	0x00000d20


	//   ....[10]....
        /*00e4*/ 	.word	0x00001b90


	//   ....[11]....
        /*00e8*/ 	.word	0x00001bf0


	//   ....[12]....
        /*00ec*/ 	.word	0x00001c50


	//   ....[13]....
        /*00f0*/ 	.word	0x00001cb0


	//   ....[14]....
        /*00f4*/ 	.word	0x00001d10


	//----- nvinfo : EIATTR_VRC_CTA_INIT_COUNT
	.align		4
.L_165:
        /*00f8*/ 	.byte	0x02, 0x4a
	.zero		1
	.zero		1


	//----- nvinfo : EIATTR_EXIT_INSTR_OFFSETS
	.align		4
        /*00fc*/ 	.byte	0x04, 0x1c
        /*00fe*/ 	.short	(.L_167 - .L_166)


	//   ....[0]....
.L_166:
        /*0100*/ 	.word	0x000000a0


	//   ....[1]....
        /*0104*/ 	.word	0x000000e0


	//   ....[2]....
        /*0108*/ 	.word	0x00001e20


	//   ....[3]....
        /*010c*/ 	.word	0x00001e70


	//----- nvinfo : EIATTR_MAX_THREADS
	.align		4
.L_167:
        /*0110*/ 	.byte	0x04, 0x05
        /*0112*/ 	.short	(.L_169 - .L_168)
.L_168:
        /*0114*/ 	.word	0x00000100
        /*0118*/ 	.word	0x00000001
        /*011c*/ 	.word	0x00000001


	//----- nvinfo : EIATTR_CRS_STACK_SIZE
	.align		4
.L_169:
        /*0120*/ 	.byte	0x04, 0x1e
        /*0122*/ 	.short	(.L_171 - .L_170)
.L_170:
        /*0124*/ 	.word	0x00000000


	//----- nvinfo : EIATTR_CBANK_PARAM_SIZE
	.align		4
.L_171:
        /*0128*/ 	.byte	0x03, 0x19
        /*012a*/ 	.short	0x0021


	//----- nvinfo : EIATTR_PARAM_CBANK
	.align		4
        /*012c*/ 	.byte	0x04, 0x0a
        /*012e*/ 	.short	(.L_173 - .L_172)
	.align		4
.L_172:
        /*0130*/ 	.word	index@(.nv.constant0._ZN3cub18CUB_300001_SM_10006detail6reduce28DeviceReduceSingleTileKernelINS2_10policy_hubIiyN4cuda3std3__44plusIiEEE10Policy1000EN6thrust24THRUST_300001_SM_1000_NS10device_ptrIiEEPiyS9_iiNS7_10__identityEEEvT0_T1_T2_T3_T4_T6_)
        /*0134*/ 	.short	0x0380
        /*0136*/ 	.short	0x0021


	//----- nvinfo : EIATTR_SW_WAR
	.align		4
.L_173:
        /*0138*/ 	.byte	0x04, 0x36
        /*013a*/ 	.short	(.L_175 - .L_174)
.L_174:
        /*013c*/ 	.word	0x00000008
.L_175:


//--------------------- .nv.info._ZN3cub18CUB_300001_SM_10006detail6reduce28DeviceReduceSingleTileKernelINS2_10policy_hubIijN4cuda3std3__44plusIiEEE10Policy1000EPiSC_iS9_iiNS7_10__identityEEEvT0_T1_T2_T3_T4_T6_ --------------------------
	.section	.nv.info._ZN3cub18CUB_300001_SM_10006detail6reduce28DeviceReduceSingleTileKernelINS2_10policy_hubIijN4cuda3std3__44plusIiEEE10Policy1000EPiSC_iS9_iiNS7_10__identityEEEvT0_T1_T2_T3_T4_T6_,"",@"SHT_CUDA_INFO"
	.sectionflags	@""
	.align	4


	//----- nvinfo : EIATTR_CUDA_API_VERSION
	.align		4
        /*0000*/ 	.byte	0x04, 0x37
        /*0002*/ 	.short	(.L_177 - .L_176)
.L_176:
        /*0004*/ 	.word	0x00000082


	//----- nvinfo : EIATTR_KPARAM_INFO
	.align		4
.L_177:
        /*0008*/ 	.byte	0x04, 0x17
        /*000a*/ 	.short	(.L_179 - .L_178)
.L_178:
        /*000c*/ 	.word	0x00000000
        /*0010*/ 	.short	0x0005
        /*0012*/ 	.short	0x001c
        /*0014*/ 	.byte	0x00, 0xf0, 0x05, 0x00


	//----- nvinfo : EIATTR_KPARAM_INFO
	.align		4
.L_179:
        /*0018*/ 	.byte	0x04, 0x17
        /*001a*/ 	.short	(.L_181 - .L_180)
.L_180:
        /*001c*/ 	.word	0x00000000
        /*0020*/ 	.short	0x0004
        /*0022*/ 	.short	0x0018
        /*0024*/ 	.byte	0x00, 0xf0, 0x11, 0x00


	//----- nvinfo : EIATTR_KPARAM_INFO
	.align		4
.L_181:
        /*0028*/ 	.byte	0x04, 0x17
        /*002a*/ 	.short	(.L_183 - .L_182)
.L_182:
        /*002c*/ 	.word	0x00000000
        /*0030*/ 	.short	0x0003
        /*0032*/ 	.short	0x0014
        /*0034*/ 	.byte	0x00, 0xf0, 0x05, 0x00


	//----- nvinfo : EIATTR_KPARAM_INFO
	.align		4
.L_183:
        /*0038*/ 	.byte	0x04, 0x17
        /*003a*/ 	.short	(.L_185 - .L_184)
.L_184:
        /*003c*/ 	.word	0x00000000
        /*0040*/ 	.short	0x0002
        /*0042*/ 	.short	0x0010
        /*0044*/ 	.byte	0x00, 0xf0, 0x11, 0x00


	//----- nvinfo : EIATTR_KPARAM_INFO
	.align		4
.L_185:
        /*0048*/ 	.byte	0x04, 0x17
        /*004a*/ 	.short	(.L_187 - .L_186)
.L_186:
        /*004c*/ 	.word	0x00000000
        /*0050*/ 	.short	0x0001
        /*0052*/ 	.short	0x0008
        /*0054*/ 	.byte	0x00, 0xf5, 0x21, 0x00


	//----- nvinfo : EIATTR_KPARAM_INFO
	.align		4
.L_187:
        /*0058*/ 	.byte	0x04, 0x17
        /*005a*/ 	.short	(.L_189 - .L_188)
.L_188:
        /*005c*/ 	.word	0x00000000
        /*0060*/ 	.short	0x0000
        /*0062*/ 	.short	0x0000
        /*0064*/ 	.byte	0x00, 0xf5, 0x21, 0x00


	//----- nvinfo : EIATTR_SPARSE_MMA_MASK
	.align		4
.L_189:
        /*0068*/ 	.byte	0x03, 0x50
        /*006a*/ 	.short	0x0000


	//----- nvinfo : EIATTR_MAXREG_COUNT
	.align		4
        /*006c*/ 	.byte	0x03, 0x1b
        /*006e*/ 	.short	0x00ff


	//----- nvinfo : EIATTR_NUM_BARRIERS
	.align		4
        /*0070*/ 	.byte	0x02, 0x4c
        /*0072*/ 	.byte	0x01
	.zero		1


	//----- nvinfo : EIATTR_MERCURY_ISA_VERSION
	.align		4
        /*0074*/ 	.byte	0x03, 0x5f
        /*0076*/ 	.short	0x0101


	//----- nvinfo : EIATTR_COOP_GROUP_MASK_REGIDS
	.align		4
        /*0078*/ 	.byte	0x04, 0x29
        /*007a*/ 	.short	(.L_191 - .L_190)


	//   ....[0]....
.L_190:
        /*007c*/ 	.word	0xffffffff


	//   ....[1]....
        /*0080*/ 	.word	0xffffffff


	//   ....[2]....
        /*0084*/ 	.word	0xffffffff


	//   ....[3]....
        /*0088*/ 	.word	0xffffffff


	//   ....[4]....
        /*008c*/ 	.word	0xffffffff


	//   ....[5]....
        /*0090*/ 	.word	0xffffffff


	//   ....[6]....
        /*0094*/ 	.word	0xffffffff


	//   ....[7]....
        /*0098*/ 	.word	0xffffffff


	//   ....[8]....
        /*009c*/ 	.word	0xffffffff


	//   ....[9]....
        /*00a0*/ 	.word	0xffffffff


	//   ....[10]....
        /*00a4*/ 	.word	0xffffffff


	//   ....[11]....
        /*00a8*/ 	.word	0xffffffff


	//   ....[12]....
        /*00ac*/ 	.word	0xffffffff


	//   ....[13]....
        /*00b0*/ 	.word	0xffffffff


	//   ....[14]....
        /*00b4*/ 	.word	0xffffffff


	//   ....[15]....
        /*00b8*/ 	.word	0xffffffff


	//   ....[16]....
        /*00bc*/ 	.word	0xffffffff


	//   ....[17]....
        /*00c0*/ 	.word	0xffffffff


	//   ....[18]....
        /*00c4*/ 	.word	0xffffffff


	//   ....[19]....
        /*00c8*/ 	.word	0xffffffff


	//   ....[20]....
        /*00cc*/ 	.word	0xffffffff


	//   ....[21]....
        /*00d0*/ 	.word	0xffffffff


	//   ....[22]....
        /*00d4*/ 	.word	0xffffffff


	//   ....[23]....
        /*00d8*/ 	.word	0xffffffff


	//   ....[24]....
        /*00dc*/ 	.word	0xffffffff


	//   ....[25]....
        /*00e0*/ 	.word	0xffffffff


	//   ....[26]....
        /*00e4*/ 	.word	0xffffffff


	//   ....[27]....
        /*00e8*/ 	.word	0xffffffff


	//   ....[28]....
        /*00ec*/ 	.word	0xffffffff


	//   ....[29]....
        /*00f0*/ 	.word	0xffffffff


	//----- nvinfo : EIATTR_COOP_GROUP_INSTR_OFFSETS
	.align		4
.L_191:
        /*00f4*/ 	.byte	0x04, 0x28
        /*00f6*/ 	.short	(.L_193 - .L_192)


	//   ....[0]....
.L_192:
        /*00f8*/ 	.word	0x00000890


	//   ....[1]....
        /*00fc*/ 	.word	0x000008f0


	//   ....[2]....
        /*0100*/ 	.word	0x00000940


	//   ....[3]....
        /*0104*/ 	.word	0x000009b0


	//   ....[4]....
        /*0108*/ 	.word	0x00000a10


	//   ....[5]....
        /*010c*/ 	.word	0x00000ba0


	//   ....[6]....
        /*0110*/ 	.word	0x00000c40


	//   ....[7]....
        /*0114*/ 	.word	0x00000cc0


	//   ....[8]....
        /*0118*/ 	.word	0x00000d20


	//   ....[9]....
        /*011c*/ 	.word	0x00000d60


	//   ....[10]....
        /*0120*/ 	.word	0x000019d0


	//   ....[11]....
        /*0124*/ 	.word	0x00001a30


	//   ....[12]....
        /*0128*/ 	.word	0x00001a90


	//   ....[13]....
        /*012c*/ 	.word	0x00001af0


	//   ....[14]....
        /*0130*/ 	.word	0x00001b50


	//   ....[15]....
        /*0134*/ 	.word	0x000023f0


	//   ....[16]....
        /*0138*/ 	.word	0x00002450


	//   ....[17]....
        /*013c*/ 	.word	0x000024a0


	//   ....[18]....
        /*0140*/ 	.word	0x00002510


	//   ....[19]....
        /*0144*/ 	.word	0x00002570


	//   ....[20]....
        /*0148*/ 	.word	0x00002700


	//   ....[21]....
        /*014c*/ 	.word	0x00002790


	//   ....[22]....
        /*0150*/ 	.word	0x000027e0


	//   ....[23]....
        /*0154*/ 	.word	0x00002850


	//   ....[24]....
        /*0158*/ 	.word	0x000028c0


	//   ....[25]....
        /*015c*/ 	.word	0x000036a0


	//   ....[26]....
        /*0160*/ 	.word	0x00003700


	//   ....[27]....
        /*0164*/ 	.word	0x00003760


	//   ....[28]....
        /*0168*/ 	.word	0x000037c0


	//   ....[29]....
        /*016c*/ 	.word	0x00003820


	//----- nvinfo : EIATTR_VRC_CTA_INIT_COUNT
	.align		4
.L_193:
        /*0170*/ 	.byte	0x02, 0x4a
	.zero		1
	.zero		1


	//----- nvinfo : EIATTR_EXIT_INSTR_OFFSETS
	.align		4
        /*0174*/ 	.byte	0x04, 0x1c
        /*0176*/ 	.short	(.L_195 - .L_194)


	//   ....[0]....
.L_194:
        /*0178*/ 	.word	0x00000080


	//   ....[1]....
        /*017c*/ 	.word	0x000000c0


	//   ....[2]....
        /*0180*/ 	.word	0x00003940


	//   ....[3]....
        /*0184*/ 	.word	0x00003990


	//----- nvinfo : EIATTR_MAX_THREADS
	.align		4
.L_195:
        /*0188*/ 	.byte	0x04, 0x05
        /*018a*/ 	.short	(.L_197 - .L_196)
.L_196:
        /*018c*/ 	.word	0x00000100
        /*0190*/ 	.word	0x00000001
        /*0194*/ 	.word	0x00000001


	//----- nvinfo : EIATTR_CRS_STACK_SIZE
	.align		4
.L_197:
        /*0198*/ 	.byte	0x04, 0x1e
        /*019a*/ 	.short	(.L_199 - .L_198)
.L_198:
        /*019c*/ 	.word	0x00000000


	//----- nvinfo : EIATTR_CBANK_PARAM_SIZE
	.align		4
.L_199:
        /*01a0*/ 	.byte	0x03, 0x19
        /*01a2*/ 	.short	0x001d


	//----- nvinfo : EIATTR_PARAM_CBANK
	.align		4
        /*01a4*/ 	.byte	0x04, 0x0a
        /*01a6*/ 	.short	(.L_201 - .L_200)
	.align		4
.L_200:
        /*01a8*/ 	.word	index@(.nv.constant0._ZN3cub18CUB_300001_SM_10006detail6reduce28DeviceReduceSingleTileKernelINS2_10policy_hubIijN4cuda3std3__44plusIiEEE10Policy1000EPiSC_iS9_iiNS7_10__identityEEEvT0_T1_T2_T3_T4_T6_)
        /*01ac*/ 	.short	0x0380
        /*01ae*/ 	.short	0x001d


	//----- nvinfo : EIATTR_SW_WAR
	.align		4
.L_201:
        /*01b0*/ 	.byte	0x04, 0x36
        /*01b2*/ 	.short	(.L_203 - .L_202)
.L_202:
        /*01b4*/ 	.word	0x00000008
.L_203:


//--------------------- .nv.info._ZN3cub18CUB_300001_SM_10006detail6reduce18DeviceReduceKernelINS2_10policy_hubIijN4cuda3std3__44plusIiEEE10Policy1000EN6thrust24THRUST_300001_SM_1000_NS10device_ptrIiEEjS9_iNS7_10__identityEEEvT0_PT3_T1_NS0_13GridEvenShareISK_EET2_T4_ --------------------------
	.section	.nv.info._ZN3cub18CUB_300001_SM_10006detail6reduce18DeviceReduceKernelINS2_10policy_hubIijN4cuda3std3__44plusIiEEE10Policy1000EN6thrust24THRUST_300001_SM_1000_NS10device_ptrIiEEjS9_iNS7_10__identityEEEvT0_PT3_T1_NS0_13GridEvenShareISK_EET2_T4_,"",@"SHT_CUDA_INFO"
	.sectionflags	@""
	.align	4


	//----- nvinfo : EIATTR_CUDA_API_VERSION
	.align		4
        /*0000*/ 	.byte	0x04, 0x37
        /*0002*/ 	.short	(.L_205 - .L_204)
.L_204:
        /*0004*/ 	.word	0x00000082


	//----- nvinfo : EIATTR_KPARAM_INFO
	.align		4
.L_205:
        /*0008*/ 	.byte	0x04, 0x17
        /*000a*/ 	.short	(.L_207 - .L_206)
.L_206:
        /*000c*/ 	.word	0x00000000
        /*0010*/ 	.short	0x0005
        /*0012*/ 	.short	0x003d
        /*0014*/ 	.byte	0x00, 0xf0, 0x05, 0x00


	//----- nvinfo : EIATTR_KPARAM_INFO
	.align		4
.L_207:
        /*0018*/ 	.byte	0x04, 0x17
        /*001a*/ 	.short	(.L_209 - .L_208)
.L_208:
        /*001c*/ 	.word	0x00000000
        /*0020*/ 	.short	0x0004
        /*0022*/ 	.short	0x003c
        /*0024*/ 	.byte	0x00, 0xf0, 0x05, 0x00


	//----- nvinfo : EIATTR_KPARAM_INFO
	.align		4
.L_209:
        /*0028*/ 	.byte	0x04, 0x17
        /*002a*/ 	.short	(.L_211 - .L_210)
.L_210:
        /*002c*/ 	.word	0x00000000
        /*0030*/ 	.short	0x0003
        /*0032*/ 	.short	0x0014
        /*0034*/ 	.byte	0x00, 0xf0, 0xa1, 0x00


	//----- nvinfo : EIATTR_KPARAM_INFO
	.align		4
.L_211:
        /*0038*/ 	.byte	0x04, 0x17
        /*003a*/ 	.short	(.L_213 - .L_212)
.L_212:
        /*003c*/ 	.word	0x00000000
        /*0040*/ 	.short	0x0002
        /*0042*/ 	.short	0x0010
        /*0044*/ 	.byte	0x00, 0xf0, 0x11, 0x00


	//----- nvinfo : EIATTR_KPARAM_INFO
	.align		4
.L_213:
        /*0048*/ 	.byte	0x04, 0x17
        /*004a*/ 	.short	(.L_215 - .L_214)
.L_214:
        /*004c*/ 	.word	0x00000000
        /*0050*/ 	.short	0x0001
        /*0052*/ 	.short	0x0008
        /*0054*/ 	.byte	0x00, 0xf5, 0x21, 0x00


	//----- nvinfo : EIATTR_KPARAM_INFO
	.align		4
.L_215:
        /*0058*/ 	.byte	0x04, 0x17
        /*005a*/ 	.short	(.L_217 - .L_216)
.L_216:
        /*005c*/ 	.word	0x00000000
        /*0060*/ 	.short	0x0000
        /*0062*/ 	.short	0x0000
        /*0064*/ 	.byte	0x00, 0xf0, 0x21, 0x00


	//----- nvinfo : EIATTR_SPARSE_MMA_MASK
	.align		4
.L_217:
        /*0068*/ 	.byte	0x03, 0x50
        /*006a*/ 	.short	0x0000


	//----- nvinfo : EIATTR_MAXREG_COUNT
	.align		4
        /*006c*/ 	.byte	0x03, 0x1b
        /*006e*/ 	.short	0x00ff


	//----- nvinfo : EIATTR_NUM_BARRIERS
	.align		4
        /*0070*/ 	.byte	0x02, 0x4c
        /*0072*/ 	.byte	0x01
	.zero		1


	//----- nvinfo : EIATTR_MERCURY_ISA_VERSION
	.align		4
        /*0074*/ 	.byte	0x03, 0x5f
        /*0076*/ 	.short	0x0101


	//----- nvinfo : EIATTR_COOP_GROUP_MASK_REGIDS
	.align		4
        /*0078*/ 	.byte	0x04, 0x29
        /*007a*/ 	.short	(.L_219 - .L_218)


	//   ....[0]....
.L_218:
        /*007c*/ 	.word	0xffffffff


	//   ....[1]....
        /*0080*/ 	.word	0xffffffff


	//   ....[2]....
        /*0084*/ 	.word	0xffffffff


	//   ....[3]....
        /*0088*/ 	.word	0xffffffff


	//   ....[4]....
        /*008c*/ 	.word	0xffffffff


	//   ....[5]....
        /*0090*/ 	.word	0xffffffff


	//   ....[6]....
        /*0094*/ 	.word	0xffffffff


	//   ....[7]....
        /*0098*/ 	.word	0xffffffff


	//   ....[8]....
        /*009c*/ 	.word	0xffffffff


	//   ....[9]....
        /*00a0*/ 	.word	0xffffffff


	//   ....[10]....
        /*00a4*/ 	.word	0xffffffff


	//   ....[11]....
        /*00a8*/ 	.word	0xffffffff


	//   ....[12]....
        /*00ac*/ 	.word	0xffffffff


	//   ....[13]....
        /*00b0*/ 	.word	0xffffffff


	//   ....[14]....
        /*00b4*/ 	.word	0xffffffff


	//----- nvinfo : EIATTR_COOP_GROUP_INSTR_OFFSETS
	.align		4
.L_219:
        /*00b8*/ 	.byte	0x04, 0x28
        /*00ba*/ 	.short	(.L_221 - .L_220)


	//   ....[0]....
.L_220:
        /*00bc*/ 	.word	0x00000b10


	//   ....[1]....
        /*00c0*/ 	.word	0x00000b70


	//   ....[2]....
        /*00c4*/ 	.word	0x00000bd0


	//   ....[3]....
        /*00c8*/ 	.word	0x00000c30


	//   ....[4]....
        /*00cc*/ 	.word	0x00000c90


	//   ....[5]....
        /*00d0*/ 	.word	0x00000e20


	//   ....[6]....
        /*00d4*/ 	.word	0x00000ec0


	//   ....[7]....
        /*00d8*/ 	.word	0x00000f20


	//   ....[8]....
        /*00dc*/ 	.word	0x00000f80


	//   ....[9]....
        /*00e0*/ 	.word	0x00000fe0


	//   ....[10]....
        /*00e4*/ 	.word	0x00002100


	//   ....[11]....
        /*00e8*/ 	.word	0x00002170


	//   ....[12]....
        /*00ec*/ 	.word	0x000021c0


	//   ....[13]....
        /*00f0*/ 	.word	0x00002210


	//   ....[14]....
        /*00f4*/ 	.word	0x00002280


	//----- nvinfo : EIATTR_VRC_CTA_INIT_COUNT
	.align		4
.L_221:
        /*00f8*/ 	.byte	0x02, 0x4a
	.zero		1
	.zero		1


	//----- nvinfo : EIATTR_EXIT_INSTR_OFFSETS
	.align		4
        /*00fc*/ 	.byte	0x04, 0x1c
        /*00fe*/ 	.short	(.L_223 - .L_222)


	//   ....[0]....
.L_222:
        /*0100*/ 	.word	0x000023b0


	//   ....[1]....
        /*0104*/ 	.word	0x000023f0


	//----- nvinfo : EIATTR_MAX_THREADS
	.align		4
.L_223:
        /*0108*/ 	.byte	0x04, 0x05
        /*010a*/ 	.short	(.L_225 - .L_224)
.L_224:
        /*010c*/ 	.word	0x00000100
        /*0110*/ 	.word	0x00000001
        /*0114*/ 	.word	0x00000001


	//----- nvinfo : EIATTR_CRS_STACK_SIZE
	.align		4
.L_225:
        /*0118*/ 	.byte	0x04, 0x1e
        /*011a*/ 	.short	(.L_227 - .L_226)
.L_226:
        /*011c*/ 	.word	0x00000000


	//----- nvinfo : EIATTR_CBANK_PARAM_SIZE
	.align		4
.L_227:
        /*0120*/ 	.byte	0x03, 0x19
        /*0122*/ 	.short	0x003e


	//----- nvinfo : EIATTR_PARAM_CBANK
	.align		4
        /*0124*/ 	.byte	0x04, 0x0a
        /*0126*/ 	.short	(.L_229 - .L_228)
	.align		4
.L_228:
        /*0128*/ 	.word	index@(.nv.constant0._ZN3cub18CUB_300001_SM_10006detail6reduce18DeviceReduceKernelINS2_10policy_hubIijN4cuda3std3__44plusIiEEE10Policy1000EN6thrust24THRUST_300001_SM_1000_NS10device_ptrIiEEjS9_iNS7_10__identityEEEvT0_PT3_T1_NS0_13GridEvenShareISK_EET2_T4_)
        /*012c*/ 	.short	0x0380
        /*012e*/ 	.short	0x003e


	//----- nvinfo : EIATTR_SW_WAR
	.align		4
.L_229:
        /*0130*/ 	.byte	0x04, 0x36
        /*0132*/ 	.short	(.L_231 - .L_230)
.L_230:
        /*0134*/ 	.word	0x00000008
.L_231:


//--------------------- .nv.info._ZN3cub18CUB_300001_SM_10006detail6reduce28DeviceReduceSingleTileKernelINS2_10policy_hubIijN4cuda3std3__44plusIiEEE10Policy1000EN6thrust24THRUST_300001_SM_1000_NS10device_ptrIiEEPijS9_iiNS7_10__identityEEEvT0_T1_T2_T3_T4_T6_ --------------------------
	.section	.nv.info._ZN3cub18CUB_300001_SM_10006detail6reduce28DeviceReduceSingleTileKernelINS2_10policy_hubIijN4cuda3std3__44plusIiEEE10Policy1000EN6thrust24THRUST_300001_SM_1000_NS10device_ptrIiEEPijS9_iiNS7_10__identityEEEvT0_T1_T2_T3_T4_T6_,"",@"SHT_CUDA_INFO"
	.sectionflags	@""
	.align	4


	//----- nvinfo : EIATTR_CUDA_API_VERSION
	.align		4
        /*0000*/ 	.byte	0x04, 0x37
        /*0002*/ 	.short	(.L_233 - .L_232)
.L_232:
        /*0004*/ 	.word	0x00000082


	//----- nvinfo : EIATTR_KPARAM_INFO
	.align		4
.L_233:
        /*0008*/ 	.byte	0x04, 0x17
        /*000a*/ 	.short	(.L_235 - .L_234)
.L_234:
        /*000c*/ 	.word	0x00000000
        /*0010*/ 	.short	0x0005
        /*0012*/ 	.short	0x001c
        /*0014*/ 	.byte	0x00, 0xf0, 0x05, 0x00


	//----- nvinfo : EIATTR_KPARAM_INFO
	.align		4
.L_235:
        /*0018*/ 	.byte	0x04, 0x17
        /*001a*/ 	.short	(.L_237 - .L_236)
.L_236:
        /*001c*/ 	.word	0x00000000
        /*0020*/ 	.short	0x0004
        /*0022*/ 	.short	0x0018
        /*0024*/ 	.byte	0x00, 0xf0, 0x11, 0x00


	//----- nvinfo : EIATTR_KPARAM_INFO
	.align		4
.L_237:
        /*0028*/ 	.byte	0x04, 0x17
        /*002a*/ 	.short	(.L_239 - .L_238)
.L_238:
        /*002c*/ 	.word	0x00000000
        /*0030*/ 	.short	0x0003
        /*0032*/ 	.short	0x0014
        /*0034*/ 	.byte	0x00, 0xf0, 0x05, 0x00


	//----- nvinfo : EIATTR_KPARAM_INFO
	.align		4
.L_239:
        /*0038*/ 	.byte	0x04, 0x17
        /*003a*/ 	.short	(.L_241 - .L_240)
.L_240:
        /*003c*/ 	.word	0x00000000
        /*0040*/ 	.short	0x0002
        /*0042*/ 	.short	0x0010
        /*0044*/ 	.byte	0x00, 0xf0, 0x11, 0x00


	//----- nvinfo : EIATTR_KPARAM_INFO
	.align		4
.L_241:
        /*0048*/ 	.byte	0x04, 0x17
        /*004a*/ 	.short	(.L_243 - .L_242)
.L_242:
        /*004c*/ 	.word	0x00000000
        /*0050*/ 	.short	0x0001
        /*0052*/ 	.short	0x0008
        /*0054*/ 	.byte	0x00, 0xf5, 0x21, 0x00


	//----- nvinfo : EIATTR_KPARAM_INFO
	.align		4
.L_243:
        /*0058*/ 	.byte	0x04, 0x17
        /*005a*/ 	.short	(.L_245 - .L_244)
.L_244:
        /*005c*/ 	.word	0x00000000
        /*0060*/ 	.short	0x0000
        /*0062*/ 	.short	0x0000
        /*0064*/ 	.byte	0x00, 0xf0, 0x21, 0x00


	//----- nvinfo : EIATTR_SPARSE_MMA_MASK
	.align		4
.L_245:
        /*0068*/ 	.byte	0x03, 0x50
        /*006a*/ 	.short	0x0000


	//----- nvinfo : EIATTR_MAXREG_COUNT
	.align		4
        /*006c*/ 	.byte	0x03, 0x1b
        /*006e*/ 	.short	0x00ff


	//----- nvinfo : EIATTR_NUM_BARRIERS
	.align		4
        /*0070*/ 	.byte	0x02, 0x4c
        /*0072*/ 	.byte	0x01
	.zero		1


	//----- nvinfo : EIATTR_MERCURY_ISA_VERSION
	.align		4
        /*0074*/ 	.byte	0x03, 0x5f
        /*0076*/ 	.short	0x0101


	//----- nvinfo : EIATTR_COOP_GROUP_MASK_REGIDS
	.align		4
        /*0078*/ 	.byte	0x04, 0x29
        /*007a*/ 	.short	(.L_247 - .L_246)


	//   ....[0]....
.L_246:
        /*007c*/ 	.word	0xffffffff


	//   ....[1]....
        /*0080*/ 	.word	0xffffffff


	//   ....[2]....
        /*0084*/ 	.word	0xffffffff


	//   ....[3]....
        /*0088*/ 	.word	0xffffffff


	//   ....[4]....
        /*008c*/ 	.word	0xffffffff


	//   ....[5]....
        /*0090*/ 	.word	0xffffffff


	//   ....[6]....
        /*0094*/ 	.word	0xffffffff


	//   ....[7]....
        /*0098*/ 	.word	0xffffffff


	//   ....[8]....
        /*009c*/ 	.word	0xffffffff


	//   ....[9]....
        /*00a0*/ 	.word	0xffffffff


	//   ....[10]....
        /*00a4*/ 	.word	0xffffffff


	//   ....[11]....
        /*00a8*/ 	.word	0xffffffff


	//   ....[12]....
        /*00ac*/ 	.word	0xffffffff


	//   ....[13]....
        /*00b0*/ 	.word	0xffffffff


	//   ....[14]....
        /*00b4*/ 	.word	0xffffffff


	//----- nvinfo : EIATTR_COOP_GROUP_INSTR_OFFSETS
	.align		4
.L_247:
        /*00b8*/ 	.byte	0x04, 0x28
        /*00ba*/ 	.short	(.L_249 - .L_248)


	//   ....[0]....
.L_248:
        /*00bc*/ 	.word	0x00000830


	//   ....[1]....
        /*00c0*/ 	.word	0x00000890


	//   ....[2]....
        /*00c4*/ 	.word	0x000008f0


	//   ....[3]....
        /*00c8*/ 	.word	0x00000950


	//   ....[4]....
        /*00cc*/ 	.word	0x000009b0


	//   ....[5]....
        /*00d0*/ 	.word	0x00000b40


	//   ....[6]....
        /*00d4*/ 	.word	0x00000be0


	//   ....[7]....
        /*00d8*/ 	.word	0x00000c60


	//   ....[8]....
        /*00dc*/ 	.word	0x00000cc0


	//   ....[9]....
        /*00e0*/ 	.word	0x00000d00


	//   ....[10]....
        /*00e4*/ 	.word	0x00001cc0


	//   ....[11]....
        /*00e8*/ 	.word	0x00001d20


	//   ....[12]....
        /*00ec*/ 	.word	0x00001d80


	//   ....[13]....
        /*00f0*/ 	.word	0x00001de0


	//   ....[14]....
        /*00f4*/ 	.word	0x00001e40


	//----- nvinfo : EIATTR_VRC_CTA_INIT_COUNT
	.align		4
.L_249:
        /*00f8*/ 	.byte	0x02, 0x4a
	.zero		1
	.zero		1


	//----- nvinfo : EIATTR_EXIT_INSTR_OFFSETS
	.align		4
        /*00fc*/ 	.byte	0x04, 0x1c
        /*00fe*/ 	.short	(.L_251 - .L_250)


	//   ....[0]....
.L_250:
        /*0100*/ 	.word	0x00000080


	//   ....[1]....
        /*0104*/ 	.word	0x000000c0


	//   ....[2]....
        /*0108*/ 	.word	0x00001f60


	//   ....[3]....
        /*010c*/ 	.word	0x00001fb0


	//----- nvinfo : EIATTR_MAX_THREADS
	.align		4
.L_251:
        /*0110*/ 	.byte	0x04, 0x05
        /*0112*/ 	.short	(.L_253 - .L_252)
.L_252:
        /*0114*/ 	.word	0x00000100
        /*0118*/ 	.word	0x00000001
        /*011c*/ 	.word	0x00000001


	//----- nvinfo : EIATTR_CRS_STACK_SIZE
	.align		4
.L_253:
        /*0120*/ 	.byte	0x04, 0x1e
        /*0122*/ 	.short	(.L_255 - .L_254)
.L_254:
        /*0124*/ 	.word	0x00000000


	//----- nvinfo : EIATTR_CBANK_PARAM_SIZE
	.align		4
.L_255:
        /*0128*/ 	.byte	0x03, 0x19
        /*012a*/ 	.short	0x001d


	//----- nvinfo : EIATTR_PARAM_CBANK
	.align		4
        /*012c*/ 	.byte	0x04, 0x0a
        /*012e*/ 	.short	(.L_257 - .L_256)
	.align		4
.L_256:
        /*0130*/ 	.word	index@(.nv.constant0._ZN3cub18CUB_300001_SM_10006detail6reduce28DeviceReduceSingleTileKernelINS2_10policy_hubIijN4cuda3std3__44plusIiEEE10Policy1000EN6thrust24THRUST_300001_SM_1000_NS10device_ptrIiEEPijS9_iiNS7_10__identityEEEvT0_T1_T2_T3_T4_T6_)
        /*0134*/ 	.short	0x0380
        /*0136*/ 	.short	0x001d


	//----- nvinfo : EIATTR_SW_WAR
	.align		4
.L_257:
        /*0138*/ 	.byte	0x04, 0x36
        /*013a*/ 	.short	(.L_259 - .L_258)
.L_258:
        /*013c*/ 	.word	0x00000008
.L_259:


//--------------------- .nv.info._ZN3cub18CUB_300001_SM_10006detail11EmptyKernelIvEEvv --------------------------
	.section	.nv.info._ZN3cub18CUB_300001_SM_10006detail11EmptyKernelIvEEvv,"",@"SHT_CUDA_INFO"
	.sectionflags	@""
	.align	4


	//----- nvinfo : EIATTR_CUDA_API_VERSION
	.align		4
        /*0000*/ 	.byte	0x04, 0x37
        /*0002*/ 	.short	(.L_261 - .L_260)
.L_260:
        /*0004*/ 	.word	0x00000082


	//----- nvinfo : EIATTR_SPARSE_MMA_MASK
	.align		4
.L_261:
        /*0008*/ 	.byte	0x03, 0x50
        /*000a*/ 	.short	0x0000


	//----- nvinfo : EIATTR_MAXREG_COUNT
	.align		4
        /*000c*/ 	.byte	0x03, 0x1b
        /*000e*/ 	.short	0x00ff


	//----- nvinfo : EIATTR_MERCURY_ISA_VERSION
	.align		4
        /*0010*/ 	.byte	0x03, 0x5f
        /*0012*/ 	.short	0x0101


	//----- nvinfo : EIATTR_VRC_CTA_INIT_COUNT
	.align		4
        /*0014*/ 	.byte	0x02, 0x4a
	.zero		1
	.zero		1


	//----- nvinfo : EIATTR_EXIT_INSTR_OFFSETS
	.align		4
        /*0018*/ 	.byte	0x04, 0x1c
        /*001a*/ 	.short	(.L_263 - .L_262)


	//   ....[0]....
.L_262:
        /*001c*/ 	.word	0x00000010


	//----- nvinfo : EIATTR_SW_WAR
	.align		4
.L_263:
        /*0020*/ 	.byte	0x04, 0x36
        /*0022*/ 	.short	(.L_265 - .L_264)
.L_264:
        /*0024*/ 	.word	0x00000008
.L_265:


//--------------------- .nv.info._Z16point_in_polygonIdEvPT_S1_Pii --------------------------
	.section	.nv.info._Z16point_in_polygonIdEvPT_S1_Pii,"",@"SHT_CUDA_INFO"
	.sectionflags	@""
	.align	4


	//----- nvinfo : EIATTR_CUDA_API_VERSION
	.align		4
        /*0000*/ 	.byte	0x04, 0x37
        /*0002*/ 	.short	(.L_267 - .L_266)
.L_266:
        /*0004*/ 	.word	0x00000082


	//----- nvinfo : EIATTR_KPARAM_INFO
	.align		4
.L_267:
        /*0008*/ 	.byte	0x04, 0x17
        /*000a*/ 	.short	(.L_269 - .L_268)
.L_268:
        /*000c*/ 	.word	0x00000000
        /*0010*/ 	.short	0x0003
        /*0012*/ 	.short	0x0018
        /*0014*/ 	.byte	0x00, 0xf0, 0x11, 0x00


	//----- nvinfo : EIATTR_KPARAM_INFO
	.align		4
.L_269:
        /*0018*/ 	.byte	0x04, 0x17
        /*001a*/ 	.short	(.L_271 - .L_270)
.L_270:
        /*001c*/ 	.word	0x00000000
        /*0020*/ 	.short	0x0002
        /*0022*/ 	.short	0x0010
        /*0024*/ 	.byte	0x00, 0xf5, 0x21, 0x00


	//----- nvinfo : EIATTR_KPARAM_INFO
	.align		4
.L_271:
        /*0028*/ 	.byte	0x04, 0x17
        /*002a*/ 	.short	(.L_273 - .L_272)
.L_272:
        /*002c*/ 	.word	0x00000000
        /*0030*/ 	.short	0x0001
        /*0032*/ 	.short	0x0008
        /*0034*/ 	.byte	0x00, 0xf5, 0x21, 0x00


	//----- nvinfo : EIATTR_KPARAM_INFO
	.align		4
.L_273:
        /*0038*/ 	.byte	0x04, 0x17
        /*003a*/ 	.short	(.L_275 - .L_274)
.L_274:
        /*003c*/ 	.word	0x00000000
        /*0040*/ 	.short	0x0000
        /*0042*/ 	.short	0x0000
        /*0044*/ 	.byte	0x00, 0xf5, 0x21, 0x00


	//----- nvinfo : EIATTR_SPARSE_MMA_MASK
	.align		4
.L_275:
        /*0048*/ 	.byte	0x03, 0x50
        /*004a*/ 	.short	0x0000


	//----- nvinfo : EIATTR_MAXREG_COUNT
	.align		4
        /*004c*/ 	.byte	0x03, 0x1b
        /*004e*/ 	.short	0x00ff


	//----- nvinfo : EIATTR_MERCURY_ISA_VERSION
	.align		4
        /*0050*/ 	.byte	0x03, 0x5f
        /*0052*/ 	.short	0x0101


	//----- nvinfo : EIATTR_VRC_CTA_INIT_COUNT
	.align		4
        /*0054*/ 	.byte	0x02, 0x4a
	.zero		1
	.zero		1


	//----- nvinfo : EIATTR_EXIT_INSTR_OFFSETS
	.align		4
        /*0058*/ 	.byte	0x04, 0x1c
        /*005a*/ 	.short	(.L_277 - .L_276)


	//   ....[0]....
.L_276:
        /*005c*/ 	.word	0x00000070


	//   ....[1]....
        /*0060*/ 	.word	0x00000100


	//   ....[2]....
        /*0064*/ 	.word	0x00000350


	//   ....[3]....
        /*0068*/ 	.word	0x000003a0


	//   ....[4]....
        /*006c*/ 	.word	0x000003f0


	//   ....[5]....
        /*0070*/ 	.word	0x00000650


	//   ....[6]....
        /*0074*/ 	.word	0x000006a0


	//----- nvinfo : EIATTR_CRS_STACK_SIZE
	.align		4
.L_277:
        /*0078*/ 	.byte	0x04, 0x1e
        /*007a*/ 	.short	(.L_279 - .L_278)
.L_278:
        /*007c*/ 	.word	0x00000000


	//----- nvinfo : EIATTR_CBANK_PARAM_SIZE
	.align		4
.L_279:
        /*0080*/ 	.byte	0x03, 0x19
        /*0082*/ 	.short	0x001c


	//----- nvinfo : EIATTR_PARAM_CBANK
	.align		4
        /*0084*/ 	.byte	0x04, 0x0a
        /*0086*/ 	.short	(.L_281 - .L_280)
	.align		4
.L_280:
        /*0088*/ 	.word	index@(.nv.constant0._Z16point_in_polygonIdEvPT_S1_Pii)
        /*008c*/ 	.short	0x0380
        /*008e*/ 	.short	0x001c


	//----- nvinfo : EIATTR_SW_WAR
	.align		4
.L_281:
        /*0090*/ 	.byte	0x04, 0x36
        /*0092*/ 	.short	(.L_283 - .L_282)
.L_282:
        /*0094*/ 	.word	0x00000008
.L_283:


//--------------------- .nv.callgraph             --------------------------
	.section	.nv.callgraph,"",@"SHT_CUDA_CALLGRAPH"
	.align	4
	.sectionentsize	8
	.align		4
        /*0000*/ 	.word	0x00000000
	.align		4
        /*0004*/ 	.word	0xffffffff
	.align		4
        /*0008*/ 	.word	0x00000000
	.align		4
        /*000c*/ 	.word	0xfffffffe
	.align		4
        /*0010*/ 	.word	0x00000000
	.align		4
        /*0014*/ 	.word	0xfffffffd
	.align		4
        /*0018*/ 	.word	0x00000000
	.align		4
        /*001c*/ 	.word	0xfffffffc


//--------------------- .nv.constant3             --------------------------
	.section	.nv.constant3,"a",@progbits
	.align	8
.nv.constant3:
	.type		center,@object
	.size		center,(.L_0 - center)
center:
	.zero		16
.L_0:


//--------------------- .nv.constant4             --------------------------
	.section	.nv.constant4,"a",@progbits
	.align	8
	.align		8
.nv.constant4:
        /*0000*/ 	.dword	_ZN34_INTERNAL_68d958d0_4_k_cu_483930384cuda3std3__45__cpo5beginE
	.align		8
        /*0008*/ 	.dword	_ZN34_INTERNAL_68d958d0_4_k_cu_483930384cuda3std3__45__cpo3endE
	.align		8
        /*0010*/ 	.dword	_ZN34_INTERNAL_68d958d0_4_k_cu_483930384cuda3std3__45__cpo6cbeginE
	.align		8
        /*0018*/ 	.dword	_ZN34_INTERNAL_68d958d0_4_k_cu_483930384cuda3std3__45__cpo4cendE
	.align		8
        /*0020*/ 	.dword	_ZN34_INTERNAL_68d958d0_4_k_cu_483930384cuda3std3__45__cpo6rbeginE
	.align		8
        /*0028*/ 	.dword	_ZN34_INTERNAL_68d958d0_4_k_cu_483930384cuda3std3__45__cpo4rendE
	.align		8
        /*0030*/ 	.dword	_ZN34_INTERNAL_68d958d0_4_k_cu_483930384cuda3std3__45__cpo7crbeginE
	.align		8
        /*0038*/ 	.dword	_ZN34_INTERNAL_68d958d0_4_k_cu_483930384cuda3std3__45__cpo5crendE
	.align		8
        /*0040*/ 	.dword	_ZN34_INTERNAL_68d958d0_4_k_cu_483930384cuda3std3__436_GLOBAL__N__68d958d0_4_k_cu_483930386ignoreE
	.align		8
        /*0048*/ 	.dword	_ZN34_INTERNAL_68d958d0_4_k_cu_483930384cuda3std3__419piecewise_constructE
	.align		8
        /*0050*/ 	.dword	_ZN34_INTERNAL_68d958d0_4_k_cu_483930384cuda3std3__48in_placeE
	.align		8
        /*0058*/ 	.dword	_ZN34_INTERNAL_68d958d0_4_k_cu_483930384cuda3std3__420unreachable_sentinelE
	.align		8
        /*0060*/ 	.dword	_ZN34_INTERNAL_68d958d0_4_k_cu_483930384cuda3std3__47nulloptE
	.align		8
        /*0068*/ 	.dword	_ZN34_INTERNAL_68d958d0_4_k_cu_483930384cuda3std3__48unexpectE
	.align		8
        /*0070*/ 	.dword	_ZN34_INTERNAL_68d958d0_4_k_cu_483930384cuda3std6ranges3__45__cpo4swapE
	.align		8
        /*0078*/ 	.dword	_ZN34_INTERNAL_68d958d0_4_k_cu_483930384cuda3std6ranges3__45__cpo9iter_moveE
	.align		8
        /*0080*/ 	.dword	_ZN34_INTERNAL_68d958d0_4_k_cu_483930384cuda3std6ranges3__45__cpo5beginE
	.align		8
        /*0088*/ 	.dword	_ZN34_INTERNAL_68d958d0_4_k_cu_483930384cuda3std6ranges3__45__cpo3endE
	.align		8
        /*0090*/ 	.dword	_ZN34_INTERNAL_68d958d0_4_k_cu_483930384cuda3std6ranges3__45__cpo6cbeginE
	.align		8
        /*0098*/ 	.dword	_ZN34_INTERNAL_68d958d0_4_k_cu_483930384cuda3std6ranges3__45__cpo4cendE
	.align		8
        /*00a0*/ 	.dword	_ZN34_INTERNAL_68d958d0_4_k_cu_483930384cuda3std6ranges3__45__cpo7advanceE
	.align		8
        /*00a8*/ 	.dword	_ZN34_INTERNAL_68d958d0_4_k_cu_483930384cuda3std6ranges3__45__cpo9iter_swapE
	.align		8
        /*00b0*/ 	.dword	_ZN34_INTERNAL_68d958d0_4_k_cu_483930384cuda3std6ranges3__45__cpo4nextE
	.align		8
        /*00b8*/ 	.dword	_ZN34_INTERNAL_68d958d0_4_k_cu_483930384cuda3std6ranges3__45__cpo4prevE
	.align		8
        /*00c0*/ 	.dword	_ZN34_INTERNAL_68d958d0_4_k_cu_483930384cuda3std6ranges3__45__cpo4dataE
	.align		8
        /*00c8*/ 	.dword	_ZN34_INTERNAL_68d958d0_4_k_cu_483930384cuda3std6ranges3__45__cpo5cdataE
	.align		8
        /*00d0*/ 	.dword	_ZN34_INTERNAL_68d958d0_4_k_cu_483930384cuda3std6ranges3__45__cpo4sizeE
	.align		8
        /*00d8*/ 	.dword	_ZN34_INTERNAL_68d958d0_4_k_cu_483930384cuda3std6ranges3__45__cpo5ssizeE
	.align		8
        /*00e0*/ 	.dword	_ZN34_INTERNAL_68d958d0_4_k_cu_483930384cuda3std6ranges3__45__cpo8distanceE
	.align		8
        /*00e8*/ 	.dword	_ZN34_INTERNAL_68d958d0_4_k_cu_483930386thrust24THRUST_300001_SM_1000_NS8cuda_cub3parE
	.align		8
        /*00f0*/ 	.dword	_ZN34_INTERNAL_68d958d0_4_k_cu_483930386thrust24THRUST_300001_SM_1000_NS8cuda_cub10par_nosyncE
	.align		8
        /*00f8*/ 	.dword	_ZN34_INTERNAL_68d958d0_4_k_cu_483930386thrust24THRUST_300001_SM_1000_NS6system6detail10sequential3seqE
	.align		8
        /*0100*/ 	.dword	_ZN34_INTERNAL_68d958d0_4_k_cu_483930386thrust24THRUST_300001_SM_1000_NS12placeholders2_1E
	.align		8
        /*0108*/ 	.dword	_ZN34_INTERNAL_68d958d0_4_k_cu_483930386thrust24THRUST_300001_SM_1000_NS12placeholders2_2E
	.align		8
        /*0110*/ 	.dword	_ZN34_INTERNAL_68d958d0_4_k_cu_483930386thrust24THRUST_300001_SM_1000_NS12placeholders2_3E
	.align		8
        /*0118*/ 	.dword	_ZN34_INTERNAL_68d958d0_4_k_cu_483930386thrust24THRUST_300001_SM_1000_NS12placeholders2_4E
	.align		8
        /*0120*/ 	.dword	_ZN34_INTERNAL_68d958d0_4_k_cu_483930386thrust24THRUST_300001_SM_1000_NS12placeholders2_5E
	.align		8
        /*0128*/ 	.dword	_ZN34_INTERNAL_68d958d0_4_k_cu_483930386thrust24THRUST_300001_SM_1000_NS12placeholders2_6E
	.align		8
        /*0130*/ 	.dword	_ZN34_INTERNAL_68d958d0_4_k_cu_483930386thrust24THRUST_300001_SM_1000_NS12placeholders2_7E
	.align		8
        /*0138*/ 	.dword	_ZN34_INTERNAL_68d958d0_4_k_cu_483930386thrust24THRUST_300001_SM_1000_NS12placeholders2_8E
	.align		8
        /*0140*/ 	.dword	_ZN34_INTERNAL_68d958d0_4_k_cu_483930386thrust24THRUST_300001_SM_1000_NS12placeholders2_9E
	.align		8
        /*0148*/ 	.dword	_ZN34_INTERNAL_68d958d0_4_k_cu_483930386thrust24THRUST_300001_SM_1000_NS12placeholders3_10E
	.align		8
        /*0150*/ 	.dword	_ZN34_INTERNAL_68d958d0_4_k_cu_483930386thrust24THRUST_300001_SM_1000_NS3seqE


//--------------------- .text._ZN3cub18CUB_300001_SM_10006detail6reduce28DeviceReduceSingleTileKernelINS2_10policy_hubIiyN4cuda3std3__44plusIiEEE10Policy1000EPiSC_iS9_iiNS7_10__identityEEEvT0_T1_T2_T3_T4_T6_ --------------------------
	.section	.text._ZN3cub18CUB_300001_SM_10006detail6reduce28DeviceReduceSingleTileKernelINS2_10policy_hubIiyN4cuda3std3__44plusIiEEE10Policy1000EPiSC_iS9_iiNS7_10__identityEEEvT0_T1_T2_T3_T4_T6_,"ax",@progbits
	.align	128
        .global         _ZN3cub18CUB_300001_SM_10006detail6reduce28DeviceReduceSingleTileKernelINS2_10policy_hubIiyN4cuda3std3__44plusIiEEE10Policy1000EPiSC_iS9_iiNS7_10__identityEEEvT0_T1_T2_T3_T4_T6_
        .type           _ZN3cub18CUB_300001_SM_10006detail6reduce28DeviceReduceSingleTileKernelINS2_10policy_hubIiyN4cuda3std3__44plusIiEEE10Policy1000EPiSC_iS9_iiNS7_10__identityEEEvT0_T1_T2_T3_T4_T6_,@function
        .size           _ZN3cub18CUB_300001_SM_10006detail6reduce28DeviceReduceSingleTileKernelINS2_10policy_hubIiyN4cuda3std3__44plusIiEEE10Policy1000EPiSC_iS9_iiNS7_10__identityEEEvT0_T1_T2_T3_T4_T6_,(.L_x_242 - _ZN3cub18CUB_300001_SM_10006detail6reduce28DeviceReduceSingleTileKernelINS2_10policy_hubIiyN4cuda3std3__44plusIiEEE10Policy1000EPiSC_iS9_iiNS7_10__identityEEEvT0_T1_T2_T3_T4_T6_)
        .other          _ZN3cub18CUB_300001_SM_10006detail6reduce28DeviceReduceSingleTileKernelINS2_10policy_hubIiyN4cuda3std3__44plusIiEEE10Policy1000EPiSC_iS9_iiNS7_10__identityEEEvT0_T1_T2_T3_T4_T6_,@"STO_CUDA_ENTRY STV_DEFAULT"
_ZN3cub18CUB_300001_SM_10006detail6reduce28DeviceReduceSingleTileKernelINS2_10policy_hubIiyN4cuda3std3__44plusIiEEE10Policy1000EPiSC_iS9_iiNS7_10__identityEEEvT0_T1_T2_T3_T4_T6_:
.text._ZN3cub18CUB_300001_SM_10006detail6reduce28DeviceReduceSingleTileKernelINS2_10policy_hubIiyN4cuda3std3__44plusIiEEE10Policy1000EPiSC_iS9_iiNS7_10__identityEEEvT0_T1_T2_T3_T4_T6_:
[----:B------:R-:W-:Y:S01]  /*0000*/  LDC R1, c[0x0][0x37c] ;  /* 0x0000df00ff017b82 */ /* 0x000fe20000000800 */
[----:B------:R-:W0:Y:S01]  /*0010*/  LDCU UR4, c[0x0][0x390] ;  /* 0x00007200ff0477ac */ /* 0x000e220008000800 */
[----:B------:R-:W1:Y:S01]  /*0020*/  LDCU.64 UR6, c[0x0][0x358] ;  /* 0x00006b00ff0677ac */ /* 0x000e620008000a00 */
[----:B0-----:R-:W-:-:S05]  /*0030*/  IMAD.U32 R20, RZ, RZ, UR4 ;  /* 0x00000004ff147e24 */ /* 0x001fca000f8e00ff */
[----:B------:R-:W-:-:S13]  /*0040*/  ISETP.NE.AND P0, PT, R20, RZ, PT ;  /* 0x000000ff1400720c */ /* 0x000fda0003f05270 */
[----:B-1----:R-:W-:Y:S05]  /*0050*/  @P0 BRA `(.L_x_0) ;  /* 0x00000000001c0947 */ /* 0x002fea0003800000 */
[----:B------:R-:W0:Y:S02]  /*0060*/  S2R R0, SR_TID.X ;  /* 0x0000000000007919 */ /* 0x000e240000002100 */
[----:B0-----:R-:W-:-:S13]  /*0070*/  ISETP.NE.AND P0, PT, R0, RZ, PT ;  /* 0x000000ff0000720c */ /* 0x001fda0003f05270 */
[----:B------:R-:W-:Y:S05]  /*0080*/  @P0 EXIT ;  /* 0x000000000000094d */ /* 0x000fea0003800000 */
[----:B------:R-:W0:Y:S08]  /*0090*/  LDC R5, c[0x0][0x398] ;  /* 0x0000e600ff057b82 */ /* 0x000e300000000800 */
[----:B------:R-:W0:Y:S02]  /*00a0*/  LDC.64 R2, c[0x0][0x388] ;  /* 0x0000e200ff027b82 */ /* 0x000e240000000a00 */
[----:B0-----:R-:W-:Y:S01]  /*00b0*/  STG.E desc[UR6][R2.64], R5 ;  /* 0x0000000502007986 */ /* 0x001fe2000c101906 */
[----:B------:R-:W-:Y:S05]  /*00c0*/  EXIT ;  /* 0x000000000000794d */ /* 0x000fea0003800000 */
.L_x_0:
[----:B------:R-:W0:Y:S01]  /*00d0*/  LDCU UR4, c[0x0][0x380] ;  /* 0x00007000ff0477ac */ /* 0x000e220008000800 */
[----:B------:R-:W-:Y:S01]  /*00e0*/  BSSY.RECONVERGENT B0, `(.L_x_1) ;  /* 0x0000385000007945 */ /* 0x000fe20003800200 */
[----:B0-----:R-:W-:-:S09]  /*00f0*/  ULOP3.LUT UP0, URZ, UR4, 0xf, URZ, 0xc0, !UPT ;  /* 0x0000000f04ff7892 */ /* 0x001fd2000f80c0ff */
[----:B------:R-:W-:Y:S05]  /*0100*/  BRA.U UP0, `(.L_x_2) ;  /* 0x0000001900d87547 */ /* 0x000fea000b800000 */
[----:B------:R-:W-:-:S13]  /*0110*/  ISETP.GT.AND P0, PT, R20, 0xfff, PT ;  /* 0x00000fff1400780c */ /* 0x000fda0003f04270 */
[----:B------:R-:W-:Y:S05]  /*0120*/  @P0 BRA `(.L_x_3) ;  /* 0x0000000c008c0947 */ /* 0x000fea0003800000 */
[----:B------:R-:W0:Y:S01]  /*0130*/  S2R R9, SR_TID.X ;  /* 0x0000000000097919 */ /* 0x000e220000002100 */
[----:B------:R-:W-:Y:S01]  /*0140*/  BSSY.RECONVERGENT B1, `(.L_x_4) ;  /* 0x0000009000017945 */ /* 0x000fe20003800200 */
[----:B------:R-:W-:Y:S01]  /*0150*/  IMAD.MOV.U32 R0, RZ, RZ, RZ ;  /* 0x000000ffff007224 */ /* 0x000fe200078e00ff */
[----:B0-----:R-:W-:Y:S01]  /*0160*/  ISETP.GE.AND P0, PT, R9, R20, PT ;  /* 0x000000140900720c */ /* 0x001fe20003f06270 */
[----:B------:R-:W-:-:S12]  /*0170*/  IMAD.MOV.U32 R11, RZ, RZ, R9 ;  /* 0x000000ffff0b7224 */ /* 0x000fd800078e0009 */
[----:B------:R-:W-:Y:S05]  /*0180*/  @P0 BRA `(.L_x_5) ;  /* 0x0000000000100947 */ /* 0x000fea0003800000 */
[----:B------:R-:W0:Y:S02]  /*0190*/  LDC.64 R2, c[0x0][0x380] ;  /* 0x0000e000ff027b82 */ /* 0x000e240000000a00 */
[----:B0-----:R-:W-:-:S05]  /*01a0*/  IMAD.WIDE.U32 R2, R9, 0x4, R2 ;  /* 0x0000000409027825 */ /* 0x001fca00078e0002 */
[----:B------:R0:W5:Y:S01]  /*01b0*/  LDG.E.CONSTANT R0, desc[UR6][R2.64] ;  /* 0x0000000602007981 */ /* 0x000162000c1e9900 */
[----:B------:R-:W-:-:S07]  /*01c0*/  VIADD R11, R9, 0x100 ;  /* 0x00000100090b7836 */ /* 0x000fce0000000000 */
.L_x_5:
[----:B------:R-:W-:Y:S05]  /*01d0*/  BSYNC.RECONVERGENT B1 ;  /* 0x0000000000017941 */ /* 0x000fea0003800200 */
.L_x_4:
[----:B------:R-:W-:Y:S01]  /*01e0*/  ISETP.GE.AND P0, PT, R11, R20, PT ;  /* 0x000000140b00720c */ /* 0x000fe20003f06270 */
[----:B------:R-:W-:-:S12]  /*01f0*/  BSSY.RECONVERGENT B1, `(.L_x_6) ;  /* 0x0000066000017945 */ /* 0x000fd80003800200 */
[----:B------:R-:W-:Y:S05]  /*0200*/  @P0 BRA `(.L_x_7) ;  /* 0x0000000400900947 */ /* 0x000fea0003800000 */
[----:B0-----:R-:W-:Y:S01]  /*0210*/  LOP3.LUT R3, RZ, R11, RZ, 0x33, !PT ;  /* 0x0000000bff037212 */ /* 0x001fe200078e33ff */
[----:B------:R-:W-:Y:S04]  /*0220*/  BSSY.RECONVERGENT B2, `(.L_x_8) ;  /* 0x0000015000027945 */ /* 0x000fe80003800200 */
[----:B------:R-:W-:-:S05]  /*0230*/  IMAD.IADD R4, R3, 0x1, R20 ;  /* 0x0000000103047824 */ /* 0x000fca00078e0214 */
[C---:B------:R-:W-:Y:S02]  /*0240*/  LOP3.LUT R2, R4.reuse, 0x300, RZ, 0xc0, !PT ;  /* 0x0000030004027812 */ /* 0x040fe400078ec0ff */
[----:B------:R-:W-:Y:S02]  /*0250*/  ISETP.GE.U32.AND P1, PT, R4, 0x300, PT ;  /* 0x000003000400780c */ /* 0x000fe40003f26070 */
[----:B------:R-:W-:-:S13]  /*0260*/  ISETP.NE.AND P0, PT, R2, 0x300, PT ;  /* 0x000003000200780c */ /* 0x000fda0003f05270 */
[----:B------:R-:W-:Y:S05]  /*0270*/  @!P0 BRA `(.L_x_9) ;  /* 0x00000000003c8947 */ /* 0x000fea0003800000 */
[----:B------:R-:W0:Y:S01]  /*0280*/  LDC.64 R2, c[0x0][0x380] ;  /* 0x0000e000ff027b82 */ /* 0x000e220000000a00 */
[----:B------:R-:W-:-:S04]  /*0290*/  LEA.HI R4, R4, 0x1, RZ, 0x18 ;  /* 0x0000000104047811 */ /* 0x000fc800078fc0ff */
[----:B------:R-:W-:-:S05]  /*02a0*/  LOP3.LUT R4, R4, 0x3, RZ, 0xc0, !PT ;  /* 0x0000000304047812 */ /* 0x000fca00078ec0ff */
[----:B------:R-:W-:Y:S02]  /*02b0*/  IMAD.MOV R4, RZ, RZ, -R4 ;  /* 0x000000ffff047224 */ /* 0x000fe400078e0a04 */
[----:B0-----:R-:W-:-:S04]  /*02c0*/  IMAD.WIDE.U32 R2, R11, 0x4, R2 ;  /* 0x000000040b027825 */ /* 0x001fc800078e0002 */
[----:B------:R-:W-:-:S07]  /*02d0*/  IMAD.MOV.U32 R5, RZ, RZ, R3 ;  /* 0x000000ffff057224 */ /* 0x000fce00078e0003 */
.L_x_10:
[----:B------:R-:W-:-:S06]  /*02e0*/  IMAD.MOV.U32 R3, RZ, RZ, R5 ;  /* 0x000000ffff037224 */ /* 0x000fcc00078e0005 */
[----:B------:R0:W2:Y:S01]  /*02f0*/  LDG.E.CONSTANT R3, desc[UR6][R2.64] ;  /* 0x0000000602037981 */ /* 0x0000a2000c1e9900 */
[----:B------:R-:W-:Y:S02]  /*0300*/  VIADD R4, R4, 0x1 ;  /* 0x0000000104047836 */ /* 0x000fe40000000000 */
[----:B------:R-:W-:-:S03]  /*0310*/  VIADD R11, R11, 0x100 ;  /* 0x000001000b0b7836 */ /* 0x000fc60000000000 */
[----:B------:R-:W-:Y:S02]  /*0320*/  ISETP.NE.AND P0, PT, R4, RZ, PT ;  /* 0x000000ff0400720c */ /* 0x000fe40003f05270 */
[----:B0-----:R-:W-:-:S05]  /*0330*/  IADD3 R2, P2, PT, R2, 0x400, RZ ;  /* 0x0000040002027810 */ /* 0x001fca0007f5e0ff */
[----:B------:R-:W-:Y:S02]  /*0340*/  IMAD.X R5, RZ, RZ, R5, P2 ;  /* 0x000000ffff057224 */ /* 0x000fe400010e0605 */
[----:B--2--5:R-:W-:-:S04]  /*0350*/  IMAD.IADD R0, R3, 0x1, R0 ;  /* 0x0000000103007824 */ /* 0x024fc800078e0200 */
[----:B------:R-:W-:Y:S05]  /*0360*/  @P0 BRA `(.L_x_10) ;  /* 0xfffffffc00dc0947 */ /* 0x000fea000383ffff */
.L_x_9:
[----:B------:R-:W-:Y:S05]  /*0370*/  BSYNC.RECONVERGENT B2 ;  /* 0x0000000000027941 */ /* 0x000fea0003800200 */
.L_x_8:
[----:B------:R-:W-:Y:S05]  /*0380*/  @!P1 BRA `(.L_x_7) ;  /* 0x0000000400309947 */ /* 0x000fea0003800000 */
[----:B------:R-:W-:Y:S01]  /*0390*/  IMAD.IADD R2, R20, 0x1, -R11 ;  /* 0x0000000114027824 */ /* 0x000fe200078e0a0b */
[----:B------:R-:W-:Y:S01]  /*03a0*/  BSSY.RECONVERGENT B2, `(.L_x_11) ;  /* 0x0000029000027945 */ /* 0x000fe20003800200 */
[----:B------:R-:W-:-:S03]  /*03b0*/  PLOP3.LUT P0, PT, PT, PT, PT, 0x80, 0x8 ;  /* 0x000000000008781c */ /* 0x000fc60003f0f070 */
[----:B------:R-:W-:-:S13]  /*03c0*/  ISETP.GT.AND P1, PT, R2, 0xc00, PT ;  /* 0x00000c000200780c */ /* 0x000fda0003f24270 */
[----:B------:R-:W-:Y:S05]  /*03d0*/  @!P1 BRA `(.L_x_12) ;  /* 0x0000000000949947 */ /* 0x000fea0003800000 */
[----:B------:R-:W-:Y:S01]  /*03e0*/  PLOP3.LUT P0, PT, PT, PT, PT, 0x8, 0x80 ;  /* 0x000000000080781c */ /* 0x000fe20003f0e170 */
[----:B------:R-:W-:-:S12]  /*03f0*/  VIADD R8, R20, 0xfffff400 ;  /* 0xfffff40014087836 */ /* 0x000fd80000000000 */
.L_x_13:
[----:B------:R-:W0:Y:S01]  /*0400*/  LDC.64 R4, c[0x0][0x380] ;  /* 0x0000e000ff047b82 */ /* 0x000e220000000a00 */
[C---:B------:R-:W-:Y:S02]  /*0410*/  VIADD R7, R11.reuse, 0x400 ;  /* 0x000004000b077836 */ /* 0x040fe40000000000 */
[C---:B------:R-:W-:Y:S02]  /*0420*/  VIADD R3, R11.reuse, 0x800 ;  /* 0x000008000b037836 */ /* 0x040fe40000000000 */
[----:B0-----:R-:W-:-:S05]  /*0430*/  IMAD.WIDE R22, R11, 0x4, R4 ;  /* 0x000000040b167825 */ /* 0x001fca00078e0204 */
[----:B------:R-:W2:Y:S01]  /*0440*/  LDG.E.CONSTANT R13, desc[UR6][R22.64] ;  /* 0x00000006160d7981 */ /* 0x000ea2000c1e9900 */
[----:B------:R-:W-:-:S03]  /*0450*/  IMAD.WIDE R6, R7, 0x4, R4 ;  /* 0x0000000407067825 */ /* 0x000fc600078e0204 */
[----:B------:R-:W2:Y:S04]  /*0460*/  LDG.E.CONSTANT R10, desc[UR6][R22.64+0x400] ;  /* 0x00040006160a7981 */ /* 0x000ea8000c1e9900 */
[----:B------:R-:W3:Y:S04]  /*0470*/  LDG.E.CONSTANT R12, desc[UR6][R22.64+0x800] ;  /* 0x00080006160c7981 */ /* 0x000ee8000c1e9900 */
[----:B------:R-:W3:Y:S01]  /*0480*/  LDG.E.CONSTANT R19, desc[UR6][R22.64+0xc00] ;  /* 0x000c000616137981 */ /* 0x000ee2000c1e9900 */
[----:B------:R-:W-:-:S03]  /*0490*/  IMAD.WIDE R2, R3, 0x4, R4 ;  /* 0x0000000403027825 */ /* 0x000fc600078e0204 */
[----:B------:R-:W4:Y:S04]  /*04a0*/  LDG.E.CONSTANT R16, desc[UR6][R6.64] ;  /* 0x0000000606107981 */ /* 0x000f28000c1e9900 */
[----:B------:R-:W4:Y:S01]  /*04b0*/  LDG.E.CONSTANT R15, desc[UR6][R6.64+0x400] ;  /* 0x00040006060f7981 */ /* 0x000f22000c1e9900 */
[----:B------:R-:W-:-:S03]  /*04c0*/  VIADD R25, R11, 0xc00 ;  /* 0x00000c000b197836 */ /* 0x000fc60000000000 */
[----:B------:R-:W4:Y:S04]  /*04d0*/  LDG.E.CONSTANT R14, desc[UR6][R6.64+0x800] ;  /* 0x00080006060e7981 */ /* 0x000f28000c1e9900 */
[----:B------:R-:W4:Y:S01]  /*04e0*/  LDG.E.CONSTANT R21, desc[UR6][R6.64+0xc00] ;  /* 0x000c000606157981 */ /* 0x000f22000c1e9900 */
[----:B------:R-:W-:-:S03]  /*04f0*/  IMAD.WIDE R4, R25, 0x4, R4 ;  /* 0x0000000419047825 */ /* 0x000fc600078e0204 */
[----:B------:R-:W4:Y:S04]  /*0500*/  LDG.E.CONSTANT R18, desc[UR6][R2.64] ;  /* 0x0000000602127981 */ /* 0x000f28000c1e9900 */
[----:B------:R-:W4:Y:S04]  /*0510*/  LDG.E.CONSTANT R17, desc[UR6][R2.64+0x400] ;  /* 0x0004000602117981 */ /* 0x000f28000c1e9900 */
[----:B------:R-:W4:Y:S04]  /*0520*/  LDG.E.CONSTANT R23, desc[UR6][R2.64+0x800] ;  /* 0x0008000602177981 */ /* 0x000f28000c1e9900 */
[----:B------:R-:W4:Y:S04]  /*0530*/  LDG.E.CONSTANT R24, desc[UR6][R2.64+0xc00] ;  /* 0x000c000602187981 */ /* 0x000f28000c1e9900 */
[----:B------:R-:W4:Y:S04]  /*0540*/  LDG.E.CONSTANT R25, desc[UR6][R4.64] ;  /* 0x0000000604197981 */ /* 0x000f28000c1e9900 */
[----:B------:R-:W4:Y:S04]  /*0550*/  LDG.E.CONSTANT R26, desc[UR6][R4.64+0x400] ;  /* 0x00040006041a7981 */ /* 0x000f28000c1e9900 */
[----:B------:R-:W4:Y:S04]  /*0560*/  LDG.E.CONSTANT R22, desc[UR6][R4.64+0x800] ;  /* 0x0008000604167981 */ /* 0x000f28000c1e9900 */
[----:B------:R-:W4:Y:S01]  /*0570*/  LDG.E.CONSTANT R27, desc[UR6][R4.64+0xc00] ;  /* 0x000c0006041b7981 */ /* 0x000f22000c1e9900 */
[----:B------:R-:W-:-:S05]  /*0580*/  VIADD R11, R11, 0x1000 ;  /* 0x000010000b0b7836 */ /* 0x000fca0000000000 */
[----:B------:R-:W-:Y:S02]  /*0590*/  ISETP.GE.AND P1, PT, R11, R8, PT ;  /* 0x000000080b00720c */ /* 0x000fe40003f26270 */
[----:B--2--5:R-:W-:-:S04]  /*05a0*/  IADD3 R10, PT, PT, R10, R13, R0 ;  /* 0x0000000d0a0a7210 */ /* 0x024fc80007ffe000 */
[----:B---3--:R-:W-:-:S04]  /*05b0*/  IADD3 R10, PT, PT, R19, R12, R10 ;  /* 0x0000000c130a7210 */ /* 0x008fc80007ffe00a */
[----:B----4-:R-:W-:-:S04]  /*05c0*/  IADD3 R10, PT, PT, R15, R16, R10 ;  /* 0x000000100f0a7210 */ /* 0x010fc80007ffe00a */
[----:B------:R-:W-:-:S04]  /*05d0*/  IADD3 R10, PT, PT, R21, R14, R10 ;  /* 0x0000000e150a7210 */ /* 0x000fc80007ffe00a */
[----:B------:R-:W-:-:S04]  /*05e0*/  IADD3 R10, PT, PT, R17, R18, R10 ;  /* 0x00000012110a7210 */ /* 0x000fc80007ffe00a */
[----:B------:R-:W-:-:S04]  /*05f0*/  IADD3 R10, PT, PT, R24, R23, R10 ;  /* 0x00000017180a7210 */ /* 0x000fc80007ffe00a */
[----:B------:R-:W-:-:S04]  /*0600*/  IADD3 R25, PT, PT, R26, R25, R10 ;  /* 0x000000191a197210 */ /* 0x000fc80007ffe00a */
[----:B------:R-:W-:Y:S01]  /*0610*/  IADD3 R0, PT, PT, R27, R22, R25 ;  /* 0x000000161b007210 */ /* 0x000fe20007ffe019 */
[----:B------:R-:W-:Y:S06]  /*0620*/  @!P1 BRA `(.L_x_13) ;  /* 0xfffffffc00749947 */ /* 0x000fec000383ffff */
.L_x_12:
[----:B------:R-:W-:Y:S05]  /*0630*/  BSYNC.RECONVERGENT B2 ;  /* 0x0000000000027941 */ /* 0x000fea0003800200 */
.L_x_11:
[----:B------:R-:W-:Y:S01]  /*0640*/  IMAD.IADD R2, R20, 0x1, -R11 ;  /* 0x0000000114027824 */ /* 0x000fe200078e0a0b */
[----:B------:R-:W-:Y:S04]  /*0650*/  BSSY.RECONVERGENT B2, `(.L_x_14) ;  /* 0x0000015000027945 */ /* 0x000fe80003800200 */
[----:B------:R-:W-:-:S13]  /*0660*/  ISETP.GT.AND P1, PT, R2, 0x400, PT ;  /* 0x000004000200780c */ /* 0x000fda0003f24270 */
[----:B------:R-:W-:Y:S05]  /*0670*/  @!P1 BRA `(.L_x_15) ;  /* 0x0000000000489947 */ /* 0x000fea0003800000 */
[----:B------:R-:W0:Y:S01]  /*0680*/  LDC.64 R4, c[0x0][0x380] ;  /* 0x0000e000ff047b82 */ /* 0x000e220000000a00 */
[C---:B------:R-:W-:Y:S02]  /*0690*/  VIADD R13, R11.reuse, 0x400 ;  /* 0x000004000b0d7836 */ /* 0x040fe40000000000 */
[----:B0-----:R-:W-:-:S05]  /*06a0*/  IMAD.WIDE R2, R11, 0x4, R4 ;  /* 0x000000040b027825 */ /* 0x001fca00078e0204 */
[----:B------:R-:W2:Y:S01]  /*06b0*/  LDG.E.CONSTANT R7, desc[UR6][R2.64] ;  /* 0x0000000602077981 */ /* 0x000ea2000c1e9900 */
[----:B------:R-:W-:-:S03]  /*06c0*/  IMAD.WIDE R4, R13, 0x4, R4 ;  /* 0x000000040d047825 */ /* 0x000fc600078e0204 */
[----:B------:R-:W2:Y:S04]  /*06d0*/  LDG.E.CONSTANT R6, desc[UR6][R2.64+0x400] ;  /* 0x0004000602067981 */ /* 0x000ea8000c1e9900 */
[----:B------:R-:W3:Y:S04]  /*06e0*/  LDG.E.CONSTANT R13, desc[UR6][R2.64+0x800] ;  /* 0x00080006020d7981 */ /* 0x000ee8000c1e9900 */
[----:B------:R-:W3:Y:S04]  /*06f0*/  LDG.E.CONSTANT R8, desc[UR6][R2.64+0xc00] ;  /* 0x000c000602087981 */ /* 0x000ee8000c1e9900 */
[----:B------:R-:W4:Y:S04]  /*0700*/  LDG.E.CONSTANT R15, desc[UR6][R4.64] ;  /* 0x00000006040f7981 */ /* 0x000f28000c1e9900 */
[----:B------:R-:W4:Y:S04]  /*0710*/  LDG.E.CONSTANT R10, desc[UR6][R4.64+0x400] ;  /* 0x00040006040a7981 */ /* 0x000f28000c1e9900 */
[----:B------:R-:W4:Y:S04]  /*0720*/  LDG.E.CONSTANT R17, desc[UR6][R4.64+0x800] ;  /* 0x0008000604117981 */ /* 0x000f28000c1e9900 */
[----:B------:R-:W4:Y:S01]  /*0730*/  LDG.E.CONSTANT R12, desc[UR6][R4.64+0xc00] ;  /* 0x000c0006040c7981 */ /* 0x000f22000c1e9900 */
[----:B------:R-:W-:Y:S01]  /*0740*/  PLOP3.LUT P0, PT, PT, PT, PT, 0x8, 0x80 ;  /* 0x000000000080781c */ /* 0x000fe20003f0e170 */
[----:B------:R-:W-:Y:S01]  /*0750*/  VIADD R11, R11, 0x800 ;  /* 0x000008000b0b7836 */ /* 0x000fe20000000000 */
[----:B--2--5:R-:W-:-:S04]  /*0760*/  IADD3 R6, PT, PT, R6, R7, R0 ;  /* 0x0000000706067210 */ /* 0x024fc80007ffe000 */
[----:B---3--:R-:W-:-:S04]  /*0770*/  IADD3 R6, PT, PT, R8, R13, R6 ;  /* 0x0000000d08067210 */ /* 0x008fc80007ffe006 */
[----:B----4-:R-:W-:-:S04]  /*0780*/  IADD3 R6, PT, PT, R10, R15, R6 ;  /* 0x0000000f0a067210 */ /* 0x010fc80007ffe006 */
[----:B------:R-:W-:-:S07]  /*0790*/  IADD3 R0, PT, PT, R12, R17, R6 ;  /* 0x000000110c007210 */ /* 0x000fce0007ffe006 */
.L_x_15:
[----:B------:R-:W-:Y:S05]  /*07a0*/  BSYNC.RECONVERGENT B2 ;  /* 0x0000000000027941 */ /* 0x000fea0003800200 */
.L_x_14:
[----:B------:R-:W-:-:S13]  /*07b0*/  ISETP.LT.OR P0, PT, R11, R20, P0 ;  /* 0x000000140b00720c */ /* 0x000fda0000701670 */
[----:B------:R-:W-:Y:S05]  /*07c0*/  @!P0 BRA `(.L_x_7) ;  /* 0x0000000000208947 */ /* 0x000fea0003800000 */
[----:B------:R-:W0:Y:S02]  /*07d0*/  LDC.64 R2, c[0x0][0x380] ;  /* 0x0000e000ff027b82 */ /* 0x000e240000000a00 */
[----:B0-----:R-:W-:-:S05]  /*07e0*/  IMAD.WIDE R2, R11, 0x4, R2 ;  /* 0x000000040b027825 */ /* 0x001fca00078e0202 */
[----:B------:R-:W2:Y:S04]  /*07f0*/  LDG.E.CONSTANT R5, desc[UR6][R2.64] ;  /* 0x0000000602057981 */ /* 0x000ea8000c1e9900 */
[----:B------:R-:W2:Y:S04]  /*0800*/  LDG.E.CONSTANT R4, desc[UR6][R2.64+0x400] ;  /* 0x0004000602047981 */ /* 0x000ea8000c1e9900 */
[----:B------:R-:W3:Y:S04]  /*0810*/  LDG.E.CONSTANT R7, desc[UR6][R2.64+0x800] ;  /* 0x0008000602077981 */ /* 0x000ee8000c1e9900 */
[----:B------:R-:W3:Y:S01]  /*0820*/  LDG.E.CONSTANT R6, desc[UR6][R2.64+0xc00] ;  /* 0x000c000602067981 */ /* 0x000ee2000c1e9900 */
[----:B--2--5:R-:W-:-:S04]  /*0830*/  IADD3 R0, PT, PT, R4, R5, R0 ;  /* 0x0000000504007210 */ /* 0x024fc80007ffe000 */
[----:B---3--:R-:W-:-:S07]  /*0840*/  IADD3 R0, PT, PT, R6, R7, R0 ;  /* 0x0000000706007210 */ /* 0x008fce0007ffe000 */
.L_x_7:
[----:B------:R-:W-:Y:S05]  /*0850*/  BSYNC.RECONVERGENT B1 ;  /* 0x0000000000017941 */ /* 0x000fea0003800200 */
.L_x_6:
[----:B------:R-:W-:-:S13]  /*0860*/  ISETP.GE.AND P0, PT, R20, 0x100, PT ;  /* 0x000001001400780c */ /* 0x000fda0003f06270 */
[----:B------:R-:W-:Y:S05]  /*0870*/  @!P0 BRA `(.L_x_16) ;  /* 0x0000000000ac8947 */ /* 0x000fea0003800000 */
[----:B------:R-:W1:Y:S01]  /*0880*/  S2R R6, SR_LANEID ;  /* 0x0000000000067919 */ /* 0x000e620000000000 */
[----:B0----5:R-:W0:Y:S01]  /*0890*/  SHFL.DOWN PT, R2, R0, 0x1, 0x1f ;  /* 0x08201f0000027f89 */ /* 0x021e2200000e0000 */
[C---:B-1----:R-:W-:Y:S02]  /*08a0*/  ISETP.GT.AND P0, PT, R6.reuse, 0x1e, PT ;  /* 0x0000001e0600780c */ /* 0x042fe40003f04270 */
[----:B------:R-:W-:Y:S02]  /*08b0*/  ISETP.NE.AND P1, PT, R6, RZ, PT ;  /* 0x000000ff0600720c */ /* 0x000fe40003f25270 */
[----:B0-----:R-:W-:Y:S02]  /*08c0*/  SEL R3, R2, RZ, !P0 ;  /* 0x000000ff02037207 */ /* 0x001fe40004000000 */
[----:B------:R-:W-:-:S03]  /*08d0*/  ISETP.GT.AND P0, PT, R6, 0x1d, PT ;  /* 0x0000001d0600780c */ /* 0x000fc60003f04270 */
[----:B------:R-:W-:-:S05]  /*08e0*/  IMAD.IADD R3, R3, 0x1, R0 ;  /* 0x0000000103037824 */ /* 0x000fca00078e0200 */
[----:B------:R-:W0:Y:S01]  /*08f0*/  SHFL.DOWN PT, R2, R3, 0x2, 0x1f ;  /* 0x08401f0003027f89 */ /* 0x000e2200000e0000 */
[----:B------:R-:W1:Y:S01]  /*0900*/  @!P1 S2R R7, SR_CgaCtaId ;  /* 0x0000000000079919 */ /* 0x000e620000008800 */
[----:B0-----:R-:W-:Y:S02]  /*0910*/  SEL R2, R2, RZ, !P0 ;  /* 0x000000ff02027207 */ /* 0x001fe40004000000 */
[----:B------:R-:W-:-:S03]  /*0920*/  ISETP.GT.AND P0, PT, R6, 0x1b, PT ;  /* 0x0000001b0600780c */ /* 0x000fc60003f04270 */
[----:B------:R-:W-:-:S05]  /*0930*/  IMAD.IADD R2, R3, 0x1, R2 ;  /* 0x0000000103027824 */ /* 0x000fca00078e0202 */
[----:B------:R-:W0:Y:S02]  /*0940*/  SHFL.DOWN PT, R4, R2, 0x4, 0x1f ;  /* 0x08801f0002047f89 */ /* 0x000e2400000e0000 */
[----:B0-----:R-:W-:Y:S02]  /*0950*/  SEL R5, R4, RZ, !P0 ;  /* 0x000000ff04057207 */ /* 0x001fe40004000000 */
[----:B------:R-:W-:Y:S02]  /*0960*/  ISETP.GT.AND P0, PT, R6, 0x17, PT ;  /* 0x000000170600780c */ /* 0x000fe40003f04270 */
[----:B------:R-:W-:Y:S01]  /*0970*/  @!P1 MOV R4, 0x400 ;  /* 0x0000040000049802 */ /* 0x000fe20000000f00 */
[----:B------:R-:W-:Y:S01]  /*0980*/  IMAD.IADD R5, R2, 0x1, R5 ;  /* 0x0000000102057824 */ /* 0x000fe200078e0205 */
[----:B------:R-:W-:Y:S02]  /*0990*/  @!P1 SHF.R.U32.HI R2, RZ, 0x3, R9 ;  /* 0x00000003ff029819 */ /* 0x000fe40000011609 */
[----:B-1----:R-:W-:-:S02]  /*09a0*/  @!P1 LEA R7, R7, R4, 0x18 ;  /* 0x0000000407079211 */ /* 0x002fc400078ec0ff */
[----:B------:R-:W0:Y:S01]  /*09b0*/  SHFL.DOWN PT, R0, R5, 0x8, 0x1f ;  /* 0x09001f0005007f89 */ /* 0x000e2200000e0000 */
[----:B------:R-:W-:-:S05]  /*09c0*/  @!P1 LOP3.LUT R2, R2, 0x7c, RZ, 0xc0, !PT ;  /* 0x0000007c02029812 */ /* 0x000fca00078ec0ff */
[----:B------:R-:W-:Y:S01]  /*09d0*/  @!P1 IMAD.IADD R2, R2, 0x1, R7 ;  /* 0x0000000102029824 */ /* 0x000fe200078e0207 */
[----:B0-----:R-:W-:Y:S02]  /*09e0*/  SEL R0, R0, RZ, !P0 ;  /* 0x000000ff00007207 */ /* 0x001fe40004000000 */
[----:B------:R-:W-:-:S03]  /*09f0*/  ISETP.GT.AND P0, PT, R6, 0xf, PT ;  /* 0x0000000f0600780c */ /* 0x000fc60003f04270 */
[----:B------:R-:W-:-:S05]  /*0a00*/  IMAD.IADD R0, R5, 0x1, R0 ;  /* 0x0000000105007824 */ /* 0x000fca00078e0200 */
[----:B------:R-:W0:Y:S02]  /*0a10*/  SHFL.DOWN PT, R3, R0, 0x10, 0x1f ;  /* 0x0a001f0000037f89 */ /* 0x000e2400000e0000 */
[----:B0-----:R-:W-:Y:S02]  /*0a20*/  SEL R3, R3, RZ, !P0 ;  /* 0x000000ff03037207 */ /* 0x001fe40004000000 */
[----:B------:R-:W-:-:S03]  /*0a30*/  ISETP.NE.AND P0, PT, R9, RZ, PT ;  /* 0x000000ff0900720c */ /* 0x000fc60003f05270 */
[----:B------:R-:W-:-:S05]  /*0a40*/  IMAD.IADD R3, R0, 0x1, R3 ;  /* 0x0000000100037824 */ /* 0x000fca00078e0203 */
[----:B------:R0:W-:Y:S01]  /*0a50*/  @!P1 STS [R2+0x8], R3 ;  /* 0x0000080302009388 */ /* 0x0001e20000000800 */
[----:B------:R-:W-:Y:S06]  /*0a60*/  BAR.SYNC.DEFER_BLOCKING 0x0 ;  /* 0x0000000000007b1d */ /* 0x000fec0000010000 */
[----:B------:R-:W-:Y:S05]  /*0a70*/  @P0 BRA `(.L_x_17) ;  /* 0x0000002c00ac0947 */ /* 0x000fea0003800000 */
[----:B------:R-:W1:Y:S01]  /*0a80*/  S2UR UR5, SR_CgaCtaId ;  /* 0x00000000000579c3 */ /* 0x000e620000008800 */
[----:B------:R-:W-:Y:S02]  /*0a90*/  UMOV UR4, 0x400 ;  /* 0x0000040000047882 */ /* 0x000fe40000000000 */
[----:B-1----:R-:W-:-:S09]  /*0aa0*/  ULEA UR4, UR5, UR4, 0x18 ;  /* 0x0000000405047291 */ /* 0x002fd2000f8ec0ff */
[----:B------:R-:W-:Y:S04]  /*0ab0*/  LDS R0, [UR4+0xc] ;  /* 0x00000c04ff007984 */ /* 0x000fe80008000800 */
[----:B------:R-:W1:Y:S04]  /*0ac0*/  LDS.128 R4, [UR4+0x10] ;  /* 0x00001004ff047984 */ /* 0x000e680008000c00 */
[----:B------:R-:W2:Y:S01]  /*0ad0*/  LDS.64 R8, [UR4+0x20] ;  /* 0x00002004ff087984 */ /* 0x000ea20008000a00 */
[----:B-1----:R-:W-:-:S04]  /*0ae0*/  IADD3 R0, PT, PT, R4, R0, R3 ;  /* 0x0000000004007210 */ /* 0x002fc80007ffe003 */
[----:B------:R-:W-:-:S04]  /*0af0*/  IADD3 R0, PT, PT, R6, R0, R5 ;  /* 0x0000000006007210 */ /* 0x000fc80007ffe005 */
[----:B--2---:R-:W-:-:S05]  /*0b00*/  IADD3 R0, PT, PT, R8, R0, R7 ;  /* 0x0000000008007210 */ /* 0x004fca0007ffe007 */
[----:B0-----:R-:W-:Y:S01]  /*0b10*/  IMAD.IADD R3, R0, 0x1, R9 ;  /* 0x0000000100037824 */ /* 0x001fe200078e0209 */
[----:B------:R-:W-:Y:S06]  /*0b20*/  BRA `(.L_x_17) ;  /* 0x0000002c00807947 */ /* 0x000fec0003800000 */
.L_x_16:
[----:B0-----:R-:W-:Y:S01]  /*0b30*/  LOP3.LUT R2, R9, 0x3e0, RZ, 0xc0, !PT ;  /* 0x000003e009027812 */ /* 0x001fe200078ec0ff */
[----:B------:R-:W0:Y:S03]  /*0b40*/  S2R R8, SR_LANEID ;  /* 0x0000000000087919 */ /* 0x000e260000000000 */
[----:B------:R-:W-:Y:S01]  /*0b50*/  LOP3.LUT R5, RZ, R2, RZ, 0x33, !PT ;  /* 0x00000002ff057212 */ /* 0x000fe200078e33ff */
[----:B------:R-:W-:-:S04]  /*0b60*/  VIADD R3, R2, 0x20 ;  /* 0x0000002002037836 */ /* 0x000fc80000000000 */
[----:B------:R-:W-:Y:S01]  /*0b70*/  IMAD.IADD R5, R5, 0x1, R20 ;  /* 0x0000000105057824 */ /* 0x000fe200078e0214 */
[----:B------:R-:W-:-:S04]  /*0b80*/  ISETP.GT.AND P0, PT, R3, R20, PT ;  /* 0x000000140300720c */ /* 0x000fc80003f04270 */
[----:B------:R-:W-:-:S05]  /*0b90*/  SEL R5, R5, 0x1f, P0 ;  /* 0x0000001f05057807 */ /* 0x000fca0000000000 */
[----:B-----5:R-:W1:Y:S01]  /*0ba0*/  SHFL.DOWN PT, R2, R0, 0x1, R5 ;  /* 0x0820000000027989 */ /* 0x020e6200000e0005 */
[CC--:B0-----:R-:W-:Y:S01]  /*0bb0*/  ISETP.GE.AND P0, PT, R8.reuse, R5.reuse, PT ;  /* 0x000000050800720c */ /* 0x0c1fe20003f06270 */
[C---:B------:R-:W-:Y:S01]  /*0bc0*/  VIADD R4, R8.reuse, 0x2 ;  /* 0x0000000208047836 */ /* 0x040fe20000000000 */
[C---:B------:R-:W-:Y:S01]  /*0bd0*/  ISETP.NE.AND P1, PT, R8.reuse, RZ, PT ;  /* 0x000000ff0800720c */ /* 0x040fe20003f25270 */
[----:B------:R-:W-:Y:S01]  /*0be0*/  VIADD R6, R8, 0x4 ;  /* 0x0000000408067836 */ /* 0x000fe20000000000 */
[----:B-1----:R-:W-:Y:S02]  /*0bf0*/  SEL R3, R2, RZ, !P0 ;  /* 0x000000ff02037207 */ /* 0x002fe40004000000 */
[----:B------:R-:W-:-:S03]  /*0c00*/  ISETP.GT.AND P0, PT, R4, R5, PT ;  /* 0x000000050400720c */ /* 0x000fc60003f04270 */
[----:B------:R-:W-:-:S06]  /*0c10*/  IMAD.IADD R2, R3, 0x1, R0 ;  /* 0x0000000103027824 */ /* 0x000fcc00078e0200 */
[----:B------:R-:W0:Y:S01]  /*0c20*/  @!P1 S2R R10, SR_CgaCtaId ;  /* 0x00000000000a9919 */ /* 0x000e220000008800 */
[----:B------:R-:W-:Y:S01]  /*0c30*/  @!P1 MOV R7, 0x400 ;  /* 0x0000040000079802 */ /* 0x000fe20000000f00 */
[----:B------:R-:W1:Y:S02]  /*0c40*/  SHFL.DOWN PT, R3, R2, 0x2, R5 ;  /* 0x0840000002037989 */ /* 0x000e6400000e0005 */
[----:B-1----:R-:W-:Y:S02]  /*0c50*/  SEL R3, R3, RZ, !P0 ;  /* 0x000000ff03037207 */ /* 0x002fe40004000000 */
[----:B------:R-:W-:Y:S02]  /*0c60*/  ISETP.GT.AND P0, PT, R6, R5, PT ;  /* 0x000000050600720c */ /* 0x000fe40003f04270 */
[----:B------:R-:W-:Y:S01]  /*0c70*/  @!P1 SHF.R.U32.HI R6, RZ, 0x3, R9 ;  /* 0x00000003ff069819 */ /* 0x000fe20000011609 */
[----:B------:R-:W-:Y:S01]  /*0c80*/  IMAD.IADD R4, R2, 0x1, R3 ;  /* 0x0000000102047824 */ /* 0x000fe200078e0203 */
[----:B0-----:R-:W-:Y:S01]  /*0c90*/  @!P1 LEA R7, R10, R7, 0x18 ;  /* 0x000000070a079211 */ /* 0x001fe200078ec0ff */
[----:B------:R-:W-:Y:S01]  /*0ca0*/  VIADD R2, R8, 0x8 ;  /* 0x0000000808027836 */ /* 0x000fe20000000000 */
[----:B------:R-:W-:-:S02]  /*0cb0*/  @!P1 LOP3.LUT R6, R6, 0x7c, RZ, 0xc0, !PT ;  /* 0x0000007c06069812 */ /* 0x000fc400078ec0ff */
[----:B------:R-:W0:Y:S03]  /*0cc0*/  SHFL.DOWN PT, R3, R4, 0x4, R5 ;  /* 0x0880000004037989 */ /* 0x000e2600000e0005 */
[----:B------:R-:W-:Y:S01]  /*0cd0*/  @!P1 IMAD.IADD R6, R6, 0x1, R7 ;  /* 0x0000000106069824 */ /* 0x000fe200078e0207 */
[----:B0-----:R-:W-:Y:S02]  /*0ce0*/  SEL R3, R3, RZ, !P0 ;  /* 0x000000ff03037207 */ /* 0x001fe40004000000 */
[----:B------:R-:W-:-:S03]  /*0cf0*/  ISETP.GT.AND P0, PT, R2, R5, PT ;  /* 0x000000050200720c */ /* 0x000fc60003f04270 */
[----:B------:R-:W-:Y:S02]  /*0d00*/  IMAD.IADD R0, R4, 0x1, R3 ;  /* 0x0000000104007824 */ /* 0x000fe400078e0203 */
[----:B------:R-:W-:-:S03]  /*0d10*/  VIADD R4, R8, 0x10 ;  /* 0x0000001008047836 */ /* 0x000fc60000000000 */
[----:B------:R-:W0:Y:S02]  /*0d20*/  SHFL.DOWN PT, R3, R0, 0x8, R5 ;  /* 0x0900000000037989 */ /* 0x000e2400000e0005 */
[----:B0-----:R-:W-:Y:S02]  /*0d30*/  SEL R3, R3, RZ, !P0 ;  /* 0x000000ff03037207 */ /* 0x001fe40004000000 */
[----:B------:R-:W-:-:S03]  /*0d40*/  ISETP.GT.AND P0, PT, R4, R5, PT ;  /* 0x000000050400720c */ /* 0x000fc60003f04270 */
[----:B------:R-:W-:-:S05]  /*0d50*/  IMAD.IADD R2, R0, 0x1, R3 ;  /* 0x0000000100027824 */ /* 0x000fca00078e0203 */
[----:B------:R-:W0:Y:S02]  /*0d60*/  SHFL.DOWN PT, R3, R2, 0x10, R5 ;  /* 0x0a00000002037989 */ /* 0x000e2400000e0005 */
[----:B0-----:R-:W-:Y:S02]  /*0d70*/  SEL R3, R3, RZ, !P0 ;  /* 0x000000ff03037207 */ /* 0x001fe40004000000 */
[----:B------:R-:W-:-:S03]  /*0d80*/  ISETP.NE.AND P0, PT, R9, RZ, PT ;  /* 0x000000ff0900720c */ /* 0x000fc60003f05270 */
[----:B------:R-:W-:-:S05]  /*0d90*/  IMAD.IADD R3, R2, 0x1, R3 ;  /* 0x0000000102037824 */ /* 0x000fca00078e0203 */
[----:B------:R4:W-:Y:S01]  /*0da0*/  @!P1 STS [R6+0x8], R3 ;  /* 0x0000080306009388 */ /* 0x0009e20000000800 */
[----:B------:R-:W-:Y:S06]  /*0db0*/  BAR.SYNC.DEFER_BLOCKING 0x0 ;  /* 0x0000000000007b1d */ /* 0x000fec0000010000 */
[----:B------:R-:W-:Y:S05]  /*0dc0*/  @P0 BRA `(.L_x_17) ;  /* 0x0000002800d80947 */ /* 0x000fea0003800000 */
[----:B------:R-:W0:Y:S01]  /*0dd0*/  S2UR UR5, SR_CgaCtaId ;  /* 0x00000000000579c3 */ /* 0x000e220000008800 */
[----:B------:R-:W-:Y:S01]  /*0de0*/  UMOV UR4, 0x400 ;  /* 0x0000040000047882 */ /* 0x000fe20000000000 */
[C---:B------:R-:W-:Y:S02]  /*0df0*/  ISETP.GT.AND P2, PT, R20.reuse, 0x40, PT ;  /* 0x000000401400780c */ /* 0x040fe40003f44270 */
[C---:B------:R-:W-:Y:S02]  /*0e00*/  ISETP.GT.AND P1, PT, R20.reuse, 0x20, PT ;  /* 0x000000201400780c */ /* 0x040fe40003f24270 */
[----:B------:R-:W-:Y:S01]  /*0e10*/  ISETP.GT.AND P3, PT, R20, 0x80, PT ;  /* 0x000000801400780c */ /* 0x000fe20003f64270 */
[----:B0-----:R-:W-:-:S09]  /*0e20*/  ULEA UR4, UR5, UR4, 0x18 ;  /* 0x0000000405047291 */ /* 0x001fd2000f8ec0ff */
[----:B----4-:R-:W0:Y:S04]  /*0e30*/  LDS.128 R4, [UR4+0x10] ;  /* 0x00001004ff047984 */ /* 0x010e280008000c00 */
[----:B------:R-:W1:Y:S04]  /*0e40*/  LDS R0, [UR4+0xc] ;  /* 0x00000c04ff007984 */ /* 0x000e680008000800 */
[----:B------:R-:W2:Y:S01]  /*0e50*/  LDS.64 R8, [UR4+0x20] ;  /* 0x00002004ff087984 */ /* 0x000ea20008000a00 */
[----:B0-----:R-:W-:Y:S02]  /*0e60*/  SEL R4, R4, RZ, P2 ;  /* 0x000000ff04047207 */ /* 0x001fe40001000000 */
[----:B------:R-:W-:-:S02]  /*0e70*/  ISETP.GT.AND P2, PT, R20, 0x60, PT ;  /* 0x000000601400780c */ /* 0x000fc40003f44270 */
[----:B-1----:R-:W-:Y:S02]  /*0e80*/  SEL R0, R0, RZ, P1 ;  /* 0x000000ff00007207 */ /* 0x002fe40000800000 */
[----:B------:R-:W-:Y:S02]  /*0e90*/  SEL R5, R5, RZ, P2 ;  /* 0x000000ff05057207 */ /* 0x000fe40001000000 */
[----:B------:R-:W-:Y:S02]  /*0ea0*/  IADD3 R0, PT, PT, R4, R0, R3 ;  /* 0x0000000004007210 */ /* 0x000fe40007ffe003 */
[----:B------:R-:W-:Y:S02]  /*0eb0*/  ISETP.GT.AND P1, PT, R20, 0xa0, PT ;  /* 0x000000a01400780c */ /* 0x000fe40003f24270 */
[----:B------:R-:W-:Y:S02]  /*0ec0*/  SEL R6, R6, RZ, P3 ;  /* 0x000000ff06067207 */ /* 0x000fe40001800000 */
[----:B------:R-:W-:-:S02]  /*0ed0*/  ISETP.GT.AND P2, PT, R20, 0xc0, PT ;  /* 0x000000c01400780c */ /* 0x000fc40003f44270 */
[----:B------:R-:W-:Y:S02]  /*0ee0*/  ISETP.GT.AND P3, PT, R20, 0xe0, PT ;  /* 0x000000e01400780c */ /* 0x000fe40003f64270 */
[----:B------:R-:W-:Y:S02]  /*0ef0*/  SEL R7, R7, RZ, P1 ;  /* 0x000000ff07077207 */ /* 0x000fe40000800000 */
[----:B------:R-:W-:Y:S02]  /*0f00*/  IADD3 R0, PT, PT, R6, R0, R5 ;  /* 0x0000000006007210 */ /* 0x000fe40007ffe005 */
[----:B--2---:R-:W-:Y:S02]  /*0f10*/  SEL R8, R8, RZ, P2 ;  /* 0x000000ff08087207 */ /* 0x004fe40001000000 */
[----:B------:R-:W-:Y:S02]  /*0f20*/  SEL R9, R9, RZ, P3 ;  /* 0x000000ff09097207 */ /* 0x000fe40001800000 */
[----:B------:R-:W-:-:S05]  /*0f30*/  IADD3 R0, PT, PT, R8, R0, R7 ;  /* 0x0000000008007210 */ /* 0x000fca0007ffe007 */
[----:B------:R-:W-:Y:S01]  /*0f40*/  IMAD.IADD R3, R0, 0x1, R9 ;  /* 0x0000000100037824 */ /* 0x000fe200078e0209 */
[----:B------:R-:W-:Y:S06]  /*0f50*/  BRA `(.L_x_17) ;  /* 0x0000002800747947 */ /* 0x000fec0003800000 */
.L_x_3:
[----:B------:R-:W0:Y:S01]  /*0f60*/  S2R R0, SR_TID.X ;  /* 0x0000000000007919 */ /* 0x000e220000002100 */
[----:B------:R-:W1:Y:S01]  /*0f70*/  LDC.64 R2, c[0x0][0x380] ;  /* 0x0000e000ff027b82 */ /* 0x000e620000000a00 */
[----:B0-----:R-:W-:-:S04]  /*0f80*/  IMAD.SHL.U32 R5, R0, 0x4, RZ ;  /* 0x0000000400057824 */ /* 0x001fc800078e00ff */
[----:B-1----:R-:W-:-:S05]  /*0f90*/  IMAD.WIDE.U32 R2, R5, 0x4, R2 ;  /* 0x0000000405027825 */ /* 0x002fca00078e0002 */
[----:B------:R-:W2:Y:S04]  /*0fa0*/  LDG.E.128.CONSTANT R4, desc[UR6][R2.64] ;  /* 0x0000000602047981 */ /* 0x000ea8000c1e9d00 */
[----:B------:R-:W3:Y:S04]  /*0fb0*/  LDG.E.128.CONSTANT R8, desc[UR6][R2.64+0x1000] ;  /* 0x0010000602087981 */ /* 0x000ee8000c1e9d00 */
[----:B------:R-:W4:Y:S04]  /*0fc0*/  LDG.E.128.CONSTANT R12, desc[UR6][R2.64+0x2000] ;  /* 0x00200006020c7981 */ /* 0x000f28000c1e9d00 */
[----:B------:R-:W5:Y:S01]  /*0fd0*/  LDG.E.128.CONSTANT R16, desc[UR6][R2.64+0x3000] ;  /* 0x0030000602107981 */ /* 0x000f62000c1e9d00 */
[----:B------:R-:W-:Y:S01]  /*0fe0*/  ISETP.GE.U32.AND P0, PT, R20, 0x2000, PT ;  /* 0x000020001400780c */ /* 0x000fe20003f06070 */
[----:B------:R-:W-:Y:S01]  /*0ff0*/  IMAD.MOV.U32 R23, RZ, RZ, 0x1000 ;  /* 0x00001000ff177424 */ /* 0x000fe200078e00ff */
[----:B--2---:R-:W-:-:S04]  /*1000*/  IADD3 R5, PT, PT, R6, R5, R4 ;  /* 0x0000000506057210 */ /* 0x004fc80007ffe004 */
[----:B---3--:R-:W-:-:S04]  /*1010*/  IADD3 R5, PT, PT, R8, R7, R5 ;  /* 0x0000000708057210 */ /* 0x008fc80007ffe005 */
[----:B------:R-:W-:-:S04]  /*1020*/  IADD3 R5, PT, PT, R10, R9, R5 ;  /* 0x000000090a057210 */ /* 0x000fc80007ffe005 */
[----:B----4-:R-:W-:-:S04]  /*1030*/  IADD3 R5, PT, PT, R12, R11, R5 ;  /* 0x0000000b0c057210 */ /* 0x010fc80007ffe005 */
[----:B------:R-:W-:-:S04]  /*1040*/  IADD3 R5, PT, PT, R14, R13, R5 ;  /* 0x0000000d0e057210 */ /* 0x000fc80007ffe005 */
[----:B-----5:R-:W-:-:S04]  /*1050*/  IADD3 R5, PT, PT, R16, R15, R5 ;  /* 0x0000000f10057210 */ /* 0x020fc80007ffe005 */
[----:B------:R-:W-:-:S05]  /*1060*/  IADD3 R5, PT, PT, R18, R17, R5 ;  /* 0x0000001112057210 */ /* 0x000fca0007ffe005 */
[----:B------:R-:W-:Y:S01]  /*1070*/  IMAD.IADD R21, R19, 0x1, R5 ;  /* 0x0000000113157824 */ /* 0x000fe200078e0205 */
[----:B------:R-:W-:Y:S06]  /*1080*/  @!P0 BRA `(.L_x_18) ;  /* 0x00000000005c8947 */ /* 0x000fec0003800000 */
[----:B------:R-:W0:Y:S01]  /*1090*/  LDC R24, c[0x0][0x390] ;  /* 0x0000e400ff187b82 */ /* 0x000e220000000800 */
[----:B------:R-:W-:Y:S02]  /*10a0*/  VIADD R22, R20, 0xfffff000 ;  /* 0xfffff00014167836 */ /* 0x000fe40000000000 */
[----:B------:R-:W-:-:S07]  /*10b0*/  IMAD.MOV.U32 R23, RZ, RZ, 0x1000 ;  /* 0x00001000ff177424 */ /* 0x000fce00078e00ff */
.L_x_20:
[----:B------:R-:W-:-:S05]  /*10c0*/  IMAD.WIDE R26, R23, 0x4, R2 ;  /* 0x00000004171a7825 */ /* 0x000fca00078e0202 */
[----:B------:R-:W2:Y:S04]  /*10d0*/  LDG.E.128.CONSTANT R12, desc[UR6][R26.64] ;  /* 0x000000061a0c7981 */ /* 0x000ea8000c1e9d00 */
[----:B------:R-:W3:Y:S04]  /*10e0*/  LDG.E.128.CONSTANT R16, desc[UR6][R26.64+0x1000] ;  /* 0x001000061a107981 */ /* 0x000ee8000c1e9d00 */
[----:B------:R-:W4:Y:S04]  /*10f0*/  LDG.E.128.CONSTANT R4, desc[UR6][R26.64+0x2000] ;  /* 0x002000061a047981 */ /* 0x000f28000c1e9d00 */
[----:B------:R-:W5:Y:S01]  /*1100*/  LDG.E.128.CONSTANT R8, desc[UR6][R26.64+0x3000] ;  /* 0x003000061a087981 */ /* 0x000f62000c1e9d00 */
[----:B0-----:R-:W-:Y:S01]  /*1110*/  IMAD.MOV.U32 R20, RZ, RZ, R24 ;  /* 0x000000ffff147224 */ /* 0x001fe200078e0018 */
[----:B--2---:R-:W-:-:S04]  /*1120*/  IADD3 R13, PT, PT, R13, R12, R21 ;  /* 0x0000000c0d0d7210 */ /* 0x004fc80007ffe015 */
[----:B------:R-:W-:-:S04]  /*1130*/  IADD3 R13, PT, PT, R15, R14, R13 ;  /* 0x0000000e0f0d7210 */ /* 0x000fc80007ffe00d */
[----:B---3--:R-:W-:-:S04]  /*1140*/  IADD3 R13, PT, PT, R17, R16, R13 ;  /* 0x00000010110d7210 */ /* 0x008fc80007ffe00d */
[----:B------:R-:W-:-:S04]  /*1150*/  IADD3 R13, PT, PT, R19, R18, R13 ;  /* 0x00000012130d7210 */ /* 0x000fc80007ffe00d */
[----:B----4-:R-:W-:Y:S01]  /*1160*/  IADD3 R13, PT, PT, R5, R4, R13 ;  /* 0x00000004050d7210 */ /* 0x010fe20007ffe00d */
[----:B------:R-:W-:-:S03]  /*1170*/  IMAD.IADD R4, R20, 0x1, -R23 ;  /* 0x0000000114047824 */ /* 0x000fc600078e0a17 */
[----:B------:R-:W-:Y:S02]  /*1180*/  IADD3 R13, PT, PT, R7, R6, R13 ;  /* 0x00000006070d7210 */ /* 0x000fe40007ffe00d */
[----:B------:R-:W-:Y:S02]  /*1190*/  ISETP.GE.AND P0, PT, R4, 0x1000, PT ;  /* 0x000010000400780c */ /* 0x000fe40003f06270 */
[----:B-----5:R-:W-:-:S04]  /*11a0*/  IADD3 R13, PT, PT, R9, R8, R13 ;  /* 0x00000008090d7210 */ /* 0x020fc80007ffe00d */
[----:B------:R-:W-:-:S07]  /*11b0*/  IADD3 R21, PT, PT, R11, R10, R13 ;  /* 0x0000000a0b157210 */ /* 0x000fce0007ffe00d */
[----:B------:R-:W-:Y:S05]  /*11c0*/  @!P0 BRA `(.L_x_19) ;  /* 0x0000000400fc8947 */ /* 0x000fea0003800000 */
[----:B------:R-:W-:-:S05]  /*11d0*/  VIADD R23, R23, 0x1000 ;  /* 0x0000100017177836 */ /* 0x000fca0000000000 */
[----:B------:R-:W-:-:S13]  /*11e0*/  ISETP.GT.AND P0, PT, R23, R22, PT ;  /* 0x000000161700720c */ /* 0x000fda0003f04270 */
[----:B------:R-:W-:Y:S05]  /*11f0*/  @!P0 BRA `(.L_x_20) ;  /* 0xfffffffc00b08947 */ /* 0x000fea000383ffff */
.L_x_18:
[----:B------:R-:W-:-:S13]  /*1200*/  ISETP.GE.AND P0, PT, R23, R20, PT ;  /* 0x000000141700720c */ /* 0x000fda0003f06270 */
[----:B------:R-:W-:Y:S05]  /*1210*/  @P0 BRA `(.L_x_19) ;  /* 0x0000000400e80947 */ /* 0x000fea0003800000 */
[----:B------:R-:W-:Y:S01]  /*1220*/  IMAD.IADD R9, R20, 0x1, -R23 ;  /* 0x0000000114097824 */ /* 0x000fe200078e0a17 */
[----:B------:R-:W-:Y:S04]  /*1230*/  BSSY.RECONVERGENT B1, `(.L_x_19) ;  /* 0x0000078000017945 */ /* 0x000fe80003800200 */
[----:B------:R-:W-:-:S13]  /*1240*/  ISETP.GE.AND P0, PT, R0, R9, PT ;  /* 0x000000090000720c */ /* 0x000fda0003f06270 */
[----:B------:R-:W-:Y:S05]  /*1250*/  @P0 BRA `(.L_x_21) ;  /* 0x0000000400d40947 */ /* 0x000fea0003800000 */
[----:B------:R-:W-:Y:S01]  /*1260*/  LOP3.LUT R2, RZ, R0, RZ, 0x33, !PT ;  /* 0x00000000ff027212 */ /* 0x000fe200078e33ff */
[----:B------:R-:W-:Y:S01]  /*1270*/  BSSY.RECONVERGENT B2, `(.L_x_22) ;  /* 0x0000015000027945 */ /* 0x000fe20003800200 */
[----:B------:R-:W-:Y:S02]  /*1280*/  IMAD.MOV.U32 R8, RZ, RZ, R0 ;  /* 0x000000ffff087224 */ /* 0x000fe400078e0000 */
[----:B------:R-:W-:-:S04]  /*1290*/  IADD3 R2, PT, PT, -R23, R20, R2 ;  /* 0x0000001417027210 */ /* 0x000fc80007ffe102 */
[C---:B------:R-:W-:Y:S02]  /*12a0*/  LOP3.LUT R3, R2.reuse, 0x300, RZ, 0xc0, !PT ;  /* 0x0000030002037812 */ /* 0x040fe400078ec0ff */
[----:B------:R-:W-:Y:S02]  /*12b0*/  ISETP.GE.U32.AND P1, PT, R2, 0x300, PT ;  /* 0x000003000200780c */ /* 0x000fe40003f26070 */
[----:B------:R-:W-:-:S13]  /*12c0*/  ISETP.NE.AND P0, PT, R3, 0x300, PT ;  /* 0x000003000300780c */ /* 0x000fda0003f05270 */
[----:B------:R-:W-:Y:S05]  /*12d0*/  @!P0 BRA `(.L_x_23) ;  /* 0x0000000000388947 */ /* 0x000fea0003800000 */
[----:B------:R-:W0:Y:S01]  /*12e0*/  LDC.64 R4, c[0x0][0x380] ;  /* 0x0000e000ff047b82 */ /* 0x000e220000000a00 */
[----:B------:R-:W-:Y:S01]  /*12f0*/  LEA.HI R2, R2, 0x1, RZ, 0x18 ;  /* 0x0000000102027811 */ /* 0x000fe200078fc0ff */
[----:B------:R-:W-:Y:S02]  /*1300*/  IMAD.IADD R7, R0, 0x1, R23 ;  /* 0x0000000100077824 */ /* 0x000fe400078e0217 */
[----:B------:R-:W-:Y:S01]  /*1310*/  IMAD.MOV.U32 R8, RZ, RZ, R0 ;  /* 0x000000ffff087224 */ /* 0x000fe200078e0000 */
[----:B------:R-:W-:-:S05]  /*1320*/  LOP3.LUT R2, R2, 0x3, RZ, 0xc0, !PT ;  /* 0x0000000302027812 */ /* 0x000fca00078ec0ff */
[----:B------:R-:W-:-:S07]  /*1330*/  IMAD.MOV R6, RZ, RZ, -R2 ;  /* 0x000000ffff067224 */ /* 0x000fce00078e0a02 */
.L_x_24:
[----:B0-----:R-:W-:-:S06]  /*1340*/  IMAD.WIDE.U32 R2, R7, 0x4, R4 ;  /* 0x0000000407027825 */ /* 0x001fcc00078e0004 */
[----:B------:R-:W2:Y:S01]  /*1350*/  LDG.E.CONSTANT R2, desc[UR6][R2.64] ;  /* 0x0000000602027981 */ /* 0x000ea2000c1e9900 */
[----:B------:R-:W-:Y:S02]  /*1360*/  VIADD R6, R6, 0x1 ;  /* 0x0000000106067836 */ /* 0x000fe40000000000 */
[----:B------:R-:W-:Y:S02]  /*1370*/  VIADD R8, R8, 0x100 ;  /* 0x0000010008087836 */ /* 0x000fe40000000000 */
[----:B------:R-:W-:Y:S01]  /*1380*/  VIADD R7, R7, 0x100 ;  /* 0x0000010007077836 */ /* 0x000fe20000000000 */
[----:B------:R-:W-:Y:S01]  /*1390*/  ISETP.NE.AND P0, PT, R6, RZ, PT ;  /* 0x000000ff0600720c */ /* 0x000fe20003f05270 */
[----:B--2---:R-:W-:-:S12]  /*13a0*/  IMAD.IADD R21, R2, 0x1, R21 ;  /* 0x0000000102157824 */ /* 0x004fd800078e0215 */
[----:B------:R-:W-:Y:S05]  /*13b0*/  @P0 BRA `(.L_x_24) ;  /* 0xfffffffc00e00947 */ /* 0x000fea000383ffff */
.L_x_23:
[----:B------:R-:W-:Y:S05]  /*13c0*/  BSYNC.RECONVERGENT B2 ;  /* 0x0000000000027941 */ /* 0x000fea0003800200 */
.L_x_22:
[----:B------:R-:W-:Y:S05]  /*13d0*/  @!P1 BRA `(.L_x_21) ;  /* 0x0000000400749947 */ /* 0x000fea0003800000 */
[----:B------:R-:W0:Y:S01]  /*13e0*/  LDCU.64 UR4, c[0x0][0x380] ;  /* 0x00007000ff0477ac */ /* 0x000e220008000a00 */
[----:B------:R-:W-:Y:S01]  /*13f0*/  IMAD.IADD R5, R9, 0x1, -R8 ;  /* 0x0000000109057824 */ /* 0x000fe200078e0a08 */
[C---:B------:R-:W-:Y:S01]  /*1400*/  IADD3 R3, P0, PT, R8.reuse, R23, RZ ;  /* 0x0000001708037210 */ /* 0x040fe20007f1e0ff */
[----:B------:R-:W-:Y:S01]  /*1410*/  BSSY.RECONVERGENT B2, `(.L_x_25) ;  /* 0x0000033000027945 */ /* 0x000fe20003800200 */
[----:B------:R-:W-:Y:S02]  /*1420*/  IMAD.IADD R23, R8, 0x1, R23 ;  /* 0x0000000108177824 */ /* 0x000fe400078e0217 */
[----:B------:R-:W-:Y:S01]  /*1430*/  ISETP.GT.AND P1, PT, R5, 0xc00, PT ;  /* 0x00000c000500780c */ /* 0x000fe20003f24270 */
[----:B------:R-:W-:Y:S01]  /*1440*/  IMAD.X R4, RZ, RZ, RZ, P0 ;  /* 0x000000ffff047224 */ /* 0x000fe200000e06ff */
[----:B0-----:R-:W-:-:S04]  /*1450*/  LEA R2, P0, R3, UR4, 0x2 ;  /* 0x0000000403027c11 */ /* 0x001fc8000f8010ff */
[----:B------:R-:W-:Y:S02]  /*1460*/  LEA.HI.X R3, R3, UR5, R4, 0x2, P0 ;  /* 0x0000000503037c11 */ /* 0x000fe400080f1404 */
[----:B------:R-:W-:-:S05]  /*1470*/  IADD3 R2, P0, PT, R2, 0x800, RZ ;  /* 0x0000080002027810 */ /* 0x000fca0007f1e0ff */
[----:B------:R-:W-:Y:S01]  /*1480*/  IMAD.X R3, RZ, RZ, R3, P0 ;  /* 0x000000ffff037224 */ /* 0x000fe200000e0603 */
[----:B------:R-:W-:Y:S01]  /*1490*/  PLOP3.LUT P0, PT, PT, PT, PT, 0x80, 0x8 ;  /* 0x000000000008781c */ /* 0x000fe20003f0f070 */
[----:B------:R-:W-:-:S12]  /*14a0*/  @!P1 BRA `(.L_x_26) ;  /* 0x0000000000a49947 */ /* 0x000fd80003800000 */
[----:B------:R-:W-:Y:S01]  /*14b0*/  PLOP3.LUT P0, PT, PT, PT, PT, 0x8, 0x80 ;  /* 0x000000000080781c */ /* 0x000fe20003f0e170 */
[----:B------:R-:W-:-:S12]  /*14c0*/  VIADD R11, R9, 0xfffff400 ;  /* 0xfffff400090b7836 */ /* 0x000fd80000000000 */
.L_x_27:
[----:B------:R-:W0:Y:S01]  /*14d0*/  LDC.64 R4, c[0x0][0x380] ;  /* 0x0000e000ff047b82 */ /* 0x000e220000000a00 */
[C---:B------:R-:W-:Y:S01]  /*14e0*/  VIADD R27, R23.reuse, 0x400 ;  /* 0x00000400171b7836 */ /* 0x040fe20000000000 */
[----:B------:R-:W2:Y:S01]  /*14f0*/  LDG.E.CONSTANT R12, desc[UR6][R2.64+-0x400] ;  /* 0xfffc0006020c7981 */ /* 0x000ea2000c1e9900 */
[----:B------:R-:W-:-:S03]  /*1500*/  VIADD R7, R23, 0x800 ;  /* 0x0000080017077836 */ /* 0x000fc60000000000 */
[----:B------:R-:W3:Y:S04]  /*1510*/  LDG.E.CONSTANT R18, desc[UR6][R2.64] ;  /* 0x0000000602127981 */ /* 0x000ee8000c1e9900 */
[----:B------:R-:W3:Y:S04]  /*1520*/  LDG.E.CONSTANT R17, desc[UR6][R2.64+0x400] ;  /* 0x0004000602117981 */ /* 0x000ee8000c1e9900 */
[----:B------:R-:W4:Y:S01]  /*1530*/  LDG.E.CONSTANT R15, desc[UR6][R2.64+0xc00] ;  /* 0x000c0006020f7981 */ /* 0x000f22000c1e9900 */
[----:B------:R-:W-:-:S03]  /*1540*/  VIADD R29, R23, 0xc00 ;  /* 0x00000c00171d7836 */ /* 0x000fc60000000000 */
[----:B------:R-:W5:Y:S04]  /*1550*/  LDG.E.CONSTANT R14, desc[UR6][R2.64+0x1000] ;  /* 0x00100006020e7981 */ /* 0x000f68000c1e9900 */
[----:B------:R-:W5:Y:S01]  /*1560*/  LDG.E.CONSTANT R13, desc[UR6][R2.64+0x1400] ;  /* 0x00140006020d7981 */ /* 0x000f62000c1e9900 */
[----:B0-----:R-:W-:-:S03]  /*1570*/  IMAD.WIDE.U32 R24, R23, 0x4, R4 ;  /* 0x0000000417187825 */ /* 0x001fc600078e0004 */
[----:B------:R-:W5:Y:S04]  /*1580*/  LDG.E.CONSTANT R19, desc[UR6][R2.64+0x1c00] ;  /* 0x001c000602137981 */ /* 0x000f68000c1e9900 */
[----:B------:R-:W2:Y:S01]  /*1590*/  LDG.E.CONSTANT R10, desc[UR6][R24.64] ;  /* 0x00000006180a7981 */ /* 0x000ea2000c1e9900 */
[----:B------:R-:W-:-:S03]  /*15a0*/  IMAD.WIDE.U32 R26, R27, 0x4, R4 ;  /* 0x000000041b1a7825 */ /* 0x000fc600078e0004 */
[----:B------:R-:W5:Y:S01]  /*15b0*/  LDG.E.CONSTANT R20, desc[UR6][R2.64+0x2400] ;  /* 0x0024000602147981 */ /* 0x000f62000c1e9900 */
[----:B------:R-:W-:-:S03]  /*15c0*/  IMAD.WIDE.U32 R6, R7, 0x4, R4 ;  /* 0x0000000407067825 */ /* 0x000fc600078e0004 */
[----:B------:R-:W4:Y:S01]  /*15d0*/  LDG.E.CONSTANT R16, desc[UR6][R26.64] ;  /* 0x000000061a107981 */ /* 0x000f22000c1e9900 */
[----:B------:R-:W-:-:S03]  /*15e0*/  IMAD.WIDE.U32 R4, R29, 0x4, R4 ;  /* 0x000000041d047825 */ /* 0x000fc600078e0004 */
[----:B------:R-:W5:Y:S04]  /*15f0*/  LDG.E.CONSTANT R6, desc[UR6][R6.64] ;  /* 0x0000000606067981 */ /* 0x000f68000c1e9900 */
[----:B------:R-:W5:Y:S04]  /*1600*/  LDG.E.CONSTANT R25, desc[UR6][R2.64+0x2000] ;  /* 0x0020000602197981 */ /* 0x000f68000c1e9900 */
[----:B------:R0:W5:Y:S04]  /*1610*/  LDG.E.CONSTANT R5, desc[UR6][R4.64] ;  /* 0x0000000604057981 */ /* 0x000168000c1e9900 */
[----:B------:R-:W5:Y:S04]  /*1620*/  LDG.E.CONSTANT R24, desc[UR6][R2.64+0x2c00] ;  /* 0x002c000602187981 */ /* 0x000f68000c1e9900 */
[----:B------:R-:W5:Y:S04]  /*1630*/  LDG.E.CONSTANT R27, desc[UR6][R2.64+0x3000] ;  /* 0x00300006021b7981 */ /* 0x000f68000c1e9900 */
[----:B------:R1:W5:Y:S01]  /*1640*/  LDG.E.CONSTANT R22, desc[UR6][R2.64+0x3400] ;  /* 0x0034000602167981 */ /* 0x000362000c1e9900 */
[----:B------:R-:W-:-:S05]  /*1650*/  VIADD R8, R8, 0x1000 ;  /* 0x0000100008087836 */ /* 0x000fca0000000000 */
[----:B------:R-:W-:Y:S02]  /*1660*/  ISETP.GE.AND P1, PT, R8, R11, PT ;  /* 0x0000000b0800720c */ /* 0x000fe40003f26270 */
[----:B0-----:R-:W-:Y:S01]  /*1670*/  IADD3 R4, P2, PT, R2, 0x4000, RZ ;  /* 0x0000400002047810 */ /* 0x001fe20007f5e0ff */
[----:B------:R-:W-:-:S04]  /*1680*/  VIADD R23, R23, 0x1000 ;  /* 0x0000100017177836 */ /* 0x000fc80000000000 */
[----:B-1----:R-:W-:Y:S02]  /*1690*/  IMAD.X R3, RZ, RZ, R3, P2 ;  /* 0x000000ffff037224 */ /* 0x002fe400010e0603 */
[----:B------:R-:W-:Y:S01]  /*16a0*/  IMAD.MOV.U32 R2, RZ, RZ, R4 ;  /* 0x000000ffff027224 */ /* 0x000fe200078e0004 */
[----:B--2---:R-:W-:-:S04]  /*16b0*/  IADD3 R10, PT, PT, R12, R10, R21 ;  /* 0x0000000a0c0a7210 */ /* 0x004fc80007ffe015 */
[----:B---3--:R-:W-:-:S04]  /*16c0*/  IADD3 R10, PT, PT, R17, R18, R10 ;  /* 0x00000012110a7210 */ /* 0x008fc80007ffe00a */
[----:B----4-:R-:W-:-:S04]  /*16d0*/  IADD3 R10, PT, PT, R15, R16, R10 ;  /* 0x000000100f0a7210 */ /* 0x010fc80007ffe00a */
[----:B-----5:R-:W-:-:S04]  /*16e0*/  IADD3 R10, PT, PT, R13, R14, R10 ;  /* 0x0000000e0d0a7210 */ /* 0x020fc80007ffe00a */
[----:B------:R-:W-:-:S04]  /*16f0*/  IADD3 R6, PT, PT, R19, R6, R10 ;  /* 0x0000000613067210 */ /* 0x000fc80007ffe00a */
[----:B------:R-:W-:-:S04]  /*1700*/  IADD3 R6, PT, PT, R20, R25, R6 ;  /* 0x0000001914067210 */ /* 0x000fc80007ffe006 */
[----:B------:R-:W-:-:S04]  /*1710*/  IADD3 R5, PT, PT, R24, R5, R6 ;  /* 0x0000000518057210 */ /* 0x000fc80007ffe006 */
[----:B------:R-:W-:Y:S01]  /*1720*/  IADD3 R21, PT, PT, R22, R27, R5 ;  /* 0x0000001b16157210 */ /* 0x000fe20007ffe005 */
[----:B------:R-:W-:Y:S06]  /*1730*/  @!P1 BRA `(.L_x_27) ;  /* 0xfffffffc00649947 */ /* 0x000fec000383ffff */
.L_x_26:
[----:B------:R-:W-:Y:S05]  /*1740*/  BSYNC.RECONVERGENT B2 ;  /* 0x0000000000027941 */ /* 0x000fea0003800200 */
.L_x_25:
[----:B------:R-:W-:Y:S01]  /*1750*/  IMAD.IADD R4, R9, 0x1, -R8 ;  /* 0x0000000109047824 */ /* 0x000fe200078e0a08 */
[----:B------:R-:W-:Y:S04]  /*1760*/  BSSY.RECONVERGENT B2, `(.L_x_28) ;  /* 0x000001a000027945 */ /* 0x000fe80003800200 */
[----:B------:R-:W-:-:S13]  /*1770*/  ISETP.GT.AND P1, PT, R4, 0x400, PT ;  /* 0x000004000400780c */ /* 0x000fda0003f24270 */
[----:B------:R-:W-:Y:S05]  /*1780*/  @!P1 BRA `(.L_x_29) ;  /* 0x00000000005c9947 */ /* 0x000fea0003800000 */
[----:B------:R-:W0:Y:S01]  /*1790*/  LDC.64 R6, c[0x0][0x380] ;  /* 0x0000e000ff067b82 */ /* 0x000e220000000a00 */
[C---:B------:R-:W-:Y:S01]  /*17a0*/  VIADD R11, R23.reuse, 0x400 ;  /* 0x00000400170b7836 */ /* 0x040fe20000000000 */
[----:B------:R-:W2:Y:S04]  /*17b0*/  LDG.E.CONSTANT R10, desc[UR6][R2.64+-0x400] ;  /* 0xfffc0006020a7981 */ /* 0x000ea8000c1e9900 */
[----:B------:R-:W3:Y:S04]  /*17c0*/  LDG.E.CONSTANT R12, desc[UR6][R2.64+0x400] ;  /* 0x00040006020c7981 */ /* 0x000ee8000c1e9900 */
[----:B------:R-:W4:Y:S04]  /*17d0*/  LDG.E.CONSTANT R13, desc[UR6][R2.64+0xc00] ;  /* 0x000c0006020d7981 */ /* 0x000f28000c1e9900 */
[----:B------:R-:W5:Y:S04]  /*17e0*/  LDG.E.CONSTANT R15, desc[UR6][R2.64+0x1000] ;  /* 0x00100006020f7981 */ /* 0x000f68000c1e9900 */
[----:B------:R1:W5:Y:S01]  /*17f0*/  LDG.E.CONSTANT R14, desc[UR6][R2.64+0x1400] ;  /* 0x00140006020e7981 */ /* 0x000362000c1e9900 */
[----:B0-----:R-:W-:-:S04]  /*1800*/  IMAD.WIDE.U32 R4, R23, 0x4, R6 ;  /* 0x0000000417047825 */ /* 0x001fc800078e0006 */
[----:B------:R-:W-:Y:S02]  /*1810*/  IMAD.WIDE.U32 R6, R11, 0x4, R6 ;  /* 0x000000040b067825 */ /* 0x000fe400078e0006 */
[----:B------:R-:W2:Y:S04]  /*1820*/  LDG.E.CONSTANT R4, desc[UR6][R4.64] ;  /* 0x0000000604047981 */ /* 0x000ea8000c1e9900 */
[----:B------:R-:W3:Y:S04]  /*1830*/  LDG.E.CONSTANT R11, desc[UR6][R2.64] ;  /* 0x00000006020b7981 */ /* 0x000ee8000c1e9900 */
[----:B------:R-:W4:Y:S01]  /*1840*/  LDG.E.CONSTANT R7, desc[UR6][R6.64] ;  /* 0x0000000606077981 */ /* 0x000f22000c1e9900 */
[----:B------:R-:W-:Y:S01]  /*1850*/  PLOP3.LUT P0, PT, PT, PT, PT, 0x8, 0x80 ;  /* 0x000000000080781c */ /* 0x000fe20003f0e170 */
[----:B------:R-:W-:-:S02]  /*1860*/  VIADD R8, R8, 0x800 ;  /* 0x0000080008087836 */ /* 0x000fc40000000000 */
[----:B------:R-:W-:Y:S01]  /*1870*/  VIADD R23, R23, 0x800 ;  /* 0x0000080017177836 */ /* 0x000fe20000000000 */
[----:B--2---:R-:W-:Y:S02]  /*1880*/  IADD3 R10, PT, PT, R10, R4, R21 ;  /* 0x000000040a0a7210 */ /* 0x004fe40007ffe015 */
[----:B------:R-:W-:Y:S02]  /*1890*/  IADD3 R4, P1, PT, R2, 0x2000, RZ ;  /* 0x0000200002047810 */ /* 0x000fe40007f3e0ff */
[----:B---3--:R-:W-:-:S03]  /*18a0*/  IADD3 R10, PT, PT, R12, R11, R10 ;  /* 0x0000000b0c0a7210 */ /* 0x008fc60007ffe00a */
[----:B------:R-:W-:Y:S01]  /*18b0*/  IMAD.X R5, RZ, RZ, R3, P1 ;  /* 0x000000ffff057224 */ /* 0x000fe200008e0603 */
[----:B----4-:R-:W-:Y:S01]  /*18c0*/  IADD3 R10, PT, PT, R13, R7, R10 ;  /* 0x000000070d0a7210 */ /* 0x010fe20007ffe00a */
[----:B-1----:R-:W-:Y:S02]  /*18d0*/  IMAD.MOV.U32 R2, RZ, RZ, R4 ;  /* 0x000000ffff027224 */ /* 0x002fe400078e0004 */
[----:B------:R-:W-:Y:S01]  /*18e0*/  IMAD.MOV.U32 R3, RZ, RZ, R5 ;  /* 0x000000ffff037224 */ /* 0x000fe200078e0005 */
[----:B-----5:R-:W-:-:S07]  /*18f0*/  IADD3 R21, PT, PT, R14, R15, R10 ;  /* 0x0000000f0e157210 */ /* 0x020fce0007ffe00a */
.L_x_29:
[----:B------:R-:W-:Y:S05]  /*1900*/  BSYNC.RECONVERGENT B2 ;  /* 0x0000000000027941 */ /* 0x000fea0003800200 */
.L_x_28:
[----:B------:R-:W-:-:S13]  /*1910*/  ISETP.LT.OR P0, PT, R8, R9, P0 ;  /* 0x000000090800720c */ /* 0x000fda0000701670 */
[----:B------:R-:W-:Y:S05]  /*1920*/  @!P0 BRA `(.L_x_21) ;  /* 0x0000000000208947 */ /* 0x000fea0003800000 */
[----:B------:R-:W0:Y:S01]  /*1930*/  LDC.64 R4, c[0x0][0x380] ;  /* 0x0000e000ff047b82 */ /* 0x000e220000000a00 */
[----:B------:R-:W2:Y:S04]  /*1940*/  LDG.E.CONSTANT R6, desc[UR6][R2.64+-0x400] ;  /* 0xfffc000602067981 */ /* 0x000ea8000c1e9900 */
[----:B------:R-:W3:Y:S04]  /*1950*/  LDG.E.CONSTANT R7, desc[UR6][R2.64] ;  /* 0x0000000602077981 */ /* 0x000ee8000c1e9900 */
[----:B------:R-:W3:Y:S01]  /*1960*/  LDG.E.CONSTANT R8, desc[UR6][R2.64+0x400] ;  /* 0x0004000602087981 */ /* 0x000ee2000c1e9900 */
[----:B0-----:R-:W-:-:S06]  /*1970*/  IMAD.WIDE.U32 R4, R23, 0x4, R4 ;  /* 0x0000000417047825 */ /* 0x001fcc00078e0004 */
[----:B------:R-:W2:Y:S02]  /*1980*/  LDG.E.CONSTANT R4, desc[UR6][R4.64] ;  /* 0x0000000604047981 */ /* 0x000ea4000c1e9900 */
[----:B--2---:R-:W-:-:S04]  /*1990*/  IADD3 R6, PT, PT, R6, R4, R21 ;  /* 0x0000000406067210 */ /* 0x004fc80007ffe015 */
[----:B---3--:R-:W-:-:S07]  /*19a0*/  IADD3 R21, PT, PT, R8, R7, R6 ;  /* 0x0000000708157210 */ /* 0x008fce0007ffe006 */
.L_x_21:
[----:B------:R-:W-:Y:S05]  /*19b0*/  BSYNC.RECONVERGENT B1 ;  /* 0x0000000000017941 */ /* 0x000fea0003800200 */
.L_x_19:
[----:B------:R-:W0:Y:S01]  /*19c0*/  S2R R8, SR_LANEID ;  /* 0x0000000000087919 */ /* 0x000e220000000000 */
[----:B------:R-:W1:Y:S01]  /*19d0*/  SHFL.DOWN PT, R2, R21, 0x1, 0x1f ;  /* 0x08201f0015027f89 */ /* 0x000e6200000e0000 */
[C---:B0-----:R-:W-:Y:S02]  /*19e0*/  ISETP.GT.AND P0, PT, R8.reuse, 0x1e, PT ;  /* 0x0000001e0800780c */ /* 0x041fe40003f04270 */
[----:B------:R-:W-:Y:S02]  /*19f0*/  ISETP.NE.AND P1, PT, R8, RZ, PT ;  /* 0x000000ff0800720c */ /* 0x000fe40003f25270 */
[----:B-1----:R-:W-:Y:S02]  /*1a00*/  SEL R2, R2, RZ, !P0 ;  /* 0x000000ff02027207 */ /* 0x002fe40004000000 */
[----:B------:R-:W-:-:S03]  /*1a10*/  ISETP.GT.AND P0, PT, R8, 0x1d, PT ;  /* 0x0000001d0800780c */ /* 0x000fc60003f04270 */
[----:B------:R-:W-:-:S05]  /*1a20*/  IMAD.IADD R2, R2, 0x1, R21 ;  /* 0x0000000102027824 */ /* 0x000fca00078e0215 */
[----:B------:R-:W0:Y:S01]  /*1a30*/  SHFL.DOWN PT, R3, R2, 0x2, 0x1f ;  /* 0x08401f0002037f89 */ /* 0x000e2200000e0000 */
[----:B------:R-:W-:Y:S01]  /*1a40*/  @!P1 MOV R6, 0x400 ;  /* 0x0000040000069802 */ /* 0x000fe20000000f00 */
[----:B------:R-:W1:Y:S01]  /*1a50*/  @!P1 S2R R7, SR_CgaCtaId ;  /* 0x0000000000079919 */ /* 0x000e620000008800 */
[----:B0-----:R-:W-:Y:S02]  /*1a60*/  SEL R3, R3, RZ, !P0 ;  /* 0x000000ff03037207 */ /* 0x001fe40004000000 */
[----:B------:R-:W-:-:S03]  /*1a70*/  ISETP.GT.AND P0, PT, R8, 0x1b, PT ;  /* 0x0000001b0800780c */ /* 0x000fc60003f04270 */
[----:B------:R-:W-:-:S05]  /*1a80*/  IMAD.IADD R3, R2, 0x1, R3 ;  /* 0x0000000102037824 */ /* 0x000fca00078e0203 */
[----:B------:R-:W0:Y:S01]  /*1a90*/  SHFL.DOWN PT, R4, R3, 0x4, 0x1f ;  /* 0x08801f0003047f89 */ /* 0x000e2200000e0000 */
[----:B-1----:R-:W-:Y:S02]  /*1aa0*/  @!P1 LEA R6, R7, R6, 0x18 ;  /* 0x0000000607069211 */ /* 0x002fe400078ec0ff */
[----:B0-----:R-:W-:Y:S02]  /*1ab0*/  SEL R4, R4, RZ, !P0 ;  /* 0x000000ff04047207 */ /* 0x001fe40004000000 */
[----:B------:R-:W-:-:S03]  /*1ac0*/  ISETP.GT.AND P0, PT, R8, 0x17, PT ;  /* 0x000000170800780c */ /* 0x000fc60003f04270 */
[----:B------:R-:W-:Y:S01]  /*1ad0*/  IMAD.IADD R4, R3, 0x1, R4 ;  /* 0x0000000103047824 */ /* 0x000fe200078e0204 */
[----:B------:R-:W-:-:S04]  /*1ae0*/  @!P1 SHF.R.U32.HI R3, RZ, 0x3, R0 ;  /* 0x00000003ff039819 */ /* 0x000fc80000011600 */
        /* <DEDUP_REMOVED lines=13> */
[----:B------:R-:W0:Y:S01]  /*1bc0*/  S2UR UR5, SR_CgaCtaId ;  /* 0x00000000000579c3 */ /* 0x000e220000008800 */
[----:B------:R-:W-:Y:S02]  /*1bd0*/  UMOV UR4, 0x400 ;  /* 0x0000040000047882 */ /* 0x000fe40000000000 */
[----:B0-----:R-:W-:-:S09]  /*1be0*/  ULEA UR4, UR5, UR4, 0x18 ;  /* 0x0000000405047291 */ /* 0x001fd2000f8ec0ff */
[----:B------:R-:W-:Y:S04]  /*1bf0*/  LDS R0, [UR4+0xc] ;  /* 0x00000c04ff007984 */ /* 0x000fe80008000800 */
[----:B---3--:R-:W0:Y:S04]  /*1c00*/  LDS.128 R4, [UR4+0x10] ;  /* 0x00001004ff047984 */ /* 0x008e280008000c00 */
[----:B------:R-:W1:Y:S01]  /*1c10*/  LDS.64 R8, [UR4+0x20] ;  /* 0x00002004ff087984 */ /* 0x000e620008000a00 */
[----:B0-----:R-:W-:-:S04]  /*1c20*/  IADD3 R0, PT, PT, R4, R0, R3 ;  /* 0x0000000004007210 */ /* 0x001fc80007ffe003 */
[----:B------:R-:W-:-:S04]  /*1c30*/  IADD3 R0, PT, PT, R6, R0, R5 ;  /* 0x0000000006007210 */ /* 0x000fc80007ffe005 */
[----:B-1----:R-:W-:-:S05]  /*1c40*/  IADD3 R0, PT, PT, R8, R0, R7 ;  /* 0x0000000008007210 */ /* 0x002fca0007ffe007 */
[----:B------:R-:W-:Y:S01]  /*1c50*/  IMAD.IADD R3, R0, 0x1, R9 ;  /* 0x0000000100037824 */ /* 0x000fe200078e0209 */
[----:B------:R-:W-:Y:S06]  /*1c60*/  BRA `(.L_x_17) ;  /* 0x0000001c00307947 */ /* 0x000fec0003800000 */
.L_x_2:
        /* <DEDUP_REMOVED lines=12> */
.L_x_32:
[----:B------:R-:W-:Y:S05]  /*1d30*/  BSYNC.RECONVERGENT B1 ;  /* 0x0000000000017941 */ /* 0x000fea0003800200 */
.L_x_31:
        /* <DEDUP_REMOVED lines=16> */
.L_x_37:
        /* <DEDUP_REMOVED lines=9> */
.L_x_36:
[----:B------:R-:W-:Y:S05]  /*1ed0*/  BSYNC.RECONVERGENT B2 ;  /* 0x0000000000027941 */ /* 0x000fea0003800200 */
.L_x_35:
        /* <DEDUP_REMOVED lines=8> */
.L_x_40:
        /* <DEDUP_REMOVED lines=35> */
.L_x_39:
[----:B------:R-:W-:Y:S05]  /*2190*/  BSYNC.RECONVERGENT B2 ;  /* 0x0000000000027941 */ /* 0x000fea0003800200 */
.L_x_38:
        /* <DEDUP_REMOVED lines=22> */
.L_x_42:
[----:B------:R-:W-:Y:S05]  /*2300*/  BSYNC.RECONVERGENT B2 ;  /* 0x0000000000027941 */ /* 0x000fea0003800200 */
.L_x_41:
        /* <DEDUP_REMOVED lines=10> */
.L_x_34:
[----:B------:R-:W-:Y:S05]  /*23b0*/  BSYNC.RECONVERGENT B1 ;  /* 0x0000000000017941 */ /* 0x000fea0003800200 */
.L_x_33:
        /* <DEDUP_REMOVED lines=38> */
[----:B------:R-:W0:Y:S04]  /*2620*/  LDS.128 R4, [UR4+0x10] ;  /* 0x00001004ff047984 */ /* 0x000e280008000c00 */
[----:B------:R-:W1:Y:S01]  /*2630*/  LDS.64 R8, [UR4+0x20] ;  /* 0x00002004ff087984 */ /* 0x000e620008000a00 */
[----:B0-----:R-:W-:-:S04]  /*2640*/  IADD3 R0, PT, PT, R4, R0, R3 ;  /* 0x0000000004007210 */ /* 0x001fc80007ffe003 */
[----:B------:R-:W-:-:S04]  /*2650*/  IADD3 R0, PT, PT, R6, R0, R5 ;  /* 0x0000000006007210 */ /* 0x000fc80007ffe005 */
[----:B-1----:R-:W-:-:S05]  /*2660*/  IADD3 R0, PT, PT, R8, R0, R7 ;  /* 0x0000000008007210 */ /* 0x002fca0007ffe007 */
[----:B--2---:R-:W-:Y:S01]  /*2670*/  IMAD.IADD R3, R0, 0x1, R9 ;  /* 0x0000000100037824 */ /* 0x004fe200078e0209 */
[----:B------:R-:W-:Y:S06]  /*2680*/  BRA `(.L_x_17) ;  /* 0x0000001000a87947 */ /* 0x000fec0003800000 */
.L_x_43:
        /* <DEDUP_REMOVED lines=16> */
[----:B------:R-:W1:Y:S02]  /*2790*/  SHFL.DOWN PT, R2, R3, 0x2, R7 ;  /* 0x0840000003027989 */ /* 0x000e6400000e0007 */
[----:B-1----:R-:W-:Y:S02]  /*27a0*/  SEL R2, R2, RZ, !P0 ;  /* 0x000000ff02027207 */ /* 0x002fe40004000000 */
[----:B------:R-:W-:-:S03]  /*27b0*/  ISETP.GT.AND P0, PT, R8, R7, PT ;  /* 0x000000070800720c */ /* 0x000fc60003f04270 */
[----:B------:R-:W-:Y:S01]  /*27c0*/  IMAD.IADD R2, R3, 0x1, R2 ;  /* 0x0000000103027824 */ /* 0x000fe200078e0202 */
[----:B------:R-:W-:-:S04]  /*27d0*/  @!P1 SHF.R.U32.HI R3, RZ, 0x3, R9 ;  /* 0x00000003ff039819 */ /* 0x000fc80000011609 */
[----:B------:R-:W1:Y:S02]  /*27e0*/  SHFL.DOWN PT, R4, R2, 0x4, R7 ;  /* 0x0880000002047989 */ /* 0x000e6400000e0007 */
[----:B-1----:R-:W-:Y:S01]  /*27f0*/  SEL R5, R4, RZ, !P0 ;  /* 0x000000ff04057207 */ /* 0x002fe20004000000 */
[C---:B------:R-:W-:Y:S02]  /*2800*/  VIADD R4, R6.reuse, 0x8 ;  /* 0x0000000806047836 */ /* 0x040fe40000000000 */
[----:B------:R-:W-:Y:S02]  /*2810*/  VIADD R6, R6, 0x10 ;  /* 0x0000001006067836 */ /* 0x000fe40000000000 */
[----:B------:R-:W-:Y:S01]  /*2820*/  IMAD.IADD R5, R2, 0x1, R5 ;  /* 0x0000000102057824 */ /* 0x000fe200078e0205 */
[----:B------:R-:W-:Y:S02]  /*2830*/  ISETP.GT.AND P0, PT, R4, R7, PT ;  /* 0x000000070400720c */ /* 0x000fe40003f04270 */
[----:B------:R-:W-:-:S02]  /*2840*/  @!P1 MOV R4, 0x400 ;  /* 0x0000040000049802 */ /* 0x000fc40000000f00 */
[----:B------:R-:W1:Y:S02]  /*2850*/  SHFL.DOWN PT, R0, R5, 0x8, R7 ;  /* 0x0900000005007989 */ /* 0x000e6400000e0007 */
[----:B0-----:R-:W-:Y:S02]  /*2860*/  @!P1 LEA R11, R11, R4, 0x18 ;  /* 0x000000040b0b9211 */ /* 0x001fe400078ec0ff */
[----:B------:R-:W-:-:S05]  /*2870*/  @!P1 LOP3.LUT R4, R3, 0x7c, RZ, 0xc0, !PT ;  /* 0x0000007c03049812 */ /* 0x000fca00078ec0ff */
[----:B------:R-:W-:Y:S01]  /*2880*/  @!P1 IMAD.IADD R4, R4, 0x1, R11 ;  /* 0x0000000104049824 */ /* 0x000fe200078e020b */
[----:B-1----:R-:W-:Y:S02]  /*2890*/  SEL R0, R0, RZ, !P0 ;  /* 0x000000ff00007207 */ /* 0x002fe40004000000 */
        /* <DEDUP_REMOVED lines=15> */
[----:B-1----:R-:W0:Y:S04]  /*2990*/  LDS.128 R4, [UR4+0x10] ;  /* 0x00001004ff047984 */ /* 0x002e280008000c00 */
        /* <DEDUP_REMOVED lines=18> */
.L_x_30:
[----:B------:R-:W0:Y:S01]  /*2ac0*/  S2R R0, SR_TID.X ;  /* 0x0000000000007919 */ /* 0x000e220000002100 */
[----:B------:R-:W0:Y:S02]  /*2ad0*/  LDC.64 R2, c[0x0][0x380] ;  /* 0x0000e000ff027b82 */ /* 0x000e240000000a00 */
[----:B0-----:R-:W-:-:S05]  /*2ae0*/  IMAD.WIDE.U32 R2, R0, 0x4, R2 ;  /* 0x0000000400027825 */ /* 0x001fca00078e0002 */
[----:B------:R-:W2:Y:S04]  /*2af0*/  LDG.E.CONSTANT R19, desc[UR6][R2.64] ;  /* 0x0000000602137981 */ /* 0x000ea8000c1e9900 */
[----:B------:R-:W2:Y:S04]  /*2b00*/  LDG.E.CONSTANT R4, desc[UR6][R2.64+0x400] ;  /* 0x0004000602047981 */ /* 0x000ea8000c1e9900 */
[----:B------:R-:W2:Y:S04]  /*2b10*/  LDG.E.CONSTANT R5, desc[UR6][R2.64+0x800] ;  /* 0x0008000602057981 */ /* 0x000ea8000c1e9900 */
[----:B------:R-:W3:Y:S04]  /*2b20*/  LDG.E.CONSTANT R6, desc[UR6][R2.64+0xc00] ;  /* 0x000c000602067981 */ /* 0x000ee8000c1e9900 */
[----:B------:R-:W3:Y:S04]  /*2b30*/  LDG.E.CONSTANT R7, desc[UR6][R2.64+0x1000] ;  /* 0x0010000602077981 */ /* 0x000ee8000c1e9900 */
[----:B------:R-:W4:Y:S04]  /*2b40*/  LDG.E.CONSTANT R8, desc[UR6][R2.64+0x1400] ;  /* 0x0014000602087981 */ /* 0x000f28000c1e9900 */
[----:B------:R-:W4:Y:S04]  /*2b50*/  LDG.E.CONSTANT R9, desc[UR6][R2.64+0x1800] ;  /* 0x0018000602097981 */ /* 0x000f28000c1e9900 */
[----:B------:R-:W5:Y:S04]  /*2b60*/  LDG.E.CONSTANT R10, desc[UR6][R2.64+0x1c00] ;  /* 0x001c0006020a7981 */ /* 0x000f68000c1e9900 */
[----:B------:R-:W5:Y:S04]  /*2b70*/  LDG.E.CONSTANT R11, desc[UR6][R2.64+0x2000] ;  /* 0x00200006020b7981 */ /* 0x000f68000c1e9900 */
[----:B------:R-:W5:Y:S04]  /*2b80*/  LDG.E.CONSTANT R12, desc[UR6][R2.64+0x2400] ;  /* 0x00240006020c7981 */ /* 0x000f68000c1e9900 */
[----:B------:R-:W5:Y:S04]  /*2b90*/  LDG.E.CONSTANT R13, desc[UR6][R2.64+0x2800] ;  /* 0x00280006020d7981 */ /* 0x000f68000c1e9900 */
[----:B------:R-:W5:Y:S04]  /*2ba0*/  LDG.E.CONSTANT R14, desc[UR6][R2.64+0x2c00] ;  /* 0x002c0006020e7981 */ /* 0x000f68000c1e9900 */
[----:B------:R-:W5:Y:S04]  /*2bb0*/  LDG.E.CONSTANT R15, desc[UR6][R2.64+0x3000] ;  /* 0x00300006020f7981 */ /* 0x000f68000c1e9900 */
[----:B------:R-:W5:Y:S04]  /*2bc0*/  LDG.E.CONSTANT R16, desc[UR6][R2.64+0x3400] ;  /* 0x0034000602107981 */ /* 0x000f68000c1e9900 */
[----:B------:R-:W5:Y:S04]  /*2bd0*/  LDG.E.CONSTANT R17, desc[UR6][R2.64+0x3800] ;  /* 0x0038000602117981 */ /* 0x000f68000c1e9900 */
[----:B------:R-:W5:Y:S01]  /*2be0*/  LDG.E.CONSTANT R18, desc[UR6][R2.64+0x3c00] ;  /* 0x003c000602127981 */ /* 0x000f62000c1e9900 */
[----:B------:R-:W-:-:S02]  /*2bf0*/  ISETP.GE.U32.AND P0, PT, R20, 0x2000, PT ;  /* 0x000020001400780c */ /* 0x000fc40003f06070 */
[----:B--2---:R-:W-:-:S04]  /*2c00*/  IADD3 R4, PT, PT, R5, R4, R19 ;  /* 0x0000000405047210 */ /* 0x004fc80007ffe013 */
[----:B---3--:R-:W-:-:S04]  /*2c10*/  IADD3 R4, PT, PT, R7, R6, R4 ;  /* 0x0000000607047210 */ /* 0x008fc80007ffe004 */
[----:B----4-:R-:W-:-:S04]  /*2c20*/  IADD3 R4, PT, PT, R9, R8, R4 ;  /* 0x0000000809047210 */ /* 0x010fc80007ffe004 */
[----:B-----5:R-:W-:Y:S01]  /*2c30*/  IADD3 R4, PT, PT, R11, R10, R4 ;  /* 0x0000000a0b047210 */ /* 0x020fe20007ffe004 */
[----:B------:R-:W-:-:S03]  /*2c40*/  IMAD.MOV.U32 R11, RZ, RZ, 0x1000 ;  /* 0x00001000ff0b7424 */ /* 0x000fc600078e00ff */
[----:B------:R-:W-:-:S04]  /*2c50*/  IADD3 R4, PT, PT, R13, R12, R4 ;  /* 0x0000000c0d047210 */ /* 0x000fc80007ffe004 */
[----:B------:R-:W-:-:S04]  /*2c60*/  IADD3 R4, PT, PT, R15, R14, R4 ;  /* 0x0000000e0f047210 */ /* 0x000fc80007ffe004 */
[----:B------:R-:W-:-:S05]  /*2c70*/  IADD3 R17, PT, PT, R17, R16, R4 ;  /* 0x0000001011117210 */ /* 0x000fca0007ffe004 */
[----:B------:R-:W-:Y:S01]  /*2c80*/  IMAD.IADD R8, R18, 0x1, R17 ;  /* 0x0000000112087824 */ /* 0x000fe200078e0211 */
[----:B------:R-:W-:Y:S06]  /*2c90*/  @!P0 BRA `(.L_x_44) ;  /* 0x00000000008c8947 */ /* 0x000fec0003800000 */
[----:B------:R-:W0:Y:S01]  /*2ca0*/  LDC R7, c[0x0][0x390] ;  /* 0x0000e400ff077b82 */ /* 0x000e220000000800 */
[----:B------:R-:W-:Y:S02]  /*2cb0*/  VIADD R6, R20, 0xfffff000 ;  /* 0xfffff00014067836 */ /* 0x000fe40000000000 */
[----:B------:R-:W-:-:S07]  /*2cc0*/  IMAD.MOV.U32 R11, RZ, RZ, 0x1000 ;  /* 0x00001000ff0b7424 */ /* 0x000fce00078e00ff */
.L_x_46:
[----:B------:R-:W-:-:S05]  /*2cd0*/  IMAD.WIDE R4, R11, 0x4, R2 ;  /* 0x000000040b047825 */ /* 0x000fca00078e0202 */
        /* <DEDUP_REMOVED lines=16> */
[----:B--2---:R-:W-:-:S04]  /*2de0*/  IADD3 R18, PT, PT, R18, R19, R8 ;  /* 0x0000001312127210 */ /* 0x004fc80007ffe008 */
[----:B---3--:R-:W-:Y:S01]  /*2df0*/  IADD3 R18, PT, PT, R21, R20, R18 ;  /* 0x0000001415127210 */ /* 0x008fe20007ffe012 */
[----:B0-----:R-:W-:-:S04]  /*2e00*/  IMAD.MOV.U32 R20, RZ, RZ, R7 ;  /* 0x000000ffff147224 */ /* 0x001fc800078e0007 */
[----:B------:R-:W-:Y:S01]  /*2e10*/  IMAD.IADD R8, R20, 0x1, -R11 ;  /* 0x0000000114087824 */ /* 0x000fe200078e0a0b */
[----:B----4-:R-:W-:-:S04]  /*2e20*/  IADD3 R18, PT, PT, R23, R22, R18 ;  /* 0x0000001617127210 */ /* 0x010fc80007ffe012 */
[----:B------:R-:W-:Y:S02]  /*2e30*/  ISETP.GE.AND P0, PT, R8, 0x1000, PT ;  /* 0x000010000800780c */ /* 0x000fe40003f06270 */
[----:B-----5:R-:W-:-:S04]  /*2e40*/  IADD3 R18, PT, PT, R25, R24, R18 ;  /* 0x0000001819127210 */ /* 0x020fc80007ffe012 */
[----:B------:R-:W-:-:S04]  /*2e50*/  IADD3 R14, PT, PT, R14, R17, R18 ;  /* 0x000000110e0e7210 */ /* 0x000fc80007ffe012 */
[----:B------:R-:W-:-:S04]  /*2e60*/  IADD3 R12, PT, PT, R15, R12, R14 ;  /* 0x0000000c0f0c7210 */ /* 0x000fc80007ffe00e */
[----:B------:R-:W-:-:S04]  /*2e70*/  IADD3 R10, PT, PT, R10, R13, R12 ;  /* 0x0000000d0a0a7210 */ /* 0x000fc80007ffe00c */
[----:B------:R-:W-:Y:S01]  /*2e80*/  IADD3 R8, PT, PT, R16, R9, R10 ;  /* 0x0000000910087210 */ /* 0x000fe20007ffe00a */
[----:B------:R-:W-:Y:S06]  /*2e90*/  @!P0 BRA `(.L_x_45) ;  /* 0x0000000400fc8947 */ /* 0x000fec0003800000 */
[----:B------:R-:W-:-:S05]  /*2ea0*/  VIADD R11, R11, 0x1000 ;  /* 0x000010000b0b7836 */ /* 0x000fca0000000000 */
[----:B------:R-:W-:-:S13]  /*2eb0*/  ISETP.GT.AND P0, PT, R11, R6, PT ;  /* 0x000000060b00720c */ /* 0x000fda0003f04270 */
[----:B------:R-:W-:Y:S05]  /*2ec0*/  @!P0 BRA `(.L_x_46) ;  /* 0xfffffffc00808947 */ /* 0x000fea000383ffff */
.L_x_44:
        /* <DEDUP_REMOVED lines=20> */
.L_x_50:
        /* <DEDUP_REMOVED lines=8> */
.L_x_49:
[----:B------:R-:W-:Y:S05]  /*3090*/  BSYNC.RECONVERGENT B2 ;  /* 0x0000000000027941 */ /* 0x000fea0003800200 */
.L_x_48:
        /* <DEDUP_REMOVED lines=16> */
.L_x_53:
        /* <DEDUP_REMOVED lines=20> */
[----:B------:R-:W5:Y:S04]  /*32e0*/  LDG.E.CONSTANT R22, desc[UR6][R2.64+0x2400] ;  /* 0x0024000602167981 */ /* 0x000f68000c1e9900 */
[----:B------:R0:W5:Y:S04]  /*32f0*/  LDG.E.CONSTANT R5, desc[UR6][R4.64] ;  /* 0x0000000604057981 */ /* 0x000168000c1e9900 */
        /* <DEDUP_REMOVED lines=17> */
.L_x_52:
[----:B------:R-:W-:Y:S05]  /*3410*/  BSYNC.RECONVERGENT B2 ;  /* 0x0000000000027941 */ /* 0x000fea0003800200 */
.L_x_51:
        /* <DEDUP_REMOVED lines=10> */
[----:B------:R-:W5:Y:S01]  /*34c0*/  LDG.E.CONSTANT R16, desc[UR6][R2.64+0x1400] ;  /* 0x0014000602107981 */ /* 0x000f62000c1e9900 */
[----:B0-----:R-:W-:-:S04]  /*34d0*/  IMAD.WIDE.U32 R4, R11, 0x4, R6 ;  /* 0x000000040b047825 */ /* 0x001fc800078e0006 */
[----:B------:R-:W-:Y:S02]  /*34e0*/  IMAD.WIDE.U32 R6, R13, 0x4, R6 ;  /* 0x000000040d067825 */ /* 0x000fe400078e0006 */
[----:B------:R0:W2:Y:S04]  /*34f0*/  LDG.E.CONSTANT R5, desc[UR6][R4.64] ;  /* 0x0000000604057981 */ /* 0x0000a8000c1e9900 */
[----:B------:R1:W3:Y:S04]  /*3500*/  LDG.E.CONSTANT R13, desc[UR6][R2.64] ;  /* 0x00000006020d7981 */ /* 0x0002e8000c1e9900 */
[----:B------:R-:W4:Y:S01]  /*3510*/  LDG.E.CONSTANT R7, desc[UR6][R6.64] ;  /* 0x0000000606077981 */ /* 0x000f22000c1e9900 */
[----:B0-----:R-:W-:Y:S01]  /*3520*/  IADD3 R4, P1, PT, R2, 0x2000, RZ ;  /* 0x0000200002047810 */ /* 0x001fe20007f3e0ff */
[----:B------:R-:W-:Y:S01]  /*3530*/  VIADD R10, R10, 0x800 ;  /* 0x000008000a0a7836 */ /* 0x000fe20000000000 */
[----:B------:R-:W-:Y:S01]  /*3540*/  PLOP3.LUT P0, PT, PT, PT, PT, 0x8, 0x80 ;  /* 0x000000000080781c */ /* 0x000fe20003f0e170 */
[----:B------:R-:W-:-:S02]  /*3550*/  VIADD R11, R11, 0x800 ;  /* 0x000008000b0b7836 */ /* 0x000fc40000000000 */
[----:B-1----:R-:W-:Y:S01]  /*3560*/  IMAD.MOV.U32 R2, RZ, RZ, R4 ;  /* 0x000000ffff027224 */ /* 0x002fe200078e0004 */
[----:B--2---:R-:W-:-:S04]  /*3570*/  IADD3 R12, PT, PT, R12, R5, R8 ;  /* 0x000000050c0c7210 */ /* 0x004fc80007ffe008 */
[----:B---3--:R-:W-:Y:S01]  /*3580*/  IADD3 R12, PT, PT, R14, R13, R12 ;  /* 0x0000000d0e0c7210 */ /* 0x008fe20007ffe00c */
[----:B------:R-:W-:-:S03]  /*3590*/  IMAD.X R5, RZ, RZ, R3, P1 ;  /* 0x000000ffff057224 */ /* 0x000fc600008e0603 */
[----:B----4-:R-:W-:Y:S01]  /*35a0*/  IADD3 R12, PT, PT, R15, R7, R12 ;  /* 0x000000070f0c7210 */ /* 0x010fe20007ffe00c */
[----:B------:R-:W-:-:S03]  /*35b0*/  IMAD.MOV.U32 R3, RZ, RZ, R5 ;  /* 0x000000ffff037224 */ /* 0x000fc600078e0005 */
[----:B-----5:R-:W-:-:S07]  /*35c0*/  IADD3 R8, PT, PT, R16, R17, R12 ;  /* 0x0000001110087210 */ /* 0x020fce0007ffe00c */
.L_x_55:
[----:B------:R-:W-:Y:S05]  /*35d0*/  BSYNC.RECONVERGENT B2 ;  /* 0x0000000000027941 */ /* 0x000fea0003800200 */
.L_x_54:
        /* <DEDUP_REMOVED lines=10> */
.L_x_47:
[----:B------:R-:W-:Y:S05]  /*3680*/  BSYNC.RECONVERGENT B1 ;  /* 0x0000000000017941 */ /* 0x000fea0003800200 */
.L_x_45:
[----:B------:R-:W0:Y:S01]  /*3690*/  S2R R9, SR_LANEID ;  /* 0x0000000000097919 */ /* 0x000e220000000000 */
[----:B------:R-:W1:Y:S01]  /*36a0*/  SHFL.DOWN PT, R2, R8, 0x1, 0x1f ;  /* 0x08201f0008027f89 */ /* 0x000e6200000e0000 */
[C---:B0-----:R-:W-:Y:S02]  /*36b0*/  ISETP.GT.AND P0, PT, R9.reuse, 0x1e, PT ;  /* 0x0000001e0900780c */ /* 0x041fe40003f04270 */
[C---:B------:R-:W-:Y:S02]  /*36c0*/  ISETP.NE.AND P1, PT, R9.reuse, RZ, PT ;  /* 0x000000ff0900720c */ /* 0x040fe40003f25270 */
        /* <DEDUP_REMOVED lines=37> */
[----:B0-----:R-:W-:-:S07]  /*3920*/  IMAD.IADD R3, R0, 0x1, R9 ;  /* 0x0000000100037824 */ /* 0x001fce00078e0209 */
.L_x_17:
[----:B------:R-:W-:Y:S05]  /*3930*/  BSYNC.RECONVERGENT B0 ;  /* 0x0000000000007941 */ /* 0x000fea0003800200 */
.L_x_1:
[----:B------:R-:W-:Y:S05]  /*3940*/  @P0 EXIT ;  /* 0x000000000000094d */ /* 0x000fea0003800000 */
[----:B-1----:R-:W1:Y:S01]  /*3950*/  LDC.64 R4, c[0x0][0x388] ;  /* 0x0000e200ff047b82 */ /* 0x002e620000000a00 */
[----:B------:R-:W0:Y:S02]  /*3960*/  LDCU UR4, c[0x0][0x398] ;  /* 0x00007300ff0477ac */ /* 0x000e240008000800 */
[----:B0-234-:R-:W-:-:S05]  /*3970*/  VIADD R3, R3, UR4 ;  /* 0x0000000403037c36 */ /* 0x01dfca0008000000 */
[----:B-1----:R-:W-:Y:S01]  /*3980*/  STG.E desc[UR6][R4.64], R3 ;  /* 0x0000000304007986 */ /* 0x002fe2000c101906 */
[----:B------:R-:W-:Y:S05]  /*3990*/  EXIT ;  /* 0x000000000000794d */ /* 0x000fea0003800000 */
.L_x_56:
[----:B------:R-:W-:-:S00]  /*39a0*/  BRA `(.L_x_56) ;  /* 0xfffffffc00fc7947 */ /* 0x000fc0000383ffff */
[----:B------:R-:W-:-:S00]  /*39b0*/  NOP ;  /* 0x0000000000007918 */ /* 0x000fc00000000000 */
        /* <DEDUP_REMOVED lines=12> */
.L_x_242:


//--------------------- .text._ZN3cub18CUB_300001_SM_10006detail6reduce18DeviceReduceKernelINS2_10policy_hubIiyN4cuda3std3__44plusIiEEE10Policy1000EN6thrust24THRUST_300001_SM_1000_NS10device_ptrIiEEyS9_iNS7_10__identityEEEvT0_PT3_T1_NS0_13GridEvenShareISK_EET2_T4_ --------------------------
	.section	.text._ZN3cub18CUB_300001_SM_10006detail6reduce18DeviceReduceKernelINS2_10policy_hubIiyN4cuda3std3__44plusIiEEE10Policy1000EN6thrust24THRUST_300001_SM_1000_NS10device_ptrIiEEyS9_iNS7_10__identityEEEvT0_PT3_T1_NS0_13GridEvenShareISK_EET2_T4_,"ax",@progbits
	.align	128
        .global         _ZN3cub18CUB_300001_SM_10006detail6reduce18DeviceReduceKernelINS2_10policy_hubIiyN4cuda3std3__44plusIiEEE10Policy1000EN6thrust24THRUST_300001_SM_1000_NS10device_ptrIiEEyS9_iNS7_10__identityEEEvT0_PT3_T1_NS0_13GridEvenShareISK_EET2_T4_
        .type           _ZN3cub18CUB_300001_SM_10006detail6reduce18DeviceReduceKernelINS2_10policy_hubIiyN4cuda3std3__44plusIiEEE10Policy1000EN6thrust24THRUST_300001_SM_1000_NS10device_ptrIiEEyS9_iNS7_10__identityEEEvT0_PT3_T1_NS0_13GridEvenShareISK_EET2_T4_,@function
        .size           _ZN3cub18CUB_300001_SM_10006detail6reduce18DeviceReduceKernelINS2_10policy_hubIiyN4cuda3std3__44plusIiEEE10Policy1000EN6thrust24THRUST_300001_SM_1000_NS10device_ptrIiEEyS9_iNS7_10__identityEEEvT0_PT3_T1_NS0_13GridEvenShareISK_EET2_T4_,(.L_x_243 - _ZN3cub18CUB_300001_SM_10006detail6reduce18DeviceReduceKernelINS2_10policy_hubIiyN4cuda3std3__44plusIiEEE10Policy1000EN6thrust24THRUST_300001_SM_1000_NS10device_ptrIiEEyS9_iNS7_10__identityEEEvT0_PT3_T1_NS0_13GridEvenShareISK_EET2_T4_)
        .other          _ZN3cub18CUB_300001_SM_10006detail6reduce18DeviceReduceKernelINS2_10policy_hubIiyN4cuda3std3__44plusIiEEE10Policy1000EN6thrust24THRUST_300001_SM_1000_NS10device_ptrIiEEyS9_iNS7_10__identityEEEvT0_PT3_T1_NS0_13GridEvenShareISK_EET2_T4_,@"STO_CUDA_ENTRY STV_DEFAULT"
_ZN3cub18CUB_300001_SM_10006detail6reduce18DeviceReduceKernelINS2_10policy_hubIiyN4cuda3std3__44plusIiEEE10Policy1000EN6thrust24THRUST_300001_SM_1000_NS10device_ptrIiEEyS9_iNS7_10__identityEEEvT0_PT3_T1_NS0_13GridEvenShareISK_EET2_T4_:
.text._ZN3cub18CUB_300001_SM_10006detail6reduce18DeviceReduceKernelINS2_10policy_hubIiyN4cuda3std3__44plusIiEEE10Policy1000EN6thrust24THRUST_300001_SM_1000_NS10device_ptrIiEEyS9_iNS7_10__identityEEEvT0_PT3_T1_NS0_13GridEvenShareISK_EET2_T4_:
[----:B------:R-:W-:Y:S08]  /*0000*/  LDC R1, c[0x0][0x37c] ;  /* 0x0000df00ff017b82 */ /* 0x000ff00000000800 */
[----:B------:R-:W0:Y:S01]  /*0010*/  S2UR UR16, SR_CTAID.X ;  /* 0x00000000001079c3 */ /* 0x000e220000002500 */
[----:B------:R-:W1:Y:S01]  /*0020*/  LDCU.64 UR8, c[0x0][0x3b8] ;  /* 0x00007700ff0877ac */ /* 0x000e620008000a00 */
[----:B------:R-:W-:Y:S01]  /*0030*/  BSSY.RECONVERGENT B0, `(.L_x_57) ;  /* 0x0000201000007945 */ /* 0x000fe20003800200 */
[----:B------:R-:W2:Y:S01]  /*0040*/  LDCU UR5, c[0x0][0x3c0] ;  /* 0x00007800ff0577ac */ /* 0x000ea20008000800 */
[----:B------:R-:W3:Y:S01]  /*0050*/  LDCU.64 UR14, c[0x0][0x358] ;  /* 0x00006b00ff0e77ac */ /* 0x000ee20008000a00 */
[----:B-1----:R-:W-:-:S02]  /*0060*/  IMAD.U32 R2, RZ, RZ, UR8 ;  /* 0x00000008ff027e24 */ /* 0x002fc4000f8e00ff */
[----:B------:R-:W-:Y:S01]  /*0070*/  IMAD.U32 R3, RZ, RZ, UR9 ;  /* 0x00000009ff037e24 */ /* 0x000fe2000f8e00ff */
[----:B--2---:R-:W-:Y:S02]  /*0080*/  USHF.L.U32 UR5, UR5, 0xc, URZ ;  /* 0x0000000c05057899 */ /* 0x004fe400080006ff */
[----:B0-----:R-:W-:Y:S02]  /*0090*/  USHF.L.U32 UR7, UR16, 0xc, URZ ;  /* 0x0000000c10077899 */ /* 0x001fe400080006ff */
[----:B------:R-:W-:-:S04]  /*00a0*/  USHF.R.S32.HI UR4, URZ, 0x1f, UR5 ;  /* 0x0000001fff047899 */ /* 0x000fc80008011405 */
[----:B------:R-:W-:-:S04]  /*00b0*/  IADD3 R23, P1, PT, R2, -UR7, RZ ;  /* 0x8000000702177c10 */ /* 0x000fc8000ff3e0ff */
[----:B------:R-:W-:Y:S02]  /*00c0*/  ISETP.GT.U32.AND P0, PT, R23, 0xfff, PT ;  /* 0x00000fff1700780c */ /* 0x000fe40003f04070 */
[----:B------:R-:W-:-:S04]  /*00d0*/  IADD3.X R22, PT, PT, R3, -0x1, RZ, P1, !PT ;  /* 0xffffffff03167810 */ /* 0x000fc80000ffe4ff */
[----:B------:R-:W-:-:S13]  /*00e0*/  ISETP.GT.U32.AND.EX P0, PT, R22, RZ, PT, P0 ;  /* 0x000000ff1600720c */ /* 0x000fda0003f04100 */
[----:B---3--:R-:W-:Y:S05]  /*00f0*/  @P0 BRA `(.L_x_58) ;  /* 0x0000000c00ac0947 */ /* 0x008fea0003800000 */
[----:B------:R-:W0:Y:S01]  /*0100*/  S2R R3, SR_TID.X ;  /* 0x0000000000037919 */ /* 0x000e220000002100 */
[----:B------:R-:W-:Y:S01]  /*0110*/  VIADD R0, R2, -UR7 ;  /* 0x8000000702007c36 */ /* 0x000fe20008000000 */
[----:B------:R-:W-:Y:S01]  /*0120*/  BSSY.RECONVERGENT B1, `(.L_x_59) ;  /* 0x000000a000017945 */ /* 0x000fe20003800200 */
[----:B------:R-:W-:-:S03]  /*0130*/  IMAD.MOV.U32 R4, RZ, RZ, RZ ;  /* 0x000000ffff047224 */ /* 0x000fc600078e00ff */
[----:B0-----:R-:W-:Y:S01]  /*0140*/  ISETP.GE.AND P0, PT, R3, R0, PT ;  /* 0x000000000300720c */ /* 0x001fe20003f06270 */
[----:B------:R-:W-:-:S12]  /*0150*/  IMAD.MOV.U32 R5, RZ, RZ, R3 ;  /* 0x000000ffff057224 */ /* 0x000fd800078e0003 */
[----:B------:R-:W-:Y:S05]  /*0160*/  @P0 BRA `(.L_x_60) ;  /* 0x0000000000140947 */ /* 0x000fea0003800000 */
[----:B------:R-:W0:Y:S01]  /*0170*/  LDC.64 R6, c[0x0][0x380] ;  /* 0x0000e000ff067b82 */ /* 0x000e220000000a00 */
[----:B------:R-:W-:-:S04]  /*0180*/  VIADD R5, R3, UR7 ;  /* 0x0000000703057c36 */ /* 0x000fc80008000000 */
[----:B0-----:R-:W-:-:S05]  /*0190*/  IMAD.WIDE.U32 R6, R5, 0x4, R6 ;  /* 0x0000000405067825 */ /* 0x001fca00078e0006 */
[----:B------:R0:W5:Y:S01]  /*01a0*/  LDG.E R4, desc[UR14][R6.64] ;  /* 0x0000000e06047981 */ /* 0x000162000c1e1900 */
[----:B------:R-:W-:-:S07]  /*01b0*/  VIADD R5, R3, 0x100 ;  /* 0x0000010003057836 */ /* 0x000fce0000000000 */
.L_x_60:
[----:B------:R-:W-:Y:S05]  /*01c0*/  BSYNC.RECONVERGENT B1 ;  /* 0x0000000000017941 */ /* 0x000fea0003800200 */
.L_x_59:
[----:B------:R-:W-:Y:S01]  /*01d0*/  ISETP.GE.AND P0, PT, R5, R0, PT ;  /* 0x000000000500720c */ /* 0x000fe20003f06270 */
[----:B------:R-:W-:-:S12]  /*01e0*/  BSSY.RECONVERGENT B1, `(.L_x_61) ;  /* 0x000006c000017945 */ /* 0x000fd80003800200 */
[----:B------:R-:W-:Y:S05]  /*01f0*/  @P0 BRA `(.L_x_62) ;  /* 0x0000000400a80947 */ /* 0x000fea0003800000 */
[----:B0-----:R-:W-:Y:S01]  /*0200*/  LOP3.LUT R7, RZ, R5, RZ, 0x33, !PT ;  /* 0x00000005ff077212 */ /* 0x001fe200078e33ff */
[----:B------:R-:W-:Y:S03]  /*0210*/  BSSY.RECONVERGENT B2, `(.L_x_63) ;  /* 0x0000030000027945 */ /* 0x000fe60003800200 */
[----:B------:R-:W-:-:S04]  /*0220*/  IADD3 R7, PT, PT, R2, -UR7, R7 ;  /* 0x8000000702077c10 */ /* 0x000fc8000fffe007 */
[C---:B------:R-:W-:Y:S02]  /*0230*/  ISETP.GE.U32.AND P1, PT, R7.reuse, 0xf00, PT ;  /* 0x00000f000700780c */ /* 0x040fe40003f26070 */
[----:B------:R-:W-:-:S04]  /*0240*/  LEA.HI R2, R7, 0x1, RZ, 0x18 ;  /* 0x0000000107027811 */ /* 0x000fc800078fc0ff */
[----:B------:R-:W-:-:S04]  /*0250*/  LOP3.LUT R21, R2, 0xf, RZ, 0xc0, !PT ;  /* 0x0000000f02157812 */ /* 0x000fc800078ec0ff */
[----:B------:R-:W-:-:S03]  /*0260*/  ISETP.NE.AND P0, PT, R21, RZ, PT ;  /* 0x000000ff1500720c */ /* 0x000fc60003f05270 */
[----:B------:R-:W-:Y:S10]  /*0270*/  @!P1 BRA `(.L_x_64) ;  /* 0x0000000000a49947 */ /* 0x000ff40003800000 */
[----:B------:R-:W0:Y:S01]  /*0280*/  LDCU.64 UR8, c[0x0][0x380] ;  /* 0x00007000ff0877ac */ /* 0x000e220008000a00 */
[----:B------:R-:W-:Y:S01]  /*0290*/  IMAD.WIDE.U32 R6, R5, 0x4, RZ ;  /* 0x0000000405067825 */ /* 0x000fe200078e00ff */
[----:B------:R-:W-:Y:S01]  /*02a0*/  LOP3.LUT R8, R2, 0x1fffff0, RZ, 0xc0, !PT ;  /* 0x01fffff002087812 */ /* 0x000fe200078ec0ff */
[----:B------:R-:W-:-:S04]  /*02b0*/  UIMAD.WIDE.U32 UR4, UR16, 0x4000, URZ ;  /* 0x00004000100478a5 */ /* 0x000fc8000f8e00ff */
[----:B------:R-:W-:Y:S02]  /*02c0*/  IMAD.MOV R8, RZ, RZ, -R8 ;  /* 0x000000ffff087224 */ /* 0x000fe400078e0a08 */
[----:B------:R-:W-:Y:S02]  /*02d0*/  LOP3.LUT R14, R6, UR4, RZ, 0xfc, !PT ;  /* 0x00000004060e7c12 */ /* 0x000fe4000f8efcff */
[----:B------:R-:W-:Y:S02]  /*02e0*/  LOP3.LUT R7, R7, UR5, RZ, 0xfc, !PT ;  /* 0x0000000507077c12 */ /* 0x000fe4000f8efcff */
[----:B0-----:R-:W-:-:S04]  /*02f0*/  IADD3 R14, P1, PT, R14, UR8, RZ ;  /* 0x000000080e0e7c10 */ /* 0x001fc8000ff3e0ff */
[----:B------:R-:W-:-:S04]  /*0300*/  IADD3 R14, P2, PT, R14, 0x2000, RZ ;  /* 0x000020000e0e7810 */ /* 0x000fc80007f5e0ff */
[----:B------:R-:W-:-:S09]  /*0310*/  IADD3.X R7, PT, PT, RZ, UR9, R7, P2, P1 ;  /* 0x00000009ff077c10 */ /* 0x000fd200097e2407 */
.L_x_65:
[----:B------:R-:W-:-:S05]  /*0320*/  IMAD.MOV.U32 R6, RZ, RZ, R14 ;  /* 0x000000ffff067224 */ /* 0x000fca00078e000e */
[----:B------:R-:W2:Y:S04]  /*0330*/  LDG.E R15, desc[UR14][R6.64+-0x2000] ;  /* 0xffe0000e060f7981 */ /* 0x000ea8000c1e1900 */
[----:B------:R-:W2:Y:S04]  /*0340*/  LDG.E R16, desc[UR14][R6.64+-0x1c00] ;  /* 0xffe4000e06107981 */ /* 0x000ea8000c1e1900 */
[----:B------:R-:W3:Y:S04]  /*0350*/  LDG.E R18, desc[UR14][R6.64+-0x1800] ;  /* 0xffe8000e06127981 */ /* 0x000ee8000c1e1900 */
[----:B------:R-:W3:Y:S04]  /*0360*/  LDG.E R17, desc[UR14][R6.64+-0x1400] ;  /* 0xffec000e06117981 */ /* 0x000ee8000c1e1900 */
[----:B------:R-:W4:Y:S04]  /*0370*/  LDG.E R20, desc[UR14][R6.64+-0x1000] ;  /* 0xfff0000e06147981 */ /* 0x000f28000c1e1900 */
        /* <DEDUP_REMOVED lines=10> */
[----:B------:R0:W4:Y:S01]  /*0420*/  LDG.E R10, desc[UR14][R6.64+0x1c00] ;  /* 0x001c000e060a7981 */ /* 0x000122000c1e1900 */
[----:B------:R-:W-:-:S02]  /*0430*/  VIADD R8, R8, 0x10 ;  /* 0x0000001008087836 */ /* 0x000fc40000000000 */
[----:B------:R-:W-:-:S03]  /*0440*/  VIADD R5, R5, 0x1000 ;  /* 0x0000100005057836 */ /* 0x000fc60000000000 */
[----:B------:R-:W-:Y:S02]  /*0450*/  ISETP.NE.AND P1, PT, R8, RZ, PT ;  /* 0x000000ff0800720c */ /* 0x000fe40003f25270 */
[----:B--2--5:R-:W-:-:S04]  /*0460*/  IADD3 R15, PT, PT, R16, R15, R4 ;  /* 0x0000000f100f7210 */ /* 0x024fc80007ffe004 */
[----:B---3--:R-:W-:-:S04]  /*0470*/  IADD3 R15, PT, PT, R17, R18, R15 ;  /* 0x00000012110f7210 */ /* 0x008fc80007ffe00f */
[----:B----4-:R-:W-:-:S04]  /*0480*/  IADD3 R15, PT, PT, R19, R20, R15 ;  /* 0x00000014130f7210 */ /* 0x010fc80007ffe00f */
[----:B------:R-:W-:-:S04]  /*0490*/  IADD3 R15, PT, PT, R23, R22, R15 ;  /* 0x00000016170f7210 */ /* 0x000fc80007ffe00f */
[----:B------:R-:W-:-:S04]  /*04a0*/  IADD3 R15, PT, PT, R25, R24, R15 ;  /* 0x00000018190f7210 */ /* 0x000fc80007ffe00f */
[----:B------:R-:W-:Y:S02]  /*04b0*/  IADD3 R13, PT, PT, R13, R14, R15 ;  /* 0x0000000e0d0d7210 */ /* 0x000fe40007ffe00f */
[----:B------:R-:W-:-:S05]  /*04c0*/  IADD3 R14, P2, PT, R6, 0x4000, RZ ;  /* 0x00004000060e7810 */ /* 0x000fca0007f5e0ff */
[----:B0-----:R-:W-:Y:S01]  /*04d0*/  IMAD.X R7, RZ, RZ, R7, P2 ;  /* 0x000000ffff077224 */ /* 0x001fe200010e0607 */
[----:B------:R-:W-:-:S04]  /*04e0*/  IADD3 R9, PT, PT, R12, R9, R13 ;  /* 0x000000090c097210 */ /* 0x000fc80007ffe00d */
[----:B------:R-:W-:Y:S01]  /*04f0*/  IADD3 R4, PT, PT, R10, R11, R9 ;  /* 0x0000000b0a047210 */ /* 0x000fe20007ffe009 */
[----:B------:R-:W-:Y:S06]  /*0500*/  @P1 BRA `(.L_x_65) ;  /* 0xfffffffc00841947 */ /* 0x000fec000383ffff */
.L_x_64:
[----:B------:R-:W-:Y:S05]  /*0510*/  BSYNC.RECONVERGENT B2 ;  /* 0x0000000000027941 */ /* 0x000fea0003800200 */
.L_x_63:
[----:B------:R-:W-:Y:S05]  /*0520*/  @!P0 BRA `(.L_x_62) ;  /* 0x0000000000dc8947 */ /* 0x000fea0003800000 */
[----:B------:R-:W-:Y:S01]  /*0530*/  ISETP.GE.U32.AND P0, PT, R21, 0x8, PT ;  /* 0x000000081500780c */ /* 0x000fe20003f06070 */
[----:B------:R-:W-:Y:S01]  /*0540*/  BSSY.RECONVERGENT B2, `(.L_x_66) ;  /* 0x0000016000027945 */ /* 0x000fe20003800200 */
[----:B------:R-:W-:-:S04]  /*0550*/  LOP3.LUT R16, R2, 0x7, RZ, 0xc0, !PT ;  /* 0x0000000702107812 */ /* 0x000fc800078ec0ff */
[----:B------:R-:W-:-:S07]  /*0560*/  ISETP.NE.AND P1, PT, R16, RZ, PT ;  /* 0x000000ff1000720c */ /* 0x000fce0003f25270 */
[----:B------:R-:W-:Y:S06]  /*0570*/  @!P0 BRA `(.L_x_67) ;  /* 0x0000000000488947 */ /* 0x000fec0003800000 */
[----:B------:R-:W0:Y:S01]  /*0580*/  LDCU.64 UR4, c[0x0][0x380] ;  /* 0x00007000ff0477ac */ /* 0x000e220008000a00 */
[----:B------:R-:W-:-:S04]  /*0590*/  IADD3 R7, P0, PT, R5, UR7, RZ ;  /* 0x0000000705077c10 */ /* 0x000fc8000ff1e0ff */
[----:B------:R-:W-:Y:S02]  /*05a0*/  LEA.HI.X.SX32 R8, R5, RZ, 0x1, P0 ;  /* 0x000000ff05087211 */ /* 0x000fe400000f0eff */
[----:B0-----:R-:W-:-:S04]  /*05b0*/  LEA R6, P0, R7, UR4, 0x2 ;  /* 0x0000000407067c11 */ /* 0x001fc8000f8010ff */
[----:B------:R-:W-:-:S05]  /*05c0*/  LEA.HI.X R7, R7, UR5, R8, 0x2, P0 ;  /* 0x0000000507077c11 */ /* 0x000fca00080f1408 */
[----:B------:R-:W2:Y:S04]  /*05d0*/  LDG.E R9, desc[UR14][R6.64] ;  /* 0x0000000e06097981 */ /* 0x000ea8000c1e1900 */
[----:B------:R-:W2:Y:S04]  /*05e0*/  LDG.E R8, desc[UR14][R6.64+0x400] ;  /* 0x0004000e06087981 */ /* 0x000ea8000c1e1900 */
[----:B------:R-:W3:Y:S04]  /*05f0*/  LDG.E R11, desc[UR14][R6.64+0x800] ;  /* 0x0008000e060b7981 */ /* 0x000ee8000c1e1900 */
[----:B------:R-:W3:Y:S04]  /*0600*/  LDG.E R10, desc[UR14][R6.64+0xc00] ;  /* 0x000c000e060a7981 */ /* 0x000ee8000c1e1900 */
[----:B------:R-:W4:Y:S04]  /*0610*/  LDG.E R13, desc[UR14][R6.64+0x1000] ;  /* 0x0010000e060d7981 */ /* 0x000f28000c1e1900 */
[----:B------:R-:W4:Y:S04]  /*0620*/  LDG.E R12, desc[UR14][R6.64+0x1400] ;  /* 0x0014000e060c7981 */ /* 0x000f28000c1e1900 */
[----:B------:R-:W4:Y:S04]  /*0630*/  LDG.E R15, desc[UR14][R6.64+0x1800] ;  /* 0x0018000e060f7981 */ /* 0x000f28000c1e1900 */
[----:B------:R-:W4:Y:S01]  /*0640*/  LDG.E R14, desc[UR14][R6.64+0x1c00] ;  /* 0x001c000e060e7981 */ /* 0x000f22000c1e1900 */
[----:B------:R-:W-:Y:S01]  /*0650*/  VIADD R5, R5, 0x800 ;  /* 0x0000080005057836 */ /* 0x000fe20000000000 */
[----:B--2--5:R-:W-:-:S04]  /*0660*/  IADD3 R8, PT, PT, R8, R9, R4 ;  /* 0x0000000908087210 */ /* 0x024fc80007ffe004 */
[----:B---3--:R-:W-:-:S04]  /*0670*/  IADD3 R8, PT, PT, R10, R11, R8 ;  /* 0x0000000b0a087210 */ /* 0x008fc80007ffe008 */
[----:B----4-:R-:W-:-:S04]  /*0680*/  IADD3 R8, PT, PT, R12, R13, R8 ;  /* 0x0000000d0c087210 */ /* 0x010fc80007ffe008 */
[----:B------:R-:W-:-:S07]  /*0690*/  IADD3 R4, PT, PT, R14, R15, R8 ;  /* 0x0000000f0e047210 */ /* 0x000fce0007ffe008 */
.L_x_67:
[----:B------:R-:W-:Y:S05]  /*06a0*/  BSYNC.RECONVERGENT B2 ;  /* 0x0000000000027941 */ /* 0x000fea0003800200 */
.L_x_66:
        /* <DEDUP_REMOVED lines=14> */
[----:B------:R-:W3:Y:S01]  /*0790*/  LDG.E R10, desc[UR14][R6.64+0xc00] ;  /* 0x000c000e060a7981 */ /* 0x000ee2000c1e1900 */
[----:B------:R-:W-:Y:S01]  /*07a0*/  VIADD R5, R5, 0x400 ;  /* 0x0000040005057836 */ /* 0x000fe20000000000 */
[----:B--2--5:R-:W-:-:S04]  /*07b0*/  IADD3 R4, PT, PT, R8, R9, R4 ;  /* 0x0000000908047210 */ /* 0x024fc80007ffe004 */
[----:B---3--:R-:W-:-:S07]  /*07c0*/  IADD3 R4, PT, PT, R10, R11, R4 ;  /* 0x0000000b0a047210 */ /* 0x008fce0007ffe004 */
.L_x_69:
[----:B------:R-:W-:Y:S05]  /*07d0*/  BSYNC.RECONVERGENT B2 ;  /* 0x0000000000027941 */ /* 0x000fea0003800200 */
.L_x_68:
[----:B------:R-:W-:Y:S05]  /*07e0*/  @!P1 BRA `(.L_x_62) ;  /* 0x00000000002c9947 */ /* 0x000fea0003800000 */
[----:B------:R-:W0:Y:S01]  /*07f0*/  LDC.64 R6, c[0x0][0x380] ;  /* 0x0000e000ff067b82 */ /* 0x000e220000000a00 */
[----:B------:R-:W-:Y:S02]  /*0800*/  IMAD.U32 R9, RZ, RZ, UR16 ;  /* 0x00000010ff097e24 */ /* 0x000fe4000f8e00ff */
[----:B------:R-:W-:Y:S02]  /*0810*/  IMAD.MOV R2, RZ, RZ, -R2 ;  /* 0x000000ffff027224 */ /* 0x000fe400078e0a02 */
[----:B0-----:R-:W-:-:S07]  /*0820*/  IMAD.WIDE.U32 R6, R9, 0x4000, R6 ;  /* 0x0000400009067825 */ /* 0x001fce00078e0006 */
.L_x_70:
[----:B------:R-:W-:-:S06]  /*0830*/  IMAD.WIDE R8, R5, 0x4, R6 ;  /* 0x0000000405087825 */ /* 0x000fcc00078e0206 */
[----:B------:R-:W2:Y:S01]  /*0840*/  LDG.E R9, desc[UR14][R8.64] ;  /* 0x0000000e08097981 */ /* 0x000ea2000c1e1900 */
[----:B------:R-:W-:Y:S02]  /*0850*/  VIADD R2, R2, 0x1 ;  /* 0x0000000102027836 */ /* 0x000fe40000000000 */
[----:B------:R-:W-:-:S03]  /*0860*/  VIADD R5, R5, 0x100 ;  /* 0x0000010005057836 */ /* 0x000fc60000000000 */
[----:B------:R-:W-:Y:S01]  /*0870*/  ISETP.NE.AND P0, PT, R2, RZ, PT ;  /* 0x000000ff0200720c */ /* 0x000fe20003f05270 */
[----:B--2--5:R-:W-:-:S12]  /*0880*/  IMAD.IADD R4, R9, 0x1, R4 ;  /* 0x0000000109047824 */ /* 0x024fd800078e0204 */
[----:B------:R-:W-:Y:S05]  /*0890*/  @P0 BRA `(.L_x_70) ;  /* 0xfffffffc00e40947 */ /* 0x000fea000383ffff */
.L_x_62:
[----:B------:R-:W-:Y:S05]  /*08a0*/  BSYNC.RECONVERGENT B1 ;  /* 0x0000000000017941 */ /* 0x000fea0003800200 */
.L_x_61:
[----:B------:R-:W-:-:S13]  /*08b0*/  ISETP.GE.AND P0, PT, R0, 0x100, PT ;  /* 0x000001000000780c */ /* 0x000fda0003f06270 */
[----:B------:R-:W-:Y:S05]  /*08c0*/  @!P0 BRA `(.L_x_71) ;  /* 0x0000000000ac8947 */ /* 0x000fea0003800000 */
[----:B------:R-:W1:Y:S01]  /*08d0*/  S2R R8, SR_LANEID ;  /* 0x0000000000087919 */ /* 0x000e620000000000 */
[----:B-----5:R-:W2:Y:S01]  /*08e0*/  SHFL.DOWN PT, R0, R4, 0x1, 0x1f ;  /* 0x08201f0004007f89 */ /* 0x020ea200000e0000 */
[C---:B-1----:R-:W-:Y:S02]  /*08f0*/  ISETP.GT.AND P0, PT, R8.reuse, 0x1e, PT ;  /* 0x0000001e0800780c */ /* 0x042fe40003f04270 */
[----:B------:R-:W-:Y:S02]  /*0900*/  ISETP.NE.AND P1, PT, R8, RZ, PT ;  /* 0x000000ff0800720c */ /* 0x000fe40003f25270 */
[----:B--2---:R-:W-:Y:S02]  /*0910*/  SEL R5, R0, RZ, !P0 ;  /* 0x000000ff00057207 */ /* 0x004fe40004000000 */
[----:B------:R-:W-:-:S03]  /*0920*/  ISETP.GT.AND P0, PT, R8, 0x1d, PT ;  /* 0x0000001d0800780c */ /* 0x000fc60003f04270 */
[----:B------:R-:W-:-:S05]  /*0930*/  IMAD.IADD R5, R5, 0x1, R4 ;  /* 0x0000000105057824 */ /* 0x000fca00078e0204 */
[----:B------:R-:W1:Y:S01]  /*0940*/  SHFL.DOWN PT, R0, R5, 0x2, 0x1f ;  /* 0x08401f0005007f89 */ /* 0x000e6200000e0000 */
[----:B0-----:R-:W0:Y:S01]  /*0950*/  @!P1 S2R R6, SR_CgaCtaId ;  /* 0x0000000000069919 */ /* 0x001e220000008800 */
[----:B-1----:R-:W-:Y:S02]  /*0960*/  SEL R0, R0, RZ, !P0 ;  /* 0x000000ff00007207 */ /* 0x002fe40004000000 */
[----:B------:R-:W-:-:S03]  /*0970*/  ISETP.GT.AND P0, PT, R8, 0x1b, PT ;  /* 0x0000001b0800780c */ /* 0x000fc60003f04270 */
[----:B------:R-:W-:Y:S01]  /*0980*/  IMAD.IADD R0, R5, 0x1, R0 ;  /* 0x0000000105007824 */ /* 0x000fe200078e0200 */
[----:B------:R-:W-:-:S04]  /*0990*/  @!P1 MOV R5, 0x400 ;  /* 0x0000040000059802 */ /* 0x000fc80000000f00 */
[----:B------:R-:W1:Y:S01]  /*09a0*/  SHFL.DOWN PT, R2, R0, 0x4, 0x1f ;  /* 0x08801f0000027f89 */ /* 0x000e6200000e0000 */
[----:B0-----:R-:W-:Y:S02]  /*09b0*/  @!P1 LEA R5, R6, R5, 0x18 ;  /* 0x0000000506059211 */ /* 0x001fe400078ec0ff */
[----:B-1----:R-:W-:Y:S02]  /*09c0*/  SEL R7, R2, RZ, !P0 ;  /* 0x000000ff02077207 */ /* 0x002fe40004000000 */
        /* <DEDUP_REMOVED lines=19> */
[----:B--2---:R-:W-:Y:S04]  /*0b00*/  LDS R0, [UR4+0xc] ;  /* 0x00000c04ff007984 */ /* 0x004fe80008000800 */
[----:B------:R-:W0:Y:S04]  /*0b10*/  LDS.128 R4, [UR4+0x10] ;  /* 0x00001004ff047984 */ /* 0x000e280008000c00 */
[----:B------:R-:W1:Y:S01]  /*0b20*/  LDS.64 R2, [UR4+0x20] ;  /* 0x00002004ff027984 */ /* 0x000e620008000a00 */
[----:B0-----:R-:W-:-:S04]  /*0b30*/  IADD3 R0, PT, PT, R4, R0, R9 ;  /* 0x0000000004007210 */ /* 0x001fc80007ffe009 */
[----:B------:R-:W-:-:S04]  /*0b40*/  IADD3 R0, PT, PT, R6, R0, R5 ;  /* 0x0000000006007210 */ /* 0x000fc80007ffe005 */
[----:B-1----:R-:W-:-:S05]  /*0b50*/  IADD3 R0, PT, PT, R2, R0, R7 ;  /* 0x0000000002007210 */ /* 0x002fca0007ffe007 */
[----:B------:R-:W-:Y:S01]  /*0b60*/  IMAD.IADD R9, R0, 0x1, R3 ;  /* 0x0000000100097824 */ /* 0x000fe200078e0203 */
[----:B------:R-:W-:Y:S06]  /*0b70*/  BRA `(.L_x_72) ;  /* 0x0000001400307947 */ /* 0x000fec0003800000 */
.L_x_71:
[----:B------:R-:W-:Y:S01]  /*0b80*/  LOP3.LUT R2, R3, 0x3e0, RZ, 0xc0, !PT ;  /* 0x000003e003027812 */ /* 0x000fe200078ec0ff */
[----:B------:R-:W1:Y:S03]  /*0b90*/  S2R R10, SR_LANEID ;  /* 0x00000000000a7919 */ /* 0x000e660000000000 */
[----:B0-----:R-:W-:Y:S01]  /*0ba0*/  LOP3.LUT R7, RZ, R2, RZ, 0x33, !PT ;  /* 0x00000002ff077212 */ /* 0x001fe200078e33ff */
[----:B------:R-:W-:-:S04]  /*0bb0*/  VIADD R5, R2, 0x20 ;  /* 0x0000002002057836 */ /* 0x000fc80000000000 */
[----:B------:R-:W-:Y:S01]  /*0bc0*/  IMAD.IADD R7, R0, 0x1, R7 ;  /* 0x0000000100077824 */ /* 0x000fe200078e0207 */
[----:B------:R-:W-:-:S04]  /*0bd0*/  ISETP.GT.AND P0, PT, R5, R0, PT ;  /* 0x000000000500720c */ /* 0x000fc80003f04270 */
[----:B------:R-:W-:-:S05]  /*0be0*/  SEL R7, R7, 0x1f, P0 ;  /* 0x0000001f07077807 */ /* 0x000fca0000000000 */
[----:B-----5:R-:W0:Y:S01]  /*0bf0*/  SHFL.DOWN PT, R2, R4, 0x1, R7 ;  /* 0x0820000004027989 */ /* 0x020e2200000e0007 */
[CC--:B-1----:R-:W-:Y:S01]  /*0c00*/  ISETP.GE.AND P0, PT, R10.reuse, R7.reuse, PT ;  /* 0x000000070a00720c */ /* 0x0c2fe20003f06270 */
[C---:B------:R-:W-:Y:S01]  /*0c10*/  VIADD R6, R10.reuse, 0x2 ;  /* 0x000000020a067836 */ /* 0x040fe20000000000 */
[C---:B------:R-:W-:Y:S01]  /*0c20*/  ISETP.NE.AND P1, PT, R10.reuse, RZ, PT ;  /* 0x000000ff0a00720c */ /* 0x040fe20003f25270 */
[----:B------:R-:W-:Y:S01]  /*0c30*/  VIADD R8, R10, 0x4 ;  /* 0x000000040a087836 */ /* 0x000fe20000000000 */
[----:B0-----:R-:W-:Y:S02]  /*0c40*/  SEL R5, R2, RZ, !P0 ;  /* 0x000000ff02057207 */ /* 0x001fe40004000000 */
        /* <DEDUP_REMOVED lines=35> */
[----:B------:R-:W0:Y:S04]  /*0e80*/  LDS.128 R4, [UR4+0x10] ;  /* 0x00001004ff047984 */ /* 0x000e280008000c00 */
[----:B------:R-:W2:Y:S04]  /*0e90*/  LDS R2, [UR4+0xc] ;  /* 0x00000c04ff027984 */ /* 0x000ea80008000800 */
[----:B------:R-:W3:Y:S01]  /*0ea0*/  LDS.64 R10, [UR4+0x20] ;  /* 0x00002004ff0a7984 */ /* 0x000ee20008000a00 */
[----:B0-----:R-:W-:Y:S02]  /*0eb0*/  SEL R4, R4, RZ, P2 ;  /* 0x000000ff04047207 */ /* 0x001fe40001000000 */
[----:B------:R-:W-:-:S02]  /*0ec0*/  ISETP.GT.AND P2, PT, R0, 0x60, PT ;  /* 0x000000600000780c */ /* 0x000fc40003f44270 */
[----:B--2---:R-:W-:Y:S02]  /*0ed0*/  SEL R2, R2, RZ, P1 ;  /* 0x000000ff02027207 */ /* 0x004fe40000800000 */
        /* <DEDUP_REMOVED lines=8> */
[----:B---3--:R-:W-:Y:S02]  /*0f60*/  SEL R10, R10, RZ, P2 ;  /* 0x000000ff0a0a7207 */ /* 0x008fe40001000000 */
[----:B------:R-:W-:Y:S02]  /*0f70*/  SEL R11, R11, RZ, P3 ;  /* 0x000000ff0b0b7207 */ /* 0x000fe40001800000 */
[----:B------:R-:W-:-:S05]  /*0f80*/  IADD3 R2, PT, PT, R10, R2, R7 ;  /* 0x000000020a027210 */ /* 0x000fca0007ffe007 */
[----:B-1----:R-:W-:Y:S01]  /*0f90*/  IMAD.IADD R9, R2, 0x1, R11 ;  /* 0x0000000102097824 */ /* 0x002fe200078e020b */
[----:B------:R-:W-:Y:S06]  /*0fa0*/  BRA `(.L_x_72) ;  /* 0x0000001000247947 */ /* 0x000fec0003800000 */
.L_x_58:
[----:B------:R-:W0:Y:S01]  /*0fb0*/  S2R R0, SR_TID.X ;  /* 0x0000000000007919 */ /* 0x000e220000002100 */
[----:B------:R-:W1:Y:S01]  /*0fc0*/  LDC.64 R4, c[0x0][0x380] ;  /* 0x0000e000ff047b82 */ /* 0x000e620000000a00 */
[----:B0-----:R-:W-:-:S04]  /*0fd0*/  VIADD R7, R0, UR7 ;  /* 0x0000000700077c36 */ /* 0x001fc80008000000 */
[----:B-1----:R-:W-:-:S05]  /*0fe0*/  IMAD.WIDE.U32 R4, R7, 0x4, R4 ;  /* 0x0000000407047825 */ /* 0x002fca00078e0004 */
[----:B------:R-:W2:Y:S04]  /*0ff0*/  LDG.E R6, desc[UR14][R4.64] ;  /* 0x0000000e04067981 */ /* 0x000ea8000c1e1900 */
[----:B------:R-:W2:Y:S04]  /*1000*/  LDG.E R7, desc[UR14][R4.64+0x400] ;  /* 0x0004000e04077981 */ /* 0x000ea8000c1e1900 */
[----:B------:R-:W2:Y:S04]  /*1010*/  LDG.E R8, desc[UR14][R4.64+0x800] ;  /* 0x0008000e04087981 */ /* 0x000ea8000c1e1900 */
[----:B------:R-:W3:Y:S04]  /*1020*/  LDG.E R9, desc[UR14][R4.64+0xc00] ;  /* 0x000c000e04097981 */ /* 0x000ee8000c1e1900 */
[----:B------:R-:W3:Y:S04]  /*1030*/  LDG.E R10, desc[UR14][R4.64+0x1000] ;  /* 0x0010000e040a7981 */ /* 0x000ee8000c1e1900 */
[----:B------:R-:W4:Y:S04]  /*1040*/  LDG.E R11, desc[UR14][R4.64+0x1400] ;  /* 0x0014000e040b7981 */ /* 0x000f28000c1e1900 */
[----:B------:R-:W4:Y:S04]  /*1050*/  LDG.E R12, desc[UR14][R4.64+0x1800] ;  /* 0x0018000e040c7981 */ /* 0x000f28000c1e1900 */
[----:B------:R-:W5:Y:S04]  /*1060*/  LDG.E R13, desc[UR14][R4.64+0x1c00] ;  /* 0x001c000e040d7981 */ /* 0x000f68000c1e1900 */
[----:B------:R-:W5:Y:S04]  /*1070*/  LDG.E R14, desc[UR14][R4.64+0x2000] ;  /* 0x0020000e040e7981 */ /* 0x000f68000c1e1900 */
[----:B------:R-:W5:Y:S04]  /*1080*/  LDG.E R15, desc[UR14][R4.64+0x2400] ;  /* 0x0024000e040f7981 */ /* 0x000f68000c1e1900 */
[----:B------:R-:W5:Y:S04]  /*1090*/  LDG.E R16, desc[UR14][R4.64+0x2800] ;  /* 0x0028000e04107981 */ /* 0x000f68000c1e1900 */
[----:B------:R-:W5:Y:S04]  /*10a0*/  LDG.E R17, desc[UR14][R4.64+0x2c00] ;  /* 0x002c000e04117981 */ /* 0x000f68000c1e1900 */
[----:B------:R-:W5:Y:S04]  /*10b0*/  LDG.E R18, desc[UR14][R4.64+0x3000] ;  /* 0x0030000e04127981 */ /* 0x000f68000c1e1900 */
[----:B------:R-:W5:Y:S04]  /*10c0*/  LDG.E R19, desc[UR14][R4.64+0x3400] ;  /* 0x0034000e04137981 */ /* 0x000f68000c1e1900 */
[----:B------:R-:W5:Y:S04]  /*10d0*/  LDG.E R20, desc[UR14][R4.64+0x3800] ;  /* 0x0038000e04147981 */ /* 0x000f68000c1e1900 */
[----:B------:R-:W5:Y:S01]  /*10e0*/  LDG.E R21, desc[UR14][R4.64+0x3c00] ;  /* 0x003c000e04157981 */ /* 0x000f62000c1e1900 */
[----:B------:R-:W-:-:S04]  /*10f0*/  ISETP.GE.U32.AND P0, PT, R23, UR5, PT ;  /* 0x0000000517007c0c */ /* 0x000fc8000bf06070 */
[----:B------:R-:W-:Y:S02]  /*1100*/  ISETP.GE.U32.AND.EX P0, PT, R22, UR4, PT, P0 ;  /* 0x0000000416007c0c */ /* 0x000fe4000bf06100 */
[----:B--2---:R-:W-:-:S04]  /*1110*/  IADD3 R6, PT, PT, R8, R7, R6 ;  /* 0x0000000708067210 */ /* 0x004fc80007ffe006 */
[----:B---3--:R-:W-:-:S04]  /*1120*/  IADD3 R6, PT, PT, R10, R9, R6 ;  /* 0x000000090a067210 */ /* 0x008fc80007ffe006 */
[----:B----4-:R-:W-:-:S04]  /*1130*/  IADD3 R6, PT, PT, R12, R11, R6 ;  /* 0x0000000b0c067210 */ /* 0x010fc80007ffe006 */
[----:B-----5:R-:W-:-:S04]  /*1140*/  IADD3 R6, PT, PT, R14, R13, R6 ;  /* 0x0000000d0e067210 */ /* 0x020fc80007ffe006 */
[----:B------:R-:W-:-:S04]  /*1150*/  IADD3 R6, PT, PT, R16, R15, R6 ;  /* 0x0000000f10067210 */ /* 0x000fc80007ffe006 */
[----:B------:R-:W-:-:S04]  /*1160*/  IADD3 R6, PT, PT, R18, R17, R6 ;  /* 0x0000001112067210 */ /* 0x000fc80007ffe006 */
[----:B------:R-:W-:-:S05]  /*1170*/  IADD3 R6, PT, PT, R20, R19, R6 ;  /* 0x0000001314067210 */ /* 0x000fca0007ffe006 */
[----:B------:R-:W-:Y:S01]  /*1180*/  IMAD.IADD R8, R21, 0x1, R6 ;  /* 0x0000000115087824 */ /* 0x000fe200078e0206 */
[----:B------:R-:W-:Y:S06]  /*1190*/  @!P0 BRA `(.L_x_73) ;  /* 0x0000000c00008947 */ /* 0x000fec0003800000 */
[----:B------:R-:W-:Y:S01]  /*11a0*/  UIADD3 UR8, UP0, UPT, UR5, UR7, URZ ;  /* 0x0000000705087290 */ /* 0x000fe2000ff1e0ff */
[----:B------:R-:W-:Y:S01]  /*11b0*/  IADD3 R20, P1, PT, R2, -0x1000, RZ ;  /* 0xfffff00002147810 */ /* 0x000fe20007f3e0ff */
[----:B------:R-:W0:Y:S01]  /*11c0*/  LDCU.64 UR12, c[0x0][0x380] ;  /* 0x00007000ff0c77ac */ /* 0x000e220008000a00 */
[----:B------:R-:W-:Y:S02]  /*11d0*/  LOP3.LUT R5, RZ, R0, RZ, 0x33, !PT ;  /* 0x00000000ff057212 */ /* 0x000fe400078e33ff */
[----:B------:R-:W-:Y:S01]  /*11e0*/  IADD3.X R9, PT, PT, R3, -0x1, RZ, P1, !PT ;  /* 0xffffffff03097810 */ /* 0x000fe20000ffe4ff */
[----:B------:R-:W-:Y:S01]  /*11f0*/  UIADD3.X UR9, UPT, UPT, URZ, UR4, URZ, UP0, !UPT ;  /* 0x00000004ff097290 */ /* 0x000fe200087fe4ff */
[----:B------:R-:W-:Y:S01]  /*1200*/  ISETP.LT.U32.AND P0, PT, R20, UR8, PT ;  /* 0x0000000814007c0c */ /* 0x000fe2000bf01070 */
[----:B------:R-:W-:Y:S01]  /*1210*/  UMOV UR6, UR5 ;  /* 0x0000000500067c82 */ /* 0x000fe20008000000 */
[----:B------:R-:W-:Y:S01]  /*1220*/  IADD3 R11, P2, PT, R0, UR8, RZ ;  /* 0x00000008000b7c10 */ /* 0x000fe2000ff5e0ff */
[----:B------:R-:W-:Y:S01]  /*1230*/  UMOV UR4, URZ ;  /* 0x000000ff00047c82 */ /* 0x000fe20008000000 */
[----:B------:R-:W-:Y:S01]  /*1240*/  IADD3 R5, PT, PT, R2, -UR5, R5 ;  /* 0x8000000502057c10 */ /* 0x000fe2000fffe005 */
[----:B------:R-:W-:Y:S01]  /*1250*/  IMAD.U32 R10, RZ, RZ, UR9 ;  /* 0x00000009ff0a7e24 */ /* 0x000fe2000f8e00ff */
[----:B------:R-:W-:Y:S01]  /*1260*/  UMOV UR10, UR8 ;  /* 0x00000008000a7c82 */ /* 0x000fe20008000000 */
[----:B------:R-:W-:-:S02]  /*1270*/  IMAD.X R4, RZ, RZ, UR9, P2 ;  /* 0x00000009ff047e24 */ /* 0x000fc400090e06ff */
[----:B------:R-:W-:Y:S01]  /*1280*/  VIADD R7, R5, -UR7 ;  /* 0x8000000705077c36 */ /* 0x000fe20008000000 */
[----:B------:R-:W-:Y:S01]  /*1290*/  ISETP.GT.U32.AND.EX P0, PT, R10, R9, PT, P0 ;  /* 0x000000090a00720c */ /* 0x000fe20003f04100 */
[----:B------:R-:W-:Y:S01]  /*12a0*/  UMOV UR7, UR9 ;  /* 0x0000000900077c82 */ /* 0x000fe20008000000 */
[----:B0-----:R-:W-:-:S04]  /*12b0*/  LEA R6, P1, R11, UR12, 0x2 ;  /* 0x0000000c0b067c11 */ /* 0x001fc8000f8210ff */
[----:B------:R-:W-:Y:S02]  /*12c0*/  IADD3 R6, P2, PT, R6, 0x2000, RZ ;  /* 0x0000200006067810 */ /* 0x000fe40007f5e0ff */
[----:B------:R-:W-:-:S05]  /*12d0*/  LEA.HI.X R11, R11, UR13, R4, 0x2, P1 ;  /* 0x0000000d0b0b7c11 */ /* 0x000fca00088f1404 */
[----:B------:R-:W-:Y:S01]  /*12e0*/  IMAD.X R11, RZ, RZ, R11, P2 ;  /* 0x000000ffff0b7224 */ /* 0x000fe200010e060b */
[----:B------:R-:W-:Y:S06]  /*12f0*/  @P0 BRA `(.L_x_74) ;  /* 0x0000000000d40947 */ /* 0x000fec0003800000 */
[----:B------:R-:W0:Y:S01]  /*1300*/  LDC.64 R2, c[0x0][0x3b8] ;  /* 0x0000ee00ff027b82 */ /* 0x000e220000000a00 */
[----:B------:R-:W1:Y:S01]  /*1310*/  LDCU.64 UR12, c[0x0][0x380] ;  /* 0x00007000ff0c77ac */ /* 0x000e620008000a00 */
[----:B------:R-:W-:Y:S01]  /*1320*/  NOP ;  /* 0x0000000000007918 */ /* 0x000fe20000000000 */
.L_x_75:
[----:B------:R-:W-:-:S05]  /*1330*/  IADD3 R5, P0, PT, R0, UR8, RZ ;  /* 0x0000000800057c10 */ /* 0x000fca000ff1e0ff */
[----:B------:R-:W-:Y:S01]  /*1340*/  IMAD.X R10, RZ, RZ, UR9, P0 ;  /* 0x00000009ff0a7e24 */ /* 0x000fe200080e06ff */
[----:B-1----:R-:W-:-:S04]  /*1350*/  LEA R4, P0, R5, UR12, 0x2 ;  /* 0x0000000c05047c11 */ /* 0x002fc8000f8010ff */
[----:B------:R-:W-:-:S05]  /*1360*/  LEA.HI.X R5, R5, UR13, R10, 0x2, P0 ;  /* 0x0000000d05057c11 */ /* 0x000fca00080f140a */
        /* <DEDUP_REMOVED lines=15> */
[----:B------:R1:W5:Y:S01]  /*1460*/  LDG.E R21, desc[UR14][R4.64+0x3c00] ;  /* 0x003c000e04157981 */ /* 0x000362000c1e1900 */
[----:B------:R-:W-:-:S02]  /*1470*/  USHF.R.S32.HI UR11, URZ, 0x1f, UR5 ;  /* 0x0000001fff0b7899 */ /* 0x000fc40008011405 */
[----:B------:R-:W-:-:S04]  /*1480*/  UIADD3 UR6, UP0, UPT, UR5, UR10, URZ ;  /* 0x0000000a05067290 */ /* 0x000fc8000ff1e0ff */
[----:B------:R-:W-:Y:S01]  /*1490*/  UIADD3.X UR7, UPT, UPT, UR11, UR7, URZ, UP0, !UPT ;  /* 0x000000070b077290 */ /* 0x000fe200087fe4ff */
[----:B--2---:R-:W-:Y:S02]  /*14a0*/  IADD3 R22, PT, PT, R22, R23, R8 ;  /* 0x0000001716167210 */ /* 0x004fe40007ffe008 */
[----:B0-----:R-:W-:-:S04]  /*14b0*/  IADD3 R8, P1, PT, R2, -UR8, RZ ;  /* 0x8000000802087c10 */ /* 0x001fc8000ff3e0ff */
[----:B------:R-:W-:Y:S02]  /*14c0*/  ISETP.GE.U32.AND P0, PT, R8, UR5, PT ;  /* 0x0000000508007c0c */ /* 0x000fe4000bf06070 */
[----:B---3--:R-:W-:Y:S02]  /*14d0*/  IADD3 R22, PT, PT, R25, R24, R22 ;  /* 0x0000001819167210 */ /* 0x008fe40007ffe016 */
[----:B-1----:R-:W-:-:S04]  /*14e0*/  IADD3.X R4, PT, PT, R3, ~UR9, RZ, P1, !PT ;  /* 0x8000000903047c10 */ /* 0x002fc80008ffe4ff */
[----:B------:R-:W-:Y:S02]  /*14f0*/  ISETP.GE.U32.AND.EX P0, PT, R4, UR11, PT, P0 ;  /* 0x0000000b04007c0c */ /* 0x000fe4000bf06100 */
[----:B----4-:R-:W-:-:S04]  /*1500*/  IADD3 R22, PT, PT, R27, R26, R22 ;  /* 0x0000001a1b167210 */ /* 0x010fc80007ffe016 */
[----:B-----5:R-:W-:-:S04]  /*1510*/  IADD3 R18, PT, PT, R19, R18, R22 ;  /* 0x0000001213127210 */ /* 0x020fc80007ffe016 */
[----:B------:R-:W-:-:S04]  /*1520*/  IADD3 R10, PT, PT, R10, R15, R18 ;  /* 0x0000000f0a0a7210 */ /* 0x000fc80007ffe012 */
[----:B------:R-:W-:-:S04]  /*1530*/  IADD3 R10, PT, PT, R16, R17, R10 ;  /* 0x00000011100a7210 */ /* 0x000fc80007ffe00a */
[----:B------:R-:W-:-:S04]  /*1540*/  IADD3 R10, PT, PT, R13, R14, R10 ;  /* 0x0000000e0d0a7210 */ /* 0x000fc80007ffe00a */
[----:B------:R-:W-:Y:S01]  /*1550*/  IADD3 R8, PT, PT, R21, R12, R10 ;  /* 0x0000000c15087210 */ /* 0x000fe20007ffe00a */
[----:B------:R-:W-:Y:S06]  /*1560*/  @!P0 BRA `(.L_x_73) ;  /* 0x00000008000c8947 */ /* 0x000fec0003800000 */
[----:B------:R-:W-:Y:S02]  /*1570*/  UIADD3 UR8, UP0, UPT, UR5, UR8, URZ ;  /* 0x0000000805087290 */ /* 0x000fe4000ff1e0ff */
[----:B------:R-:W-:Y:S01]  /*1580*/  IMAD.U32 R5, RZ, RZ, UR5 ;  /* 0x00000005ff057e24 */ /* 0x000fe2000f8e00ff */
[----:B------:R-:W-:Y:S01]  /*1590*/  UIADD3 UR4, UPT, UPT, UR4, 0x1, URZ ;  /* 0x0000000104047890 */ /* 0x000fe2000fffe0ff */
[----:B------:R-:W-:Y:S01]  /*15a0*/  IMAD.MOV.U32 R10, RZ, RZ, R6 ;  /* 0x000000ffff0a7224 */ /* 0x000fe200078e0006 */
[----:B------:R-:W-:Y:S01]  /*15b0*/  UIADD3.X UR9, UPT, UPT, UR11, UR9, URZ, UP0, !UPT ;  /* 0x000000090b097290 */ /* 0x000fe200087fe4ff */
[----:B------:R-:W-:Y:S01]  /*15c0*/  VIADD R7, R7, -UR5 ;  /* 0x8000000507077c36 */ /* 0x000fe20008000000 */
[----:B------:R-:W-:Y:S01]  /*15d0*/  ISETP.LT.U32.AND P0, PT, R20, UR8, PT ;  /* 0x0000000814007c0c */ /* 0x000fe2000bf01070 */
[----:B------:R-:W-:Y:S01]  /*15e0*/  IMAD.WIDE R10, R5, 0x4, R10 ;  /* 0x00000004050a7825 */ /* 0x000fe200078e020a */
[----:B------:R-:W-:-:S03]  /*15f0*/  UMOV UR10, UR6 ;  /* 0x00000006000a7c82 */ /* 0x000fc60008000000 */
[----:B------:R-:W-:Y:S02]  /*1600*/  IMAD.U32 R4, RZ, RZ, UR9 ;  /* 0x00000009ff047e24 */ /* 0x000fe4000f8e00ff */
[----:B------:R-:W-:-:S03]  /*1610*/  IMAD.MOV.U32 R6, RZ, RZ, R10 ;  /* 0x000000ffff067224 */ /* 0x000fc600078e000a */
[----:B------:R-:W-:-:S13]  /*1620*/  ISETP.GT.U32.AND.EX P0, PT, R4, R9, PT, P0 ;  /* 0x000000090400720c */ /* 0x000fda0003f04100 */
[----:B------:R-:W-:Y:S05]  /*1630*/  @!P0 BRA `(.L_x_75) ;  /* 0xfffffffc003c8947 */ /* 0x000fea000383ffff */
[----:B------:R-:W-:-:S05]  /*1640*/  UMOV UR6, UR5 ;  /* 0x0000000500067c82 */ /* 0x000fca0008000000 */
.L_x_74:
[C---:B------:R-:W-:Y:S01]  /*1650*/  VIADD R5, R2.reuse, -UR8 ;  /* 0x8000000802057c36 */ /* 0x040fe20008000000 */
[----:B------:R-:W-:Y:S01]  /*1660*/  ISETP.LE.U32.AND P1, PT, R2, UR8, PT ;  /* 0x0000000802007c0c */ /* 0x000fe2000bf23070 */
[----:B------:R-:W-:Y:S01]  /*1670*/  IMAD.U32 R4, RZ, RZ, UR9 ;  /* 0x00000009ff047e24 */ /* 0x000fe2000f8e00ff */
[----:B------:R-:W-:Y:S02]  /*1680*/  BSSY.RECONVERGENT B1, `(.L_x_73) ;  /* 0x0000071000017945 */ /* 0x000fe40003800200 */
[----:B------:R-:W-:-:S04]  /*1690*/  ISETP.GE.AND P0, PT, R0, R5, PT ;  /* 0x000000050000720c */ /* 0x000fc80003f06270 */
[----:B------:R-:W-:-:S13]  /*16a0*/  ISETP.GE.U32.OR.EX P0, PT, R4, R3, P0, P1 ;  /* 0x000000030400720c */ /* 0x000fda0000706510 */
[----:B------:R-:W-:Y:S05]  /*16b0*/  @P0 BRA `(.L_x_76) ;  /* 0x0000000400b40947 */ /* 0x000fea0003800000 */
[----:B------:R-:W0:Y:S01]  /*16c0*/  LDC R4, c[0x0][0x3c0] ;  /* 0x0000f000ff047b82 */ /* 0x000e220000000800 */
[----:B------:R-:W-:Y:S01]  /*16d0*/  USHF.L.U32 UR5, UR16, 0xc, URZ ;  /* 0x0000000c10057899 */ /* 0x000fe200080006ff */
[----:B------:R-:W-:Y:S01]  /*16e0*/  LOP3.LUT R3, RZ, R0, RZ, 0x33, !PT ;  /* 0x00000000ff037212 */ /* 0x000fe200078e33ff */
[----:B------:R-:W-:Y:S02]  /*16f0*/  BSSY.RECONVERGENT B2, `(.L_x_77) ;  /* 0x000002e000027945 */ /* 0x000fe40003800200 */
[----:B------:R-:W-:-:S06]  /*1700*/  UIADD3 UR5, UPT, UPT, UR5, UR6, URZ ;  /* 0x0000000605057290 */ /* 0x000fcc000fffe0ff */
[----:B------:R-:W-:Y:S01]  /*1710*/  IADD3 R2, PT, PT, R2, -UR5, R3 ;  /* 0x8000000502027c10 */ /* 0x000fe2000fffe003 */
[----:B0-----:R-:W-:-:S04]  /*1720*/  IMAD R3, R4, UR4, RZ ;  /* 0x0000000404037c24 */ /* 0x001fc8000f8e02ff */
[----:B------:R-:W-:-:S05]  /*1730*/  IMAD R2, R3, -0x1000, R2 ;  /* 0xfffff00003027824 */ /* 0x000fca00078e0202 */
[C---:B------:R-:W-:Y:S02]  /*1740*/  ISETP.GE.U32.AND P0, PT, R2.reuse, 0xf00, PT ;  /* 0x00000f000200780c */ /* 0x040fe40003f06070 */
[----:B------:R-:W-:Y:S01]  /*1750*/  LEA.HI R20, R2, 0x1, RZ, 0x18 ;  /* 0x0000000102147811 */ /* 0x000fe200078fc0ff */
[----:B------:R-:W-:-:S03]  /*1760*/  IMAD.MOV.U32 R2, RZ, RZ, R0 ;  /* 0x000000ffff027224 */ /* 0x000fc600078e0000 */
[----:B------:R-:W-:-:S04]  /*1770*/  LOP3.LUT R21, R20, 0xf, RZ, 0xc0, !PT ;  /* 0x0000000f14157812 */ /* 0x000fc800078ec0ff */
[----:B------:R-:W-:-:S03]  /*1780*/  ISETP.NE.AND P1, PT, R21, RZ, PT ;  /* 0x000000ff1500720c */ /* 0x000fc60003f25270 */
[----:B------:R-:W-:Y:S10]  /*1790*/  @!P0 BRA `(.L_x_78) ;  /* 0x00000000008c8947 */ /* 0x000ff40003800000 */
[----:B------:R-:W-:-:S04]  /*17a0*/  LEA.HI R2, R7, 0x1, RZ, 0x18 ;  /* 0x0000000107027811 */ /* 0x000fc800078fc0ff */
[----:B------:R-:W-:Y:S01]  /*17b0*/  LOP3.LUT R3, R2, 0x1fffff0, RZ, 0xc0, !PT ;  /* 0x01fffff002037812 */ /* 0x000fe200078ec0ff */
[----:B------:R-:W-:-:S04]  /*17c0*/  IMAD.MOV.U32 R2, RZ, RZ, R0 ;  /* 0x000000ffff027224 */ /* 0x000fc800078e0000 */
[----:B------:R-:W-:-:S07]  /*17d0*/  IMAD.MOV R3, RZ, RZ, -R3 ;  /* 0x000000ffff037224 */ /* 0x000fce00078e0a03 */
.L_x_79:
[----:B------:R-:W-:-:S05]  /*17e0*/  IMAD.MOV.U32 R10, RZ, RZ, R6 ;  /* 0x000000ffff0a7224 */ /* 0x000fca00078e0006 */
        /* <DEDUP_REMOVED lines=16> */
[----:B------:R-:W-:-:S02]  /*18f0*/  VIADD R3, R3, 0x10 ;  /* 0x0000001003037836 */ /* 0x000fc40000000000 */
[----:B------:R-:W-:-:S03]  /*1900*/  VIADD R2, R2, 0x1000 ;  /* 0x0000100002027836 */ /* 0x000fc60000000000 */
[----:B------:R-:W-:Y:S02]  /*1910*/  ISETP.NE.AND P0, PT, R3, RZ, PT ;  /* 0x000000ff0300720c */ /* 0x000fe40003f05270 */
[----:B--2---:R-:W-:-:S04]  /*1920*/  IADD3 R14, PT, PT, R14, R15, R8 ;  /* 0x0000000f0e0e7210 */ /* 0x004fc80007ffe008 */
[----:B---3--:R-:W-:-:S04]  /*1930*/  IADD3 R14, PT, PT, R16, R17, R14 ;  /* 0x00000011100e7210 */ /* 0x008fc80007ffe00e */
[----:B----4-:R-:W-:-:S04]  /*1940*/  IADD3 R14, PT, PT, R18, R19, R14 ;  /* 0x00000013120e7210 */ /* 0x010fc80007ffe00e */
[----:B-----5:R-:W-:-:S04]  /*1950*/  IADD3 R14, PT, PT, R22, R23, R14 ;  /* 0x00000017160e7210 */ /* 0x020fc80007ffe00e */
[----:B------:R-:W-:-:S04]  /*1960*/  IADD3 R14, PT, PT, R24, R25, R14 ;  /* 0x00000019180e7210 */ /* 0x000fc80007ffe00e */
[----:B------:R-:W-:Y:S02]  /*1970*/  IADD3 R13, PT, PT, R6, R13, R14 ;  /* 0x0000000d060d7210 */ /* 0x000fe40007ffe00e */
[----:B------:R-:W-:-:S05]  /*1980*/  IADD3 R6, P2, PT, R10, 0x4000, RZ ;  /* 0x000040000a067810 */ /* 0x000fca0007f5e0ff */
[----:B0-----:R-:W-:Y:S01]  /*1990*/  IMAD.X R11, RZ, RZ, R11, P2 ;  /* 0x000000ffff0b7224 */ /* 0x001fe200010e060b */
[----:B------:R-:W-:-:S04]  /*19a0*/  IADD3 R9, PT, PT, R12, R9, R13 ;  /* 0x000000090c097210 */ /* 0x000fc80007ffe00d */
[----:B------:R-:W-:Y:S01]  /*19b0*/  IADD3 R8, PT, PT, R5, R4, R9 ;  /* 0x0000000405087210 */ /* 0x000fe20007ffe009 */
[----:B------:R-:W-:Y:S06]  /*19c0*/  @P0 BRA `(.L_x_79) ;  /* 0xfffffffc00840947 */ /* 0x000fec000383ffff */
.L_x_78:
[----:B------:R-:W-:Y:S05]  /*19d0*/  BSYNC.RECONVERGENT B2 ;  /* 0x0000000000027941 */ /* 0x000fea0003800200 */
.L_x_77:
[----:B------:R-:W-:Y:S05]  /*19e0*/  @!P1 BRA `(.L_x_76) ;  /* 0x0000000000e89947 */ /* 0x000fea0003800000 */
[----:B------:R-:W-:Y:S01]  /*19f0*/  ISETP.GE.U32.AND P0, PT, R21, 0x8, PT ;  /* 0x000000081500780c */ /* 0x000fe20003f06070 */
[----:B------:R-:W-:Y:S01]  /*1a00*/  BSSY.RECONVERGENT B2, `(.L_x_80) ;  /* 0x0000015000027945 */ /* 0x000fe20003800200 */
[----:B------:R-:W-:-:S04]  /*1a10*/  LOP3.LUT R15, R20, 0x7, RZ, 0xc0, !PT ;  /* 0x00000007140f7812 */ /* 0x000fc800078ec0ff */
[----:B------:R-:W-:-:S07]  /*1a20*/  ISETP.NE.AND P1, PT, R15, RZ, PT ;  /* 0x000000ff0f00720c */ /* 0x000fce0003f25270 */
[----:B------:R-:W-:Y:S06]  /*1a30*/  @!P0 BRA `(.L_x_81) ;  /* 0x0000000000448947 */ /* 0x000fec0003800000 */
[----:B------:R-:W-:-:S05]  /*1a40*/  IADD3 R3, P0, PT, R2, UR8, RZ ;  /* 0x0000000802037c10 */ /* 0x000fca000ff1e0ff */
[----:B------:R-:W-:Y:S01]  /*1a50*/  IMAD.X R6, RZ, RZ, UR9, P0 ;  /* 0x00000009ff067e24 */ /* 0x000fe200080e06ff */
[----:B------:R-:W-:-:S04]  /*1a60*/  LEA R4, P0, R3, UR12, 0x2 ;  /* 0x0000000c03047c11 */ /* 0x000fc8000f8010ff */
        /* <DEDUP_REMOVED lines=8> */
[----:B------:R-:W5:Y:S01]  /*1af0*/  LDG.E R13, desc[UR14][R4.64+0x1c00] ;  /* 0x001c000e040d7981 */ /* 0x000f62000c1e1900 */
[----:B------:R-:W-:Y:S01]  /*1b00*/  VIADD R2, R2, 0x800 ;  /* 0x0000080002027836 */ /* 0x000fe20000000000 */
[----:B--2---:R-:W-:-:S04]  /*1b10*/  IADD3 R3, PT, PT, R6, R3, R8 ;  /* 0x0000000306037210 */ /* 0x004fc80007ffe008 */
[----:B---3--:R-:W-:-:S04]  /*1b20*/  IADD3 R3, PT, PT, R9, R10, R3 ;  /* 0x0000000a09037210 */ /* 0x008fc80007ffe003 */
[----:B----4-:R-:W-:-:S04]  /*1b30*/  IADD3 R3, PT, PT, R11, R12, R3 ;  /* 0x0000000c0b037210 */ /* 0x010fc80007ffe003 */
[----:B-----5:R-:W-:-:S07]  /*1b40*/  IADD3 R8, PT, PT, R13, R14, R3 ;  /* 0x0000000e0d087210 */ /* 0x020fce0007ffe003 */
.L_x_81:
[----:B------:R-:W-:Y:S05]  /*1b50*/  BSYNC.RECONVERGENT B2 ;  /* 0x0000000000027941 */ /* 0x000fea0003800200 */
.L_x_80:
[----:B------:R-:W-:Y:S05]  /*1b60*/  @!P1 BRA `(.L_x_76) ;  /* 0x0000000000889947 */ /* 0x000fea0003800000 */
[----:B------:R-:W-:Y:S01]  /*1b70*/  ISETP.GE.U32.AND P0, PT, R15, 0x4, PT ;  /* 0x000000040f00780c */ /* 0x000fe20003f06070 */
[----:B------:R-:W-:Y:S01]  /*1b80*/  BSSY.RECONVERGENT B2, `(.L_x_82) ;  /* 0x000000e000027945 */ /* 0x000fe20003800200 */
[----:B------:R-:W-:-:S11]  /*1b90*/  LOP3.LUT P1, RZ, R20, 0x3, RZ, 0xc0, !PT ;  /* 0x0000000314ff7812 */ /* 0x000fd6000782c0ff */
[----:B------:R-:W-:Y:S05]  /*1ba0*/  @!P0 BRA `(.L_x_83) ;  /* 0x00000000002c8947 */ /* 0x000fea0003800000 */
[----:B------:R-:W-:-:S05]  /*1bb0*/  IADD3 R3, P0, PT, R2, UR8, RZ ;  /* 0x0000000802037c10 */ /* 0x000fca000ff1e0ff */
[----:B------:R-:W-:Y:S01]  /*1bc0*/  IMAD.X R6, RZ, RZ, UR9, P0 ;  /* 0x00000009ff067e24 */ /* 0x000fe200080e06ff */
[----:B------:R-:W-:-:S04]  /*1bd0*/  LEA R4, P0, R3, UR12, 0x2 ;  /* 0x0000000c03047c11 */ /* 0x000fc8000f8010ff */
[----:B------:R-:W-:-:S05]  /*1be0*/  LEA.HI.X R5, R3, UR13, R6, 0x2, P0 ;  /* 0x0000000d03057c11 */ /* 0x000fca00080f1406 */
[----:B------:R-:W2:Y:S04]  /*1bf0*/  LDG.E R3, desc[UR14][R4.64] ;  /* 0x0000000e04037981 */ /* 0x000ea8000c1e1900 */
[----:B------:R-:W2:Y:S04]  /*1c00*/  LDG.E R6, desc[UR14][R4.64+0x400] ;  /* 0x0004000e04067981 */ /* 0x000ea8000c1e1900 */
[----:B------:R-:W3:Y:S04]  /*1c10*/  LDG.E R10, desc[UR14][R4.64+0x800] ;  /* 0x0008000e040a7981 */ /* 0x000ee8000c1e1900 */
[----:B------:R-:W3:Y:S01]  /*1c20*/  LDG.E R9, desc[UR14][R4.64+0xc00] ;  /* 0x000c000e04097981 */ /* 0x000ee2000c1e1900 */
[----:B------:R-:W-:Y:S01]  /*1c30*/  VIADD R2, R2, 0x400 ;  /* 0x0000040002027836 */ /* 0x000fe20000000000 */
[----:B--2---:R-:W-:-:S04]  /*1c40*/  IADD3 R3, PT, PT, R6, R3, R8 ;  /* 0x0000000306037210 */ /* 0x004fc80007ffe008 */
[----:B---3--:R-:W-:-:S07]  /*1c50*/  IADD3 R8, PT, PT, R9, R10, R3 ;  /* 0x0000000a09087210 */ /* 0x008fce0007ffe003 */
.L_x_83:
[----:B------:R-:W-:Y:S05]  /*1c60*/  BSYNC.RECONVERGENT B2 ;  /* 0x0000000000027941 */ /* 0x000fea0003800200 */
.L_x_82:
[----:B------:R-:W-:Y:S05]  /*1c70*/  @!P1 BRA `(.L_x_76) ;  /* 0x0000000000449947 */ /* 0x000fea0003800000 */
[----:B------:R-:W-:Y:S02]  /*1c80*/  LOP3.LUT R7, R7, 0xffff, RZ, 0xc0, !PT ;  /* 0x0000ffff07077812 */ /* 0x000fe400078ec0ff */
[----:B------:R-:W-:Y:S02]  /*1c90*/  IADD3 R6, P0, PT, R2, UR10, RZ ;  /* 0x0000000a02067c10 */ /* 0x000fe4000ff1e0ff */
[----:B------:R-:W-:Y:S02]  /*1ca0*/  LEA.HI R2, R7, 0x1, RZ, 0x18 ;  /* 0x0000000107027811 */ /* 0x000fe400078fc0ff */
[----:B------:R-:W-:Y:S01]  /*1cb0*/  LEA R5, P1, R6, UR12, 0x2 ;  /* 0x0000000c06057c11 */ /* 0x000fe2000f8210ff */
[----:B------:R-:W-:Y:S01]  /*1cc0*/  IMAD.X R3, RZ, RZ, UR7, P0 ;  /* 0x00000007ff037e24 */ /* 0x000fe200080e06ff */
[----:B------:R-:W-:-:S04]  /*1cd0*/  LOP3.LUT R2, R2, 0x3, RZ, 0xc0, !PT ;  /* 0x0000000302027812 */ /* 0x000fc800078ec0ff */
[----:B------:R-:W-:Y:S01]  /*1ce0*/  LEA.HI.X R6, R6, UR13, R3, 0x2, P1 ;  /* 0x0000000d06067c11 */ /* 0x000fe200088f1403 */
[----:B------:R-:W-:-:S07]  /*1cf0*/  IMAD.MOV R4, RZ, RZ, -R2 ;  /* 0x000000ffff047224 */ /* 0x000fce00078e0a02 */
.L_x_84:
[----:B------:R-:W-:Y:S02]  /*1d00*/  IMAD.MOV.U32 R3, RZ, RZ, R6 ;  /* 0x000000ffff037224 */ /* 0x000fe400078e0006 */
[----:B------:R-:W-:-:S05]  /*1d10*/  IMAD.MOV.U32 R2, RZ, RZ, R5 ;  /* 0x000000ffff027224 */ /* 0x000fca00078e0005 */
[----:B------:R-:W2:Y:S01]  /*1d20*/  LDG.E R3, desc[UR14][R2.64] ;  /* 0x0000000e02037981 */ /* 0x000ea2000c1e1900 */
[----:B------:R-:W-:Y:S01]  /*1d30*/  VIADD R4, R4, 0x1 ;  /* 0x0000000104047836 */ /* 0x000fe20000000000 */
[----:B------:R-:W-:-:S04]  /*1d40*/  IADD3 R5, P1, PT, R5, 0x400, RZ ;  /* 0x0000040005057810 */ /* 0x000fc80007f3e0ff */
[----:B------:R-:W-:Y:S01]  /*1d50*/  ISETP.NE.AND P0, PT, R4, RZ, PT ;  /* 0x000000ff0400720c */ /* 0x000fe20003f05270 */
[----:B------:R-:W-:Y:S02]  /*1d60*/  IMAD.X R6, RZ, RZ, R6, P1 ;  /* 0x000000ffff067224 */ /* 0x000fe400008e0606 */
[----:B--2---:R-:W-:-:S10]  /*1d70*/  IMAD.IADD R8, R3, 0x1, R8 ;  /* 0x0000000103087824 */ /* 0x004fd400078e0208 */
[----:B------:R-:W-:Y:S05]  /*1d80*/  @P0 BRA `(.L_x_84) ;  /* 0xfffffffc00dc0947 */ /* 0x000fea000383ffff */
.L_x_76:
[----:B------:R-:W-:Y:S05]  /*1d90*/  BSYNC.RECONVERGENT B1 ;  /* 0x0000000000017941 */ /* 0x000fea0003800200 */
.L_x_73:
        /* <DEDUP_REMOVED lines=37> */
[----:B0-----:R-:W0:Y:S01]  /*1ff0*/  LDS.64 R2, [UR4+0x20] ;  /* 0x00002004ff027984 */ /* 0x001e220008000a00 */
[----:B-1----:R-:W-:-:S04]  /*2000*/  IADD3 R0, PT, PT, R4, R0, R9 ;  /* 0x0000000004007210 */ /* 0x002fc80007ffe009 */
[----:B------:R-:W-:-:S04]  /*2010*/  IADD3 R0, PT, PT, R6, R0, R5 ;  /* 0x0000000006007210 */ /* 0x000fc80007ffe005 */
[----:B0-----:R-:W-:-:S05]  /*2020*/  IADD3 R0, PT, PT, R2, R0, R7 ;  /* 0x0000000002007210 */ /* 0x001fca0007ffe007 */
[----:B------:R-:W-:-:S07]  /*2030*/  IMAD.IADD R9, R0, 0x1, R3 ;  /* 0x0000000100097824 */ /* 0x000fce00078e0203 */
.L_x_72:
[----:B------:R-:W-:Y:S05]  /*2040*/  BSYNC.RECONVERGENT B0 ;  /* 0x0000000000007941 */ /* 0x000fea0003800200 */
.L_x_57:
[----:B------:R-:W-:Y:S05]  /*2050*/  @P0 EXIT ;  /* 0x000000000000094d */ /* 0x000fea0003800000 */
[----:B------:R-:W3:Y:S02]  /*2060*/  LDCU.64 UR4, c[0x0][0x388] ;  /* 0x00007100ff0477ac */ /* 0x000ee40008000a00 */
[----:B---3--:R-:W-:-:S06]  /*2070*/  UIMAD.WIDE.U32 UR4, UR16, 0x4, UR4 ;  /* 0x00000004100478a5 */ /* 0x008fcc000f8e0004 */
[----:B0-----:R-:W-:Y:S02]  /*2080*/  IMAD.U32 R2, RZ, RZ, UR4 ;  /* 0x00000004ff027e24 */ /* 0x001fe4000f8e00ff */
[----:B------:R-:W-:-:S05]  /*2090*/  IMAD.U32 R3, RZ, RZ, UR5 ;  /* 0x00000005ff037e24 */ /* 0x000fca000f8e00ff */
[----:B------:R-:W-:Y:S01]  /*20a0*/  STG.E desc[UR14][R2.64], R9 ;  /* 0x0000000902007986 */ /* 0x000fe2000c10190e */
[----:B------:R-:W-:Y:S05]  /*20b0*/  EXIT ;  /* 0x000000000000794d */ /* 0x000fea0003800000 */
.L_x_85:
        /* <DEDUP_REMOVED lines=12> */
.L_x_243:


//--------------------- .text._ZN3cub18CUB_300001_SM_10006detail6reduce28DeviceReduceSingleTileKernelINS2_10policy_hubIiyN4cuda3std3__44plusIiEEE10Policy1000EN6thrust24THRUST_300001_SM_1000_NS10device_ptrIiEEPiyS9_iiNS7_10__identityEEEvT0_T1_T2_T3_T4_T6_ --------------------------
	.section	.text._ZN3cub18CUB_300001_SM_10006detail6reduce28DeviceReduceSingleTileKernelINS2_10policy_hubIiyN4cuda3std3__44plusIiEEE10Policy1000EN6thrust24THRUST_300001_SM_1000_NS10device_ptrIiEEPiyS9_iiNS7_10__identityEEEvT0_T1_T2_T3_T4_T6_,"ax",@progbits
	.align	128
        .global         _ZN3cub18CUB_300001_SM_10006detail6reduce28DeviceReduceSingleTileKernelINS2_10policy_hubIiyN4cuda3std3__44plusIiEEE10Policy1000EN6thrust24THRUST_300001_SM_1000_NS10device_ptrIiEEPiyS9_iiNS7_10__identityEEEvT0_T1_T2_T3_T4_T6_
        .type           _ZN3cub18CUB_300001_SM_10006detail6reduce28DeviceReduceSingleTileKernelINS2_10policy_hubIiyN4cuda3std3__44plusIiEEE10Policy1000EN6thrust24THRUST_300001_SM_1000_NS10device_ptrIiEEPiyS9_iiNS7_10__identityEEEvT0_T1_T2_T3_T4_T6_,@function
        .size           _ZN3cub18CUB_300001_SM_10006detail6reduce28DeviceReduceSingleTileKernelINS2_10policy_hubIiyN4cuda3std3__44plusIiEEE10Policy1000EN6thrust24THRUST_300001_SM_1000_NS10device_ptrIiEEPiyS9_iiNS7_10__identityEEEvT0_T1_T2_T3_T4_T6_,(.L_x_244 - _ZN3cub18CUB_300001_SM_10006detail6reduce28DeviceReduceSingleTileKernelINS2_10policy_hubIiyN4cuda3std3__44plusIiEEE10Policy1000EN6thrust24THRUST_300001_SM_1000_NS10device_ptrIiEEPiyS9_iiNS7_10__identityEEEvT0_T1_T2_T3_T4_T6_)
        .other          _ZN3cub18CUB_300001_SM_10006detail6reduce28DeviceReduceSingleTileKernelINS2_10policy_hubIiyN4cuda3std3__44plusIiEEE10Policy1000EN6thrust24THRUST_300001_SM_1000_NS10device_ptrIiEEPiyS9_iiNS7_10__identityEEEvT0_T1_T2_T3_T4_T6_,@"STO_CUDA_ENTRY STV_DEFAULT"
_ZN3cub18CUB_300001_SM_10006detail6reduce28DeviceReduceSingleTileKernelINS2_10policy_hubIiyN4cuda3std3__44plusIiEEE10Policy1000EN6thrust24THRUST_300001_SM_1000_NS10device_ptrIiEEPiyS9_iiNS7_10__identityEEEvT0_T1_T2_T3_T4_T6_:
.text._ZN3cub18CUB_300001_SM_10006detail6reduce28DeviceReduceSingleTileKernelINS2_10policy_hubIiyN4cuda3std3__44plusIiEEE10Policy1000EN6thrust24THRUST_300001_SM_1000_NS10device_ptrIiEEPiyS9_iiNS7_10__identityEEEvT0_T1_T2_T3_T4_T6_:
[----:B------:R-:W-:Y:S01]  /*0000*/  LDC R1, c[0x0][0x37c] ;  /* 0x0000df00ff017b82 */ /* 0x000fe20000000800 */
[----:B------:R-:W0:Y:S01]  /*0010*/  LDCU.64 UR4, c[0x0][0x390] ;  /* 0x00007200ff0477ac */ /* 0x000e220008000a00 */
[----:B------:R-:W1:Y:S01]  /*0020*/  LDCU.64 UR6, c[0x0][0x358] ;  /* 0x00006b00ff0677ac */ /* 0x000e620008000a00 */
[----:B0-----:R-:W-:Y:S02]  /*0030*/  IMAD.U32 R4, RZ, RZ, UR4 ;  /* 0x00000004ff047e24 */ /* 0x001fe4000f8e00ff */
[----:B------:R-:W-:-:S03]  /*0040*/  IMAD.U32 R0, RZ, RZ, UR5 ;  /* 0x00000005ff007e24 */ /* 0x000fc6000f8e00ff */
[----:B------:R-:W-:-:S04]  /*0050*/  ISETP.NE.U32.AND P0, PT, R4, RZ, PT ;  /* 0x000000ff0400720c */ /* 0x000fc80003f05070 */
[----:B------:R-:W-:-:S13]  /*0060*/  ISETP.NE.AND.EX P0, PT, R0, RZ, PT, P0 ;  /* 0x000000ff0000720c */ /* 0x000fda0003f05300 */
        /* <DEDUP_REMOVED lines=8> */
.L_x_86:
[----:B------:R-:W-:Y:S01]  /*00f0*/  ISETP.GT.U32.AND P0, PT, R4, 0xfff, PT ;  /* 0x00000fff0400780c */ /* 0x000fe20003f04070 */
[----:B------:R-:W-:Y:S03]  /*0100*/  BSSY.RECONVERGENT B0, `(.L_x_87) ;  /* 0x00001d1000007945 */ /* 0x000fe60003800200 */
[----:B------:R-:W-:-:S13]  /*0110*/  ISETP.GT.U32.AND.EX P0, PT, R0, RZ, PT, P0 ;  /* 0x000000ff0000720c */ /* 0x000fda0003f04100 */
[----:B------:R-:W-:Y:S05]  /*0120*/  @P0 BRA `(.L_x_88) ;  /* 0x0000000c00940947 */ /* 0x000fea0003800000 */
[----:B------:R-:W0:Y:S01]  /*0130*/  S2R R5, SR_TID.X ;  /* 0x0000000000057919 */ /* 0x000e220000002100 */
[----:B------:R-:W-:Y:S01]  /*0140*/  BSSY.RECONVERGENT B1, `(.L_x_89) ;  /* 0x0000009000017945 */ /* 0x000fe20003800200 */
[----:B------:R-:W-:Y:S01]  /*0150*/  IMAD.MOV.U32 R6, RZ, RZ, RZ ;  /* 0x000000ffff067224 */ /* 0x000fe200078e00ff */
[----:B0-----:R-:W-:Y:S01]  /*0160*/  ISETP.GE.U32.AND P0, PT, R5, R4, PT ;  /* 0x000000040500720c */ /* 0x001fe20003f06070 */
[----:B------:R-:W-:-:S12]  /*0170*/  IMAD.MOV.U32 R7, RZ, RZ, R5 ;  /* 0x000000ffff077224 */ /* 0x000fd800078e0005 */
[----:B------:R-:W-:Y:S05]  /*0180*/  @P0 BRA `(.L_x_90) ;  /* 0x0000000000100947 */ /* 0x000fea0003800000 */
[----:B------:R-:W0:Y:S02]  /*0190*/  LDC.64 R2, c[0x0][0x380] ;  /* 0x0000e000ff027b82 */ /* 0x000e240000000a00 */
[----:B0-----:R-:W-:-:S05]  /*01a0*/  IMAD.WIDE.U32 R2, R5, 0x4, R2 ;  /* 0x0000000405027825 */ /* 0x001fca00078e0002 */
[----:B------:R0:W5:Y:S01]  /*01b0*/  LDG.E R6, desc[UR6][R2.64] ;  /* 0x0000000602067981 */ /* 0x000162000c1e1900 */
[----:B------:R-:W-:-:S07]  /*01c0*/  VIADD R7, R5, 0x100 ;  /* 0x0000010005077836 */ /* 0x000fce0000000000 */
.L_x_90:
[----:B------:R-:W-:Y:S05]  /*01d0*/  BSYNC.RECONVERGENT B1 ;  /* 0x0000000000017941 */ /* 0x000fea0003800200 */
.L_x_89:
[----:B------:R-:W-:Y:S01]  /*01e0*/  ISETP.GE.U32.AND P0, PT, R7, R4, PT ;  /* 0x000000040700720c */ /* 0x000fe20003f06070 */
[----:B------:R-:W-:-:S12]  /*01f0*/  BSSY.RECONVERGENT B1, `(.L_x_91) ;  /* 0x0000060000017945 */ /* 0x000fd80003800200 */
[----:B------:R-:W-:Y:S05]  /*0200*/  @P0 BRA `(.L_x_92) ;  /* 0x0000000400780947 */ /* 0x000fea0003800000 */
[----:B0-----:R-:W-:Y:S01]  /*0210*/  LOP3.LUT R3, RZ, R7, RZ, 0x33, !PT ;  /* 0x00000007ff037212 */ /* 0x001fe200078e33ff */
[----:B------:R-:W-:Y:S04]  /*0220*/  BSSY.RECONVERGENT B2, `(.L_x_93) ;  /* 0x000002c000027945 */ /* 0x000fe80003800200 */
[----:B------:R-:W-:-:S05]  /*0230*/  IMAD.IADD R3, R3, 0x1, R4 ;  /* 0x0000000103037824 */ /* 0x000fca00078e0204 */
[C---:B------:R-:W-:Y:S02]  /*0240*/  ISETP.GE.U32.AND P0, PT, R3.reuse, 0xf00, PT ;  /* 0x00000f000300780c */ /* 0x040fe40003f06070 */
[----:B------:R-:W-:-:S04]  /*0250*/  LEA.HI R8, R3, 0x1, RZ, 0x18 ;  /* 0x0000000103087811 */ /* 0x000fc800078fc0ff */
[----:B------:R-:W-:-:S04]  /*0260*/  LOP3.LUT R22, R8, 0xf, RZ, 0xc0, !PT ;  /* 0x0000000f08167812 */ /* 0x000fc800078ec0ff */
[----:B------:R-:W-:-:S03]  /*0270*/  ISETP.NE.AND P1, PT, R22, RZ, PT ;  /* 0x000000ff1600720c */ /* 0x000fc60003f25270 */
[----:B------:R-:W-:Y:S10]  /*0280*/  @!P0 BRA `(.L_x_94) ;  /* 0x0000000000948947 */ /* 0x000ff40003800000 */
[----:B------:R-:W0:Y:S01]  /*0290*/  LDC.64 R2, c[0x0][0x380] ;  /* 0x0000e000ff027b82 */ /* 0x000e220000000a00 */
[----:B------:R-:W-:-:S05]  /*02a0*/  LOP3.LUT R9, R8, 0x1fffff0, RZ, 0xc0, !PT ;  /* 0x01fffff008097812 */ /* 0x000fca00078ec0ff */
[----:B------:R-:W-:Y:S02]  /*02b0*/  IMAD.MOV R9, RZ, RZ, -R9 ;  /* 0x000000ffff097224 */ /* 0x000fe400078e0a09 */
[----:B0-----:R-:W-:-:S03]  /*02c0*/  IMAD.WIDE.U32 R2, R7, 0x4, R2 ;  /* 0x0000000407027825 */ /* 0x001fc600078e0002 */
[----:B------:R-:W-:-:S05]  /*02d0*/  IADD3 R15, P0, PT, R2, 0x2000, RZ ;  /* 0x00002000020f7810 */ /* 0x000fca0007f1e0ff */
[----:B------:R-:W-:-:S08]  /*02e0*/  IMAD.X R3, RZ, RZ, R3, P0 ;  /* 0x000000ffff037224 */ /* 0x000fd000000e0603 */
.L_x_95:
        /* <DEDUP_REMOVED lines=31> */
.L_x_94:
[----:B------:R-:W-:Y:S05]  /*04e0*/  BSYNC.RECONVERGENT B2 ;  /* 0x0000000000027941 */ /* 0x000fea0003800200 */
.L_x_93:
[----:B------:R-:W-:Y:S05]  /*04f0*/  @!P1 BRA `(.L_x_92) ;  /* 0x0000000000bc9947 */ /* 0x000fea0003800000 */
[----:B------:R-:W-:Y:S01]  /*0500*/  ISETP.GE.U32.AND P0, PT, R22, 0x8, PT ;  /* 0x000000081600780c */ /* 0x000fe20003f06070 */
[----:B------:R-:W-:Y:S01]  /*0510*/  BSSY.RECONVERGENT B2, `(.L_x_96) ;  /* 0x0000013000027945 */ /* 0x000fe20003800200 */
[----:B------:R-:W-:-:S04]  /*0520*/  LOP3.LUT R17, R8, 0x7, RZ, 0xc0, !PT ;  /* 0x0000000708117812 */ /* 0x000fc800078ec0ff */
[----:B------:R-:W-:-:S07]  /*0530*/  ISETP.NE.AND P1, PT, R17, RZ, PT ;  /* 0x000000ff1100720c */ /* 0x000fce0003f25270 */
[----:B------:R-:W-:Y:S06]  /*0540*/  @!P0 BRA `(.L_x_97) ;  /* 0x00000000003c8947 */ /* 0x000fec0003800000 */
[----:B------:R-:W0:Y:S02]  /*0550*/  LDC.64 R2, c[0x0][0x380] ;  /* 0x0000e000ff027b82 */ /* 0x000e240000000a00 */
[----:B0-----:R-:W-:-:S05]  /*0560*/  IMAD.WIDE R2, R7, 0x4, R2 ;  /* 0x0000000407027825 */ /* 0x001fca00078e0202 */
        /* <DEDUP_REMOVED lines=13> */
.L_x_97:
[----:B------:R-:W-:Y:S05]  /*0640*/  BSYNC.RECONVERGENT B2 ;  /* 0x0000000000027941 */ /* 0x000fea0003800200 */
.L_x_96:
        /* <DEDUP_REMOVED lines=11> */
[----:B------:R-:W3:Y:S01]  /*0700*/  LDG.E R12, desc[UR6][R2.64+0xc00] ;  /* 0x000c0006020c7981 */ /* 0x000ee2000c1e1900 */
[----:B------:R-:W-:Y:S01]  /*0710*/  VIADD R7, R7, 0x400 ;  /* 0x0000040007077836 */ /* 0x000fe20000000000 */
[----:B--2--5:R-:W-:-:S04]  /*0720*/  IADD3 R6, PT, PT, R8, R9, R6 ;  /* 0x0000000908067210 */ /* 0x024fc80007ffe006 */
[----:B---3--:R-:W-:-:S07]  /*0730*/  IADD3 R6, PT, PT, R12, R11, R6 ;  /* 0x0000000b0c067210 */ /* 0x008fce0007ffe006 */
.L_x_99:
[----:B------:R-:W-:Y:S05]  /*0740*/  BSYNC.RECONVERGENT B2 ;  /* 0x0000000000027941 */ /* 0x000fea0003800200 */
.L_x_98:
[----:B------:R-:W-:Y:S05]  /*0750*/  @!P1 BRA `(.L_x_92) ;  /* 0x0000000000249947 */ /* 0x000fea0003800000 */
[----:B------:R-:W0:Y:S01]  /*0760*/  LDC.64 R8, c[0x0][0x380] ;  /* 0x0000e000ff087b82 */ /* 0x000e220000000a00 */
[----:B------:R-:W-:-:S07]  /*0770*/  IMAD.MOV R10, RZ, RZ, -R10 ;  /* 0x000000ffff0a7224 */ /* 0x000fce00078e0a0a */
.L_x_100:
[----:B0-----:R-:W-:-:S06]  /*0780*/  IMAD.WIDE R2, R7, 0x4, R8 ;  /* 0x0000000407027825 */ /* 0x001fcc00078e0208 */
[----:B------:R-:W2:Y:S01]  /*0790*/  LDG.E R3, desc[UR6][R2.64] ;  /* 0x0000000602037981 */ /* 0x000ea2000c1e1900 */
[----:B------:R-:W-:Y:S02]  /*07a0*/  VIADD R10, R10, 0x1 ;  /* 0x000000010a0a7836 */ /* 0x000fe40000000000 */
[----:B------:R-:W-:-:S03]  /*07b0*/  VIADD R7, R7, 0x100 ;  /* 0x0000010007077836 */ /* 0x000fc60000000000 */
[----:B------:R-:W-:Y:S01]  /*07c0*/  ISETP.NE.AND P0, PT, R10, RZ, PT ;  /* 0x000000ff0a00720c */ /* 0x000fe20003f05270 */
[----:B--2--5:R-:W-:-:S12]  /*07d0*/  IMAD.IADD R6, R3, 0x1, R6 ;  /* 0x0000000103067824 */ /* 0x024fd800078e0206 */
[----:B------:R-:W-:Y:S05]  /*07e0*/  @P0 BRA `(.L_x_100) ;  /* 0xfffffffc00e40947 */ /* 0x000fea000383ffff */
.L_x_92:
[----:B------:R-:W-:Y:S05]  /*07f0*/  BSYNC.RECONVERGENT B1 ;  /* 0x0000000000017941 */ /* 0x000fea0003800200 */
.L_x_91:
[----:B------:R-:W-:-:S04]  /*0800*/  ISETP.GE.U32.AND P0, PT, R4, 0x100, PT ;  /* 0x000001000400780c */ /* 0x000fc80003f06070 */
[----:B------:R-:W-:-:S13]  /*0810*/  ISETP.GE.U32.AND.EX P0, PT, R0, RZ, PT, P0 ;  /* 0x000000ff0000720c */ /* 0x000fda0003f06100 */
[----:B------:R-:W-:Y:S05]  /*0820*/  @!P0 BRA `(.L_x_101) ;  /* 0x0000000000ac8947 */ /* 0x000fea0003800000 */
[----:B------:R-:W1:Y:S01]  /*0830*/  S2R R8, SR_LANEID ;  /* 0x0000000000087919 */ /* 0x000e620000000000 */
[----:B------:R-:W-:Y:S01]  /*0840*/  ISETP.NE.AND P5, PT, R5, RZ, PT ;  /* 0x000000ff0500720c */ /* 0x000fe20003fa5270 */
[----:B-----5:R-:W0:Y:S01]  /*0850*/  SHFL.DOWN PT, R0, R6, 0x1, 0x1f ;  /* 0x08201f0006007f89 */ /* 0x020e2200000e0000 */
[C---:B-1----:R-:W-:Y:S02]  /*0860*/  ISETP.GT.AND P0, PT, R8.reuse, 0x1e, PT ;  /* 0x0000001e0800780c */ /* 0x042fe40003f04270 */
[----:B------:R-:W-:Y:S02]  /*0870*/  ISETP.NE.AND P1, PT, R8, RZ, PT ;  /* 0x000000ff0800720c */ /* 0x000fe40003f25270 */
[----:B0-----:R-:W-:Y:S02]  /*0880*/  SEL R3, R0, RZ, !P0 ;  /* 0x000000ff00037207 */ /* 0x001fe40004000000 */
        /* <DEDUP_REMOVED lines=21> */
[----:B0-----:R-:W-:-:S05]  /*09e0*/  SEL R3, R3, RZ, !P0 ;  /* 0x000000ff03037207 */ /* 0x001fca0004000000 */
[----:B------:R-:W-:-:S05]  /*09f0*/  IMAD.IADD R7, R2, 0x1, R3 ;  /* 0x0000000102077824 */ /* 0x000fca00078e0203 */
[----:B------:R1:W-:Y:S01]  /*0a00*/  @!P1 STS [R0+0x8], R7 ;  /* 0x0000080700009388 */ /* 0x0003e20000000800 */
[----:B------:R-:W-:Y:S06]  /*0a10*/  BAR.SYNC.DEFER_BLOCKING 0x0 ;  /* 0x0000000000007b1d */ /* 0x000fec0000010000 */
[----:B------:R-:W-:Y:S05]  /*0a20*/  @P5 BRA `(.L_x_102) ;  /* 0x0000001000f85947 */ /* 0x000fea0003800000 */
[----:B------:R-:W0:Y:S01]  /*0a30*/  S2UR UR5, SR_CgaCtaId ;  /* 0x00000000000579c3 */ /* 0x000e220000008800 */
[----:B------:R-:W-:Y:S02]  /*0a40*/  UMOV UR4, 0x400 ;  /* 0x0000040000047882 */ /* 0x000fe40000000000 */
[----:B0-----:R-:W-:-:S09]  /*0a50*/  ULEA UR4, UR5, UR4, 0x18 ;  /* 0x0000000405047291 */ /* 0x001fd2000f8ec0ff */
[----:B-1----:R-:W-:Y:S04]  /*0a60*/  LDS R0, [UR4+0xc] ;  /* 0x00000c04ff007984 */ /* 0x002fe80008000800 */
[----:B------:R-:W0:Y:S04]  /*0a70*/  LDS.128 R8, [UR4+0x10] ;  /* 0x00001004ff087984 */ /* 0x000e280008000c00 */
[----:B------:R-:W1:Y:S01]  /*0a80*/  LDS.64 R2, [UR4+0x20] ;  /* 0x00002004ff027984 */ /* 0x000e620008000a00 */
[----:B0-----:R-:W-:-:S04]  /*0a90*/  IADD3 R0, PT, PT, R8, R0, R7 ;  /* 0x0000000008007210 */ /* 0x001fc80007ffe007 */
[----:B------:R-:W-:-:S04]  /*0aa0*/  IADD3 R0, PT, PT, R10, R0, R9 ;  /* 0x000000000a007210 */ /* 0x000fc80007ffe009 */
[----:B-1----:R-:W-:-:S05]  /*0ab0*/  IADD3 R0, PT, PT, R2, R0, R11 ;  /* 0x0000000002007210 */ /* 0x002fca0007ffe00b */
[----:B------:R-:W-:Y:S01]  /*0ac0*/  IMAD.IADD R7, R0, 0x1, R3 ;  /* 0x0000000100077824 */ /* 0x000fe200078e0203 */
[----:B------:R-:W-:Y:S06]  /*0ad0*/  BRA `(.L_x_102) ;  /* 0x0000001000cc7947 */ /* 0x000fec0003800000 */
.L_x_101:
[C---:B0-----:R-:W-:Y:S01]  /*0ae0*/  LOP3.LUT R2, R5.reuse, 0x3e0, RZ, 0xc0, !PT ;  /* 0x000003e005027812 */ /* 0x041fe200078ec0ff */
[----:B------:R-:W0:Y:S01]  /*0af0*/  S2R R12, SR_LANEID ;  /* 0x00000000000c7919 */ /* 0x000e220000000000 */
[----:B------:R-:W-:Y:S02]  /*0b00*/  ISETP.NE.AND P5, PT, R5, RZ, PT ;  /* 0x000000ff0500720c */ /* 0x000fe40003fa5270 */
[----:B------:R-:W-:Y:S01]  /*0b10*/  LOP3.LUT R7, RZ, R2, RZ, 0x33, !PT ;  /* 0x00000002ff077212 */ /* 0x000fe200078e33ff */
[----:B------:R-:W-:-:S04]  /*0b20*/  VIADD R3, R2, 0x20 ;  /* 0x0000002002037836 */ /* 0x000fc80000000000 */
[----:B------:R-:W-:Y:S01]  /*0b30*/  IMAD.IADD R7, R7, 0x1, R4 ;  /* 0x0000000107077824 */ /* 0x000fe200078e0204 */
[----:B------:R-:W-:-:S04]  /*0b40*/  ISETP.GT.U32.AND P0, PT, R3, R4, PT ;  /* 0x000000040300720c */ /* 0x000fc80003f04070 */
        /* <DEDUP_REMOVED lines=10> */
[----:B------:R-:W-:Y:S01]  /*0bf0*/  @!P1 SHF.R.U32.HI R9, RZ, 0x3, R5 ;  /* 0x00000003ff099819 */ /* 0x000fe20000011605 */
[----:B------:R-:W1:Y:S03]  /*0c00*/  SHFL.DOWN PT, R7, R2, 0x2, R3 ;  /* 0x0840000002077989 */ /* 0x000e6600000e0003 */
[----:B------:R-:W-:Y:S02]  /*0c10*/  @!P1 LOP3.LUT R9, R9, 0x7c, RZ, 0xc0, !PT ;  /* 0x0000007c09099812 */ /* 0x000fe400078ec0ff */
[----:B-1----:R-:W-:Y:S02]  /*0c20*/  SEL R7, R7, RZ, !P0 ;  /* 0x000000ff07077207 */ /* 0x002fe40004000000 */
[----:B------:R-:W-:Y:S02]  /*0c30*/  ISETP.GT.AND P0, PT, R10, R3, PT ;  /* 0x000000030a00720c */ /* 0x000fe40003f04270 */
[----:B------:R-:W-:Y:S01]  /*0c40*/  @!P1 MOV R10, 0x400 ;  /* 0x00000400000a9802 */ /* 0x000fe20000000f00 */
[----:B------:R-:W-:-:S02]  /*0c50*/  IMAD.IADD R8, R2, 0x1, R7 ;  /* 0x0000000102087824 */ /* 0x000fc400078e0207 */
[----:B------:R-:W-:Y:S01]  /*0c60*/  VIADD R2, R12, 0x8 ;  /* 0x000000080c027836 */ /* 0x000fe20000000000 */
[----:B0-----:R-:W-:Y:S02]  /*0c70*/  @!P1 LEA R10, R11, R10, 0x18 ;  /* 0x0000000a0b0a9211 */ /* 0x001fe400078ec0ff */
        /* <DEDUP_REMOVED lines=11> */
[----:B0-----:R-:W-:-:S05]  /*0d30*/  SEL R7, R7, RZ, !P0 ;  /* 0x000000ff07077207 */ /* 0x001fca0004000000 */
[----:B------:R-:W-:-:S05]  /*0d40*/  IMAD.IADD R7, R2, 0x1, R7 ;  /* 0x0000000102077824 */ /* 0x000fca00078e0207 */
[----:B------:R0:W-:Y:S01]  /*0d50*/  @!P1 STS [R10+0x8], R7 ;  /* 0x000008070a009388 */ /* 0x0001e20000000800 */
[----:B------:R-:W-:Y:S06]  /*0d60*/  BAR.SYNC.DEFER_BLOCKING 0x0 ;  /* 0x0000000000007b1d */ /* 0x000fec0000010000 */
[----:B------:R-:W-:Y:S05]  /*0d70*/  @P5 BRA `(.L_x_102) ;  /* 0x0000001000245947 */ /* 0x000fea0003800000 */
[----:B------:R-:W1:Y:S01]  /*0d80*/  S2UR UR5, SR_CgaCtaId ;  /* 0x00000000000579c3 */ /* 0x000e620000008800 */
[----:B------:R-:W-:Y:S01]  /*0d90*/  UMOV UR4, 0x400 ;  /* 0x0000040000047882 */ /* 0x000fe20000000000 */
[C---:B------:R-:W-:Y:S02]  /*0da0*/  ISETP.GT.U32.AND P0, PT, R4.reuse, 0x40, PT ;  /* 0x000000400400780c */ /* 0x040fe40003f04070 */
[C---:B------:R-:W-:Y:S02]  /*0db0*/  ISETP.GT.U32.AND P6, PT, R4.reuse, 0x20, PT ;  /* 0x000000200400780c */ /* 0x040fe40003fc4070 */
[C---:B------:R-:W-:Y:S02]  /*0dc0*/  ISETP.GT.U32.AND P4, PT, R4.reuse, 0x60, PT ;  /* 0x000000600400780c */ /* 0x040fe40003f84070 */
[----:B------:R-:W-:Y:S02]  /*0dd0*/  ISETP.GT.U32.AND P2, PT, R4, 0x80, PT ;  /* 0x000000800400780c */ /* 0x000fe40003f44070 */
[----:B------:R-:W-:-:S02]  /*0de0*/  ISETP.GT.U32.AND.EX P0, PT, R0, RZ, PT, P0 ;  /* 0x000000ff0000720c */ /* 0x000fc40003f04100 */
[----:B------:R-:W-:Y:S02]  /*0df0*/  ISETP.GT.U32.AND.EX P6, PT, R0, RZ, PT, P6 ;  /* 0x000000ff0000720c */ /* 0x000fe40003fc4160 */
[C---:B------:R-:W-:Y:S02]  /*0e00*/  ISETP.GT.U32.AND P3, PT, R4.reuse, 0xa0, PT ;  /* 0x000000a00400780c */ /* 0x040fe40003f64070 */
[----:B------:R-:W-:Y:S02]  /*0e10*/  ISETP.GT.U32.AND P1, PT, R4, 0xc0, PT ;  /* 0x000000c00400780c */ /* 0x000fe40003f24070 */
[C---:B------:R-:W-:Y:S02]  /*0e20*/  ISETP.GT.U32.AND.EX P4, PT, R0.reuse, RZ, PT, P4 ;  /* 0x000000ff0000720c */ /* 0x040fe40003f84140 */
[C---:B------:R-:W-:Y:S02]  /*0e30*/  ISETP.GT.U32.AND.EX P2, PT, R0.reuse, RZ, PT, P2 ;  /* 0x000000ff0000720c */ /* 0x040fe40003f44120 */
[C---:B------:R-:W-:Y:S01]  /*0e40*/  ISETP.GT.U32.AND.EX P3, PT, R0.reuse, RZ, PT, P3 ;  /* 0x000000ff0000720c */ /* 0x040fe20003f64130 */
[----:B-1----:R-:W-:Y:S01]  /*0e50*/  ULEA UR4, UR5, UR4, 0x18 ;  /* 0x0000000405047291 */ /* 0x002fe2000f8ec0ff */
[----:B------:R-:W-:-:S08]  /*0e60*/  ISETP.GT.U32.AND.EX P1, PT, R0, RZ, PT, P1 ;  /* 0x000000ff0000720c */ /* 0x000fd00003f24110 */
[----:B0-----:R-:W0:Y:S04]  /*0e70*/  LDS.128 R8, [UR4+0x10] ;  /* 0x00001004ff087984 */ /* 0x001e280008000c00 */
[----:B------:R-:W1:Y:S04]  /*0e80*/  LDS R5, [UR4+0xc] ;  /* 0x00000c04ff057984 */ /* 0x000e680008000800 */
[----:B------:R-:W2:Y:S01]  /*0e90*/  LDS.64 R2, [UR4+0x20] ;  /* 0x00002004ff027984 */ /* 0x000ea20008000a00 */
[----:B0-----:R-:W-:Y:S02]  /*0ea0*/  SEL R8, R8, RZ, P0 ;  /* 0x000000ff08087207 */ /* 0x001fe40000000000 */
[----:B------:R-:W-:-:S02]  /*0eb0*/  ISETP.GT.U32.AND P0, PT, R4, 0xe0, PT ;  /* 0x000000e00400780c */ /* 0x000fc40003f04070 */
[----:B-1----:R-:W-:Y:S02]  /*0ec0*/  SEL R6, R5, RZ, P6 ;  /* 0x000000ff05067207 */ /* 0x002fe40003000000 */
[----:B------:R-:W-:Y:S02]  /*0ed0*/  SEL R9, R9, RZ, P4 ;  /* 0x000000ff09097207 */ /* 0x000fe40002000000 */
[----:B------:R-:W-:Y:S02]  /*0ee0*/  IADD3 R6, PT, PT, R8, R6, R7 ;  /* 0x0000000608067210 */ /* 0x000fe40007ffe007 */
[----:B------:R-:W-:Y:S02]  /*0ef0*/  SEL R10, R10, RZ, P2 ;  /* 0x000000ff0a0a7207 */ /* 0x000fe40001000000 */
[----:B------:R-:W-:Y:S02]  /*0f00*/  ISETP.GT.U32.AND.EX P0, PT, R0, RZ, PT, P0 ;  /* 0x000000ff0000720c */ /* 0x000fe40003f04100 */
[----:B------:R-:W-:-:S02]  /*0f10*/  SEL R11, R11, RZ, P3 ;  /* 0x000000ff0b0b7207 */ /* 0x000fc40001800000 */
[----:B------:R-:W-:Y:S02]  /*0f20*/  IADD3 R6, PT, PT, R10, R6, R9 ;  /* 0x000000060a067210 */ /* 0x000fe40007ffe009 */
[----:B--2---:R-:W-:Y:S02]  /*0f30*/  SEL R2, R2, RZ, P1 ;  /* 0x000000ff02027207 */ /* 0x004fe40000800000 */
[----:B------:R-:W-:Y:S02]  /*0f40*/  SEL R3, R3, RZ, P0 ;  /* 0x000000ff03037207 */ /* 0x000fe40000000000 */
[----:B------:R-:W-:-:S05]  /*0f50*/  IADD3 R2, PT, PT, R2, R6, R11 ;  /* 0x0000000602027210 */ /* 0x000fca0007ffe00b */
[----:B------:R-:W-:Y:S01]  /*0f60*/  IMAD.IADD R7, R2, 0x1, R3 ;  /* 0x0000000102077824 */ /* 0x000fe200078e0203 */
[----:B------:R-:W-:Y:S06]  /*0f70*/  BRA `(.L_x_102) ;  /* 0x0000000c00a47947 */ /* 0x000fec0003800000 */
.L_x_88:
[----:B------:R-:W0:Y:S01]  /*0f80*/  S2R R8, SR_TID.X ;  /* 0x0000000000087919 */ /* 0x000e220000002100 */
[----:B------:R-:W0:Y:S02]  /*0f90*/  LDC.64 R2, c[0x0][0x380] ;  /* 0x0000e000ff027b82 */ /* 0x000e240000000a00 */
[----:B0-----:R-:W-:-:S05]  /*0fa0*/  IMAD.WIDE.U32 R2, R8, 0x4, R2 ;  /* 0x0000000408027825 */ /* 0x001fca00078e0002 */
        /* <DEDUP_REMOVED lines=16> */
[----:B--2---:R-:W-:-:S04]  /*10b0*/  IADD3 R5, PT, PT, R7, R6, R5 ;  /* 0x0000000607057210 */ /* 0x004fc80007ffe005 */
[----:B---3--:R-:W-:Y:S01]  /*10c0*/  IADD3 R5, PT, PT, R12, R9, R5 ;  /* 0x000000090c057210 */ /* 0x008fe20007ffe005 */
[----:B------:R-:W-:Y:S01]  /*10d0*/  IMAD.MOV.U32 R9, RZ, RZ, 0x1000 ;  /* 0x00001000ff097424 */ /* 0x000fe200078e00ff */
[----:B------:R-:W-:-:S04]  /*10e0*/  IADD3 R12, P1, PT, R4, -0x1000, RZ ;  /* 0xfffff000040c7810 */ /* 0x000fc80007f3e0ff */
[----:B------:R-:W-:Y:S02]  /*10f0*/  ISETP.GE.U32.AND P0, PT, R12, 0x1000, PT ;  /* 0x000010000c00780c */ /* 0x000fe40003f06070 */
[----:B----4-:R-:W-:Y:S01]  /*1100*/  IADD3 R5, PT, PT, R14, R11, R5 ;  /* 0x0000000b0e057210 */ /* 0x010fe20007ffe005 */
[----:B------:R-:W-:Y:S01]  /*1110*/  IMAD.MOV.U32 R11, RZ, RZ, RZ ;  /* 0x000000ffff0b7224 */ /* 0x000fe200078e00ff */
[----:B------:R-:W-:-:S04]  /*1120*/  IADD3.X R14, PT, PT, R0, -0x1, RZ, P1, !PT ;  /* 0xffffffff000e7810 */ /* 0x000fc80000ffe4ff */
[----:B------:R-:W-:Y:S02]  /*1130*/  ISETP.GE.U32.AND.EX P0, PT, R14, RZ, PT, P0 ;  /* 0x000000ff0e00720c */ /* 0x000fe40003f06100 */
[----:B-----5:R-:W-:-:S04]  /*1140*/  IADD3 R5, PT, PT, R16, R13, R5 ;  /* 0x0000000d10057210 */ /* 0x020fc80007ffe005 */
[----:B------:R-:W-:-:S04]  /*1150*/  IADD3 R5, PT, PT, R18, R15, R5 ;  /* 0x0000000f12057210 */ /* 0x000fc80007ffe005 */
[----:B------:R-:W-:-:S04]  /*1160*/  IADD3 R5, PT, PT, R20, R17, R5 ;  /* 0x0000001114057210 */ /* 0x000fc80007ffe005 */
[----:B------:R-:W-:-:S05]  /*1170*/  IADD3 R5, PT, PT, R22, R19, R5 ;  /* 0x0000001316057210 */ /* 0x000fca0007ffe005 */
[----:B------:R-:W-:Y:S01]  /*1180*/  IMAD.IADD R10, R10, 0x1, R5 ;  /* 0x000000010a0a7824 */ /* 0x000fe200078e0205 */
[----:B------:R-:W-:Y:S06]  /*1190*/  @!P0 BRA `(.L_x_103) ;  /* 0x0000000000a08947 */ /* 0x000fec0003800000 */
[----:B------:R-:W0:Y:S01]  /*11a0*/  LDC.64 R4, c[0x0][0x390] ;  /* 0x0000e400ff047b82 */ /* 0x000e220000000a00 */
[----:B------:R-:W-:Y:S02]  /*11b0*/  IMAD.MOV.U32 R9, RZ, RZ, 0x1000 ;  /* 0x00001000ff097424 */ /* 0x000fe400078e00ff */
[----:B------:R-:W-:-:S07]  /*11c0*/  IMAD.MOV.U32 R11, RZ, RZ, RZ ;  /* 0x000000ffff0b7224 */ /* 0x000fce00078e00ff */
.L_x_105:
[----:B------:R-:W-:-:S04]  /*11d0*/  LEA R6, P0, R9, R2, 0x2 ;  /* 0x0000000209067211 */ /* 0x000fc800078010ff */
[----:B------:R-:W-:-:S05]  /*11e0*/  LEA.HI.X R7, R9, R3, R11, 0x2, P0 ;  /* 0x0000000309077211 */ /* 0x000fca00000f140b */
        /* <DEDUP_REMOVED lines=16> */
[----:B--2---:R-:W-:-:S02]  /*12f0*/  IADD3 R25, PT, PT, R26, R25, R10 ;  /* 0x000000191a197210 */ /* 0x004fc40007ffe00a */
[----:B0-----:R-:W-:-:S04]  /*1300*/  IADD3 R10, P1, PT, -R9, R4, RZ ;  /* 0x00000004090a7210 */ /* 0x001fc80007f3e1ff */
[----:B------:R-:W-:Y:S02]  /*1310*/  ISETP.GE.U32.AND P0, PT, R10, 0x1000, PT ;  /* 0x000010000a00780c */ /* 0x000fe40003f06070 */
[----:B---3--:R-:W-:-:S04]  /*1320*/  IADD3 R25, PT, PT, R28, R27, R25 ;  /* 0x0000001b1c197210 */ /* 0x008fc80007ffe019 */
[----:B----4-:R-:W-:-:S04]  /*1330*/  IADD3 R23, PT, PT, R23, R24, R25 ;  /* 0x0000001817177210 */ /* 0x010fc80007ffe019 */
[----:B-----5:R-:W-:Y:S01]  /*1340*/  IADD3 R21, PT, PT, R21, R0, R23 ;  /* 0x0000000015157210 */ /* 0x020fe20007ffe017 */
[----:B------:R-:W-:-:S04]  /*1350*/  IMAD.MOV.U32 R0, RZ, RZ, R5 ;  /* 0x000000ffff007224 */ /* 0x000fc800078e0005 */
[----:B------:R-:W-:Y:S01]  /*1360*/  IMAD.X R10, R0, 0x1, ~R11, P1 ;  /* 0x00000001000a7824 */ /* 0x000fe200008e0e0b */
[----:B------:R-:W-:-:S04]  /*1370*/  IADD3 R13, PT, PT, R16, R13, R21 ;  /* 0x0000000d100d7210 */ /* 0x000fc80007ffe015 */
[----:B------:R-:W-:Y:S02]  /*1380*/  ISETP.GE.U32.AND.EX P0, PT, R10, RZ, PT, P0 ;  /* 0x000000ff0a00720c */ /* 0x000fe40003f06100 */
[----:B------:R-:W-:-:S04]  /*1390*/  IADD3 R13, PT, PT, R18, R15, R13 ;  /* 0x0000000f120d7210 */ /* 0x000fc80007ffe00d */
[----:B------:R-:W-:-:S04]  /*13a0*/  IADD3 R13, PT, PT, R20, R17, R13 ;  /* 0x00000011140d7210 */ /* 0x000fc80007ffe00d */
[----:B------:R-:W-:-:S03]  /*13b0*/  IADD3 R10, PT, PT, R22, R19, R13 ;  /* 0x00000013160a7210 */ /* 0x000fc60007ffe00d */
[----:B------:R-:W-:Y:S05]  /*13c0*/  @!P0 BRA `(.L_x_104) ;  /* 0x0000000400e88947 */ /* 0x000fea0003800000 */
[----:B------:R-:W-:-:S05]  /*13d0*/  IADD3 R9, P0, PT, R9, 0x1000, RZ ;  /* 0x0000100009097810 */ /* 0x000fca0007f1e0ff */
[----:B------:R-:W-:Y:S01]  /*13e0*/  IMAD.X R11, RZ, RZ, R11, P0 ;  /* 0x000000ffff0b7224 */ /* 0x000fe200000e060b */
[----:B------:R-:W-:-:S04]  /*13f0*/  ISETP.GT.U32.AND P0, PT, R9, R12, PT ;  /* 0x0000000c0900720c */ /* 0x000fc80003f04070 */
[----:B------:R-:W-:-:S13]  /*1400*/  ISETP.GT.U32.AND.EX P0, PT, R11, R14, PT, P0 ;  /* 0x0000000e0b00720c */ /* 0x000fda0003f04100 */
[----:B------:R-:W-:Y:S05]  /*1410*/  @!P0 BRA `(.L_x_105) ;  /* 0xfffffffc006c8947 */ /* 0x000fea000383ffff */
.L_x_103:
[----:B------:R-:W-:Y:S01]  /*1420*/  IMAD.IADD R3, R4, 0x1, -R9 ;  /* 0x0000000104037824 */ /* 0x000fe200078e0a09 */
[----:B------:R-:W-:Y:S01]  /*1430*/  ISETP.GE.U32.AND P1, PT, R9, R4, PT ;  /* 0x000000040900720c */ /* 0x000fe20003f26070 */
[----:B------:R-:W-:Y:S03]  /*1440*/  BSSY.RECONVERGENT B1, `(.L_x_104) ;  /* 0x0000072000017945 */ /* 0x000fe60003800200 */
[----:B------:R-:W-:-:S04]  /*1450*/  ISETP.GE.AND P0, PT, R8, R3, PT ;  /* 0x000000030800720c */ /* 0x000fc80003f06270 */
[----:B------:R-:W-:-:S13]  /*1460*/  ISETP.GE.U32.OR.EX P0, PT, R11, R0, P0, P1 ;  /* 0x000000000b00720c */ /* 0x000fda0000706510 */
[----:B------:R-:W-:Y:S05]  /*1470*/  @P0 BRA `(.L_x_106) ;  /* 0x0000000400b80947 */ /* 0x000fea0003800000 */
[----:B------:R-:W-:Y:S01]  /*1480*/  LOP3.LUT R0, RZ, R8, RZ, 0x33, !PT ;  /* 0x00000008ff007212 */ /* 0x000fe200078e33ff */
[----:B------:R-:W-:Y:S03]  /*1490*/  BSSY.RECONVERGENT B2, `(.L_x_107) ;  /* 0x0000031000027945 */ /* 0x000fe60003800200 */
[----:B------:R-:W-:-:S04]  /*14a0*/  IADD3 R0, PT, PT, -R9, R4, R0 ;  /* 0x0000000409007210 */ /* 0x000fc80007ffe100 */
[C---:B------:R-:W-:Y:S02]  /*14b0*/  ISETP.GE.U32.AND P0, PT, R0.reuse, 0xf00, PT ;  /* 0x00000f000000780c */ /* 0x040fe40003f06070 */
[----:B------:R-:W-:Y:S01]  /*14c0*/  LEA.HI R4, R0, 0x1, RZ, 0x18 ;  /* 0x0000000100047811 */ /* 0x000fe200078fc0ff */
[----:B------:R-:W-:-:S03]  /*14d0*/  IMAD.MOV.U32 R0, RZ, RZ, R8 ;  /* 0x000000ffff007224 */ /* 0x000fc600078e0008 */
[----:B------:R-:W-:-:S04]  /*14e0*/  LOP3.LUT R24, R4, 0xf, RZ, 0xc0, !PT ;  /* 0x0000000f04187812 */ /* 0x000fc800078ec0ff */
[----:B------:R-:W-:-:S03]  /*14f0*/  ISETP.NE.AND P1, PT, R24, RZ, PT ;  /* 0x000000ff1800720c */ /* 0x000fc60003f25270 */
[----:B------:R-:W-:Y:S10]  /*1500*/  @!P0 BRA `(.L_x_108) ;  /* 0x0000000000a48947 */ /* 0x000ff40003800000 */
[----:B------:R-:W0:Y:S01]  /*1510*/  LDCU.64 UR4, c[0x0][0x380] ;  /* 0x00007000ff0477ac */ /* 0x000e220008000a00 */
[----:B------:R-:W-:Y:S02]  /*1520*/  IADD3 R3, P0, PT, R8, R9, RZ ;  /* 0x0000000908037210 */ /* 0x000fe40007f1e0ff */
[----:B------:R-:W-:-:S03]  /*1530*/  LOP3.LUT R6, R4, 0x1fffff0, RZ, 0xc0, !PT ;  /* 0x01fffff004067812 */ /* 0x000fc600078ec0ff */
[----:B------:R-:W-:Y:S02]  /*1540*/  IMAD.X R0, RZ, RZ, R11, P0 ;  /* 0x000000ffff007224 */ /* 0x000fe400000e060b */
[----:B------:R-:W-:Y:S01]  /*1550*/  IMAD.MOV R6, RZ, RZ, -R6 ;  /* 0x000000ffff067224 */ /* 0x000fe200078e0a06 */
[----:B0-----:R-:W-:-:S04]  /*1560*/  LEA R15, P2, R3, UR4, 0x2 ;  /* 0x00000004030f7c11 */ /* 0x001fc8000f8410ff */
[----:B------:R-:W-:Y:S02]  /*1570*/  IADD3 R15, P0, PT, R15, 0x2000, RZ ;  /* 0x000020000f0f7810 */ /* 0x000fe40007f1e0ff */
[----:B------:R-:W-:Y:S01]  /*1580*/  LEA.HI.X R3, R3, UR5, R0, 0x2, P2 ;  /* 0x0000000503037c11 */ /* 0x000fe200090f1400 */
[----:B------:R-:W-:-:S04]  /*1590*/  IMAD.MOV.U32 R0, RZ, RZ, R8 ;  /* 0x000000ffff007224 */ /* 0x000fc800078e0008 */
[----:B------:R-:W-:-:S07]  /*15a0*/  IMAD.X R3, RZ, RZ, R3, P0 ;  /* 0x000000ffff037224 */ /* 0x000fce00000e0603 */
.L_x_109:
        /* <DEDUP_REMOVED lines=31> */
.L_x_108:
[----:B------:R-:W-:Y:S05]  /*17a0*/  BSYNC.RECONVERGENT B2 ;  /* 0x0000000000027941 */ /* 0x000fea0003800200 */
.L_x_107:
[----:B------:R-:W-:Y:S05]  /*17b0*/  @!P1 BRA `(.L_x_106) ;  /* 0x0000000000e89947 */ /* 0x000fea0003800000 */
[----:B------:R-:W-:Y:S01]  /*17c0*/  ISETP.GE.U32.AND P0, PT, R24, 0x8, PT ;  /* 0x000000081800780c */ /* 0x000fe20003f06070 */
[----:B------:R-:W-:Y:S01]  /*17d0*/  BSSY.RECONVERGENT B2, `(.L_x_110) ;  /* 0x0000016000027945 */ /* 0x000fe20003800200 */
[----:B------:R-:W-:-:S04]  /*17e0*/  LOP3.LUT R17, R4, 0x7, RZ, 0xc0, !PT ;  /* 0x0000000704117812 */ /* 0x000fc800078ec0ff */
[----:B------:R-:W-:-:S07]  /*17f0*/  ISETP.NE.AND P1, PT, R17, RZ, PT ;  /* 0x000000ff1100720c */ /* 0x000fce0003f25270 */
[----:B------:R-:W-:Y:S06]  /*1800*/  @!P0 BRA `(.L_x_111) ;  /* 0x0000000000488947 */ /* 0x000fec0003800000 */
[----:B------:R-:W0:Y:S01]  /*1810*/  LDCU.64 UR4, c[0x0][0x380] ;  /* 0x00007000ff0477ac */ /* 0x000e220008000a00 */
[----:B------:R-:W-:-:S05]  /*1820*/  IADD3 R3, P0, PT, R0, R9, RZ ;  /* 0x0000000900037210 */ /* 0x000fca0007f1e0ff */
[----:B------:R-:W-:Y:S01]  /*1830*/  IMAD.X R6, RZ, RZ, R11, P0 ;  /* 0x000000ffff067224 */ /* 0x000fe200000e060b */
        /* <DEDUP_REMOVED lines=15> */
.L_x_111:
[----:B------:R-:W-:Y:S05]  /*1930*/  BSYNC.RECONVERGENT B2 ;  /* 0x0000000000027941 */ /* 0x000fea0003800200 */
.L_x_110:
        /* <DEDUP_REMOVED lines=18> */
.L_x_113:
[----:B------:R-:W-:Y:S05]  /*1a60*/  BSYNC.RECONVERGENT B2 ;  /* 0x0000000000027941 */ /* 0x000fea0003800200 */
.L_x_112:
[----:B------:R-:W-:Y:S05]  /*1a70*/  @!P1 BRA `(.L_x_106) ;  /* 0x0000000000389947 */ /* 0x000fea0003800000 */
[----:B------:R-:W0:Y:S01]  /*1a80*/  LDCU.64 UR4, c[0x0][0x380] ;  /* 0x00007000ff0477ac */ /* 0x000e220008000a00 */
[----:B------:R-:W-:Y:S01]  /*1a90*/  IADD3 R5, P0, PT, R0, R9, RZ ;  /* 0x0000000900057210 */ /* 0x000fe20007f1e0ff */
[----:B------:R-:W-:-:S04]  /*1aa0*/  IMAD.MOV R0, RZ, RZ, -R6 ;  /* 0x000000ffff007224 */ /* 0x000fc800078e0a06 */
[----:B------:R-:W-:Y:S01]  /*1ab0*/  IMAD.X R4, RZ, RZ, R11, P0 ;  /* 0x000000ffff047224 */ /* 0x000fe200000e060b */
[----:B0-----:R-:W-:-:S04]  /*1ac0*/  LEA R2, P1, R5, UR4, 0x2 ;  /* 0x0000000405027c11 */ /* 0x001fc8000f8210ff */
[----:B------:R-:W-:-:S09]  /*1ad0*/  LEA.HI.X R5, R5, UR5, R4, 0x2, P1 ;  /* 0x0000000505057c11 */ /* 0x000fd200088f1404 */
.L_x_114:
[----:B------:R-:W-:-:S06]  /*1ae0*/  IMAD.MOV.U32 R3, RZ, RZ, R5 ;  /* 0x000000ffff037224 */ /* 0x000fcc00078e0005 */
[----:B------:R0:W2:Y:S01]  /*1af0*/  LDG.E R3, desc[UR6][R2.64] ;  /* 0x0000000602037981 */ /* 0x0000a2000c1e1900 */
[----:B------:R-:W-:-:S05]  /*1b00*/  VIADD R0, R0, 0x1 ;  /* 0x0000000100007836 */ /* 0x000fca0000000000 */
[----:B------:R-:W-:Y:S02]  /*1b10*/  ISETP.NE.AND P0, PT, R0, RZ, PT ;  /* 0x000000ff0000720c */ /* 0x000fe40003f05270 */
[----:B0-----:R-:W-:-:S05]  /*1b20*/  IADD3 R2, P1, PT, R2, 0x400, RZ ;  /* 0x0000040002027810 */ /* 0x001fca0007f3e0ff */
[----:B------:R-:W-:Y:S02]  /*1b30*/  IMAD.X R5, RZ, RZ, R5, P1 ;  /* 0x000000ffff057224 */ /* 0x000fe400008e0605 */
[----:B--2---:R-:W-:-:S04]  /*1b40*/  IMAD.IADD R10, R3, 0x1, R10 ;  /* 0x00000001030a7824 */ /* 0x004fc800078e020a */
[----:B------:R-:W-:Y:S05]  /*1b50*/  @P0 BRA `(.L_x_114) ;  /* 0xfffffffc00e00947 */ /* 0x000fea000383ffff */
.L_x_106:
[----:B------:R-:W-:Y:S05]  /*1b60*/  BSYNC.RECONVERGENT B1 ;  /* 0x0000000000017941 */ /* 0x000fea0003800200 */
.L_x_104:
[----:B------:R-:W0:Y:S01]  /*1b70*/  S2R R6, SR_LANEID ;  /* 0x0000000000067919 */ /* 0x000e220000000000 */
[----:B------:R-:W-:Y:S01]  /*1b80*/  ISETP.NE.AND P5, PT, R8, RZ, PT ;  /* 0x000000ff0800720c */ /* 0x000fe20003fa5270 */
        /* <DEDUP_REMOVED lines=39> */
[----:B------:R-:W-:-:S07]  /*1e00*/  IMAD.IADD R7, R0, 0x1, R3 ;  /* 0x0000000100077824 */ /* 0x000fce00078e0203 */
.L_x_102:
[----:B------:R-:W-:Y:S05]  /*1e10*/  BSYNC.RECONVERGENT B0 ;  /* 0x0000000000007941 */ /* 0x000fea0003800200 */
.L_x_87:
[----:B------:R-:W-:Y:S05]  /*1e20*/  @P5 EXIT ;  /* 0x000000000000594d */ /* 0x000fea0003800000 */
[----:B------:R-:W3:Y:S01]  /*1e30*/  LDC.64 R2, c[0x0][0x388] ;  /* 0x0000e200ff027b82 */ /* 0x000ee20000000a00 */
[----:B------:R-:W0:Y:S02]  /*1e40*/  LDCU UR4, c[0x0][0x39c] ;  /* 0x00007380ff0477ac */ /* 0x000e240008000800 */
[----:B012---:R-:W-:-:S05]  /*1e50*/  VIADD R7, R7, UR4 ;  /* 0x0000000407077c36 */ /* 0x007fca0008000000 */
[----:B---3--:R-:W-:Y:S01]  /*1e60*/  STG.E desc[UR6][R2.64], R7 ;  /* 0x0000000702007986 */ /* 0x008fe2000c101906 */
[----:B------:R-:W-:Y:S05]  /*1e70*/  EXIT ;  /* 0x000000000000794d */ /* 0x000fea0003800000 */
.L_x_115:
        /* <DEDUP_REMOVED lines=16> */
.L_x_244:


//--------------------- .text._ZN3cub18CUB_300001_SM_10006detail6reduce28DeviceReduceSingleTileKernelINS2_10policy_hubIijN4cuda3std3__44plusIiEEE10Policy1000EPiSC_iS9_iiNS7_10__identityEEEvT0_T1_T2_T3_T4_T6_ --------------------------
	.section	.text._ZN3cub18CUB_300001_SM_10006detail6reduce28DeviceReduceSingleTileKernelINS2_10policy_hubIijN4cuda3std3__44plusIiEEE10Policy1000EPiSC_iS9_iiNS7_10__identityEEEvT0_T1_T2_T3_T4_T6_,"ax",@progbits
	.align	128
        .global         _ZN3cub18CUB_300001_SM_10006detail6reduce28DeviceReduceSingleTileKernelINS2_10policy_hubIijN4cuda3std3__44plusIiEEE10Policy1000EPiSC_iS9_iiNS7_10__identityEEEvT0_T1_T2_T3_T4_T6_
        .type           _ZN3cub18CUB_300001_SM_10006detail6reduce28DeviceReduceSingleTileKernelINS2_10policy_hubIijN4cuda3std3__44plusIiEEE10Policy1000EPiSC_iS9_iiNS7_10__identityEEEvT0_T1_T2_T3_T4_T6_,@function
        .size           _ZN3cub18CUB_300001_SM_10006detail6reduce28DeviceReduceSingleTileKernelINS2_10policy_hubIijN4cuda3std3__44plusIiEEE10Policy1000EPiSC_iS9_iiNS7_10__identityEEEvT0_T1_T2_T3_T4_T6_,(.L_x_245 - _ZN3cub18CUB_300001_SM_10006detail6reduce28DeviceReduceSingleTileKernelINS2_10policy_hubIijN4cuda3std3__44plusIiEEE10Policy1000EPiSC_iS9_iiNS7_10__identityEEEvT0_T1_T2_T3_T4_T6_)
        .other          _ZN3cub18CUB_300001_SM_10006detail6reduce28DeviceReduceSingleTileKernelINS2_10policy_hubIijN4cuda3std3__44plusIiEEE10Policy1000EPiSC_iS9_iiNS7_10__identityEEEvT0_T1_T2_T3_T4_T6_,@"STO_CUDA_ENTRY STV_DEFAULT"
_ZN3cub18CUB_300001_SM_10006detail6reduce28DeviceReduceSingleTileKernelINS2_10policy_hubIijN4cuda3std3__44plusIiEEE10Policy1000EPiSC_iS9_iiNS7_10__identityEEEvT0_T1_T2_T3_T4_T6_:
.text._ZN3cub18CUB_300001_SM_10006detail6reduce28DeviceReduceSingleTileKernelINS2_10policy_hubIijN4cuda3std3__44plusIiEEE10Policy1000EPiSC_iS9_iiNS7_10__identityEEEvT0_T1_T2_T3_T4_T6_:
        /* <DEDUP_REMOVED lines=13> */
.L_x_116:
        /* <DEDUP_REMOVED lines=16> */
.L_x_121:
[----:B------:R-:W-:Y:S05]  /*01d0*/  BSYNC.RECONVERGENT B1 ;  /* 0x0000000000017941 */ /* 0x000fea0003800200 */
.L_x_120:
        /* <DEDUP_REMOVED lines=16> */
.L_x_126:
        /* <DEDUP_REMOVED lines=9> */
.L_x_125:
[----:B------:R-:W-:Y:S05]  /*0370*/  BSYNC.RECONVERGENT B2 ;  /* 0x0000000000027941 */ /* 0x000fea0003800200 */
.L_x_124:
        /* <DEDUP_REMOVED lines=8> */
.L_x_129:
        /* <DEDUP_REMOVED lines=35> */
.L_x_128:
[----:B------:R-:W-:Y:S05]  /*0630*/  BSYNC.RECONVERGENT B2 ;  /* 0x0000000000027941 */ /* 0x000fea0003800200 */
.L_x_127:
        /* <DEDUP_REMOVED lines=22> */
.L_x_131:
[----:B------:R-:W-:Y:S05]  /*07a0*/  BSYNC.RECONVERGENT B2 ;  /* 0x0000000000027941 */ /* 0x000fea0003800200 */
.L_x_130:
        /* <DEDUP_REMOVED lines=10> */
.L_x_123:
[----:B------:R-:W-:Y:S05]  /*0850*/  BSYNC.RECONVERGENT B1 ;  /* 0x0000000000017941 */ /* 0x000fea0003800200 */
.L_x_122:
        /* <DEDUP_REMOVED lines=45> */
.L_x_132:
        /* <DEDUP_REMOVED lines=67> */
.L_x_119:
        /* <DEDUP_REMOVED lines=22> */
.L_x_136:
        /* <DEDUP_REMOVED lines=20> */
.L_x_134:
        /* <DEDUP_REMOVED lines=20> */
.L_x_140:
        /* <DEDUP_REMOVED lines=8> */
.L_x_139:
[----:B------:R-:W-:Y:S05]  /*13c0*/  BSYNC.RECONVERGENT B2 ;  /* 0x0000000000027941 */ /* 0x000fea0003800200 */
.L_x_138:
        /* <DEDUP_REMOVED lines=16> */
.L_x_143:
        /* <DEDUP_REMOVED lines=39> */
.L_x_142:
[----:B------:R-:W-:Y:S05]  /*1740*/  BSYNC.RECONVERGENT B2 ;  /* 0x0000000000027941 */ /* 0x000fea0003800200 */
.L_x_141:
        /* <DEDUP_REMOVED lines=27> */
.L_x_145:
[----:B------:R-:W-:Y:S05]  /*1900*/  BSYNC.RECONVERGENT B2 ;  /* 0x0000000000027941 */ /* 0x000fea0003800200 */
.L_x_144:
        /* <DEDUP_REMOVED lines=10> */
.L_x_137:
[----:B------:R-:W-:Y:S05]  /*19b0*/  BSYNC.RECONVERGENT B1 ;  /* 0x0000000000017941 */ /* 0x000fea0003800200 */
.L_x_135:
        /* <DEDUP_REMOVED lines=43> */
.L_x_118:
        /* <DEDUP_REMOVED lines=12> */
.L_x_148:
[----:B------:R-:W-:Y:S05]  /*1d30*/  BSYNC.RECONVERGENT B1 ;  /* 0x0000000000017941 */ /* 0x000fea0003800200 */
.L_x_147:
        /* <DEDUP_REMOVED lines=16> */
.L_x_153:
        /* <DEDUP_REMOVED lines=9> */
.L_x_152:
[----:B------:R-:W-:Y:S05]  /*1ed0*/  BSYNC.RECONVERGENT B2 ;  /* 0x0000000000027941 */ /* 0x000fea0003800200 */
.L_x_151:
        /* <DEDUP_REMOVED lines=8> */
.L_x_156:
        /* <DEDUP_REMOVED lines=35> */
.L_x_155:
[----:B------:R-:W-:Y:S05]  /*2190*/  BSYNC.RECONVERGENT B2 ;  /* 0x0000000000027941 */ /* 0x000fea0003800200 */
.L_x_154:
        /* <DEDUP_REMOVED lines=22> */
.L_x_158:
[----:B------:R-:W-:Y:S05]  /*2300*/  BSYNC.RECONVERGENT B2 ;  /* 0x0000000000027941 */ /* 0x000fea0003800200 */
.L_x_157:
        /* <DEDUP_REMOVED lines=10> */
.L_x_150:
[----:B------:R-:W-:Y:S05]  /*23b0*/  BSYNC.RECONVERGENT B1 ;  /* 0x0000000000017941 */ /* 0x000fea0003800200 */
.L_x_149:
        /* <DEDUP_REMOVED lines=45> */
.L_x_159:
        /* <DEDUP_REMOVED lines=67> */
.L_x_146:
        /* <DEDUP_REMOVED lines=33> */
.L_x_162:
        /* <DEDUP_REMOVED lines=32> */
.L_x_160:
        /* <DEDUP_REMOVED lines=20> */
.L_x_166:
        /* <DEDUP_REMOVED lines=8> */
.L_x_165:
[----:B------:R-:W-:Y:S05]  /*3090*/  BSYNC.RECONVERGENT B2 ;  /* 0x0000000000027941 */ /* 0x000fea0003800200 */
.L_x_164:
        /* <DEDUP_REMOVED lines=16> */
.L_x_169:
        /* <DEDUP_REMOVED lines=39> */
.L_x_168:
[----:B------:R-:W-:Y:S05]  /*3410*/  BSYNC.RECONVERGENT B2 ;  /* 0x0000000000027941 */ /* 0x000fea0003800200 */
.L_x_167:
        /* <DEDUP_REMOVED lines=27> */
.L_x_171:
[----:B------:R-:W-:Y:S05]  /*35d0*/  BSYNC.RECONVERGENT B2 ;  /* 0x0000000000027941 */ /* 0x000fea0003800200 */
.L_x_170:
        /* <DEDUP_REMOVED lines=10> */
.L_x_163:
[----:B------:R-:W-:Y:S05]  /*3680*/  BSYNC.RECONVERGENT B1 ;  /* 0x0000000000017941 */ /* 0x000fea0003800200 */
.L_x_161:
        /* <DEDUP_REMOVED lines=42> */
.L_x_133:
[----:B------:R-:W-:Y:S05]  /*3930*/  BSYNC.RECONVERGENT B0 ;  /* 0x0000000000007941 */ /* 0x000fea0003800200 */
.L_x_117:
[----:B------:R-:W-:Y:S05]  /*3940*/  @P0 EXIT ;  /* 0x000000000000094d */ /* 0x000fea0003800000 */
[----:B-1----:R-:W1:Y:S01]  /*3950*/  LDC.64 R4, c[0x0][0x388] ;  /* 0x0000e200ff047b82 */ /* 0x002e620000000a00 */
[----:B------:R-:W0:Y:S02]  /*3960*/  LDCU UR4, c[0x0][0x398] ;  /* 0x00007300ff0477ac */ /* 0x000e240008000800 */
[----:B0-234-:R-:W-:-:S05]  /*3970*/  VIADD R3, R3, UR4 ;  /* 0x0000000403037c36 */ /* 0x01dfca0008000000 */
[----:B-1----:R-:W-:Y:S01]  /*3980*/  STG.E desc[UR6][R4.64], R3 ;  /* 0x0000000304007986 */ /* 0x002fe2000c101906 */
[----:B------:R-:W-:Y:S05]  /*3990*/  EXIT ;  /* 0x000000000000794d */ /* 0x000fea0003800000 */
.L_x_172:
        /* <DEDUP_REMOVED lines=14> */
.L_x_245:


//--------------------- .text._ZN3cub18CUB_300001_SM_10006detail6reduce18DeviceReduceKernelINS2_10policy_hubIijN4cuda3std3__44plusIiEEE10Policy1000EN6thrust24THRUST_300001_SM_1000_NS10device_ptrIiEEjS9_iNS7_10__identityEEEvT0_PT3_T1_NS0_13GridEvenShareISK_EET2_T4_ --------------------------
	.section	.text._ZN3cub18CUB_300001_SM_10006detail6reduce18DeviceReduceKernelINS2_10policy_hubIijN4cuda3std3__44plusIiEEE10Policy1000EN6thrust24THRUST_300001_SM_1000_NS10device_ptrIiEEjS9_iNS7_10__identityEEEvT0_PT3_T1_NS0_13GridEvenShareISK_EET2_T4_,"ax",@progbits
	.align	128
        .global         _ZN3cub18CUB_300001_SM_10006detail6reduce18DeviceReduceKernelINS2_10policy_hubIijN4cuda3std3__44plusIiEEE10Policy1000EN6thrust24THRUST_300001_SM_1000_NS10device_ptrIiEEjS9_iNS7_10__identityEEEvT0_PT3_T1_NS0_13GridEvenShareISK_EET2_T4_
        .type           _ZN3cub18CUB_300001_SM_10006detail6reduce18DeviceReduceKernelINS2_10policy_hubIijN4cuda3std3__44plusIiEEE10Policy1000EN6thrust24THRUST_300001_SM_1000_NS10device_ptrIiEEjS9_iNS7_10__identityEEEvT0_PT3_T1_NS0_13GridEvenShareISK_EET2_T4_,@function
        .size           _ZN3cub18CUB_300001_SM_10006detail6reduce18DeviceReduceKernelINS2_10policy_hubIijN4cuda3std3__44plusIiEEE10Policy1000EN6thrust24THRUST_300001_SM_1000_NS10device_ptrIiEEjS9_iNS7_10__identityEEEvT0_PT3_T1_NS0_13GridEvenShareISK_EET2_T4_,(.L_x_246 - _ZN3cub18CUB_300001_SM_10006detail6reduce18DeviceReduceKernelINS2_10policy_hubIijN4cuda3std3__44plusIiEEE10Policy1000EN6thrust24THRUST_300001_SM_1000_NS10device_ptrIiEEjS9_iNS7_10__identityEEEvT0_PT3_T1_NS0_13GridEvenShareISK_EET2_T4_)
        .other          _ZN3cub18CUB_300001_SM_10006detail6reduce18DeviceReduceKernelINS2_10policy_hubIijN4cuda3std3__44plusIiEEE10Policy1000EN6thrust24THRUST_300001_SM_1000_NS10device_ptrIiEEjS9_iNS7_10__identityEEEvT0_PT3_T1_NS0_13GridEvenShareISK_EET2_T4_,@"STO_CUDA_ENTRY STV_DEFAULT"
_ZN3cub18CUB_300001_SM_10006detail6reduce18DeviceReduceKernelINS2_10policy_hubIijN4cuda3std3__44plusIiEEE10Policy1000EN6thrust24THRUST_300001_SM_1000_NS10device_ptrIiEEjS9_iNS7_10__identityEEEvT0_PT3_T1_NS0_13GridEvenShareISK_EET2_T4_:
.text._ZN3cub18CUB_300001_SM_10006detail6reduce18DeviceReduceKernelINS2_10policy_hubIijN4cuda3std3__44plusIiEEE10Policy1000EN6thrust24THRUST_300001_SM_1000_NS10device_ptrIiEEjS9_iNS7_10__identityEEEvT0_PT3_T1_NS0_13GridEvenShareISK_EET2_T4_:
[----:B------:R-:W-:Y:S01]  /*0000*/  LDC R1, c[0x0][0x37c] ;  /* 0x0000df00ff017b82 */ /* 0x000fe20000000800 */
[----:B------:R-:W0:Y:S07]  /*0010*/  S2R R3, SR_CTAID.X ;  /* 0x0000000000037919 */ /* 0x000e2e0000002500 */
[----:B------:R-:W1:Y:S01]  /*0020*/  LDC.64 R8, c[0x0][0x3a8] ;  /* 0x0000ea00ff087b82 */ /* 0x000e620000000a00 */
[----:B------:R-:W2:Y:S01]  /*0030*/  LDCU.64 UR6, c[0x0][0x358] ;  /* 0x00006b00ff0677ac */ /* 0x000ea20008000a00 */
[----:B------:R-:W-:Y:S01]  /*0040*/  BSSY.RECONVERGENT B0, `(.L_x_173) ;  /* 0x0000236000007945 */ /* 0x000fe20003800200 */
[----:B-1----:R-:W-:-:S02]  /*0050*/  IMAD.SHL.U32 R13, R9, 0x1000, RZ ;  /* 0x00001000090d7824 */ /* 0x002fc400078e00ff */
[----:B0-----:R-:W-:-:S05]  /*0060*/  IMAD R0, R3, -0x1000, R8 ;  /* 0xfffff00003007824 */ /* 0x001fca00078e0208 */
[----:B------:R-:W-:-:S13]  /*0070*/  ISETP.GT.U32.AND P0, PT, R0, 0xfff, PT ;  /* 0x00000fff0000780c */ /* 0x000fda0003f04070 */
[----:B--2---:R-:W-:Y:S05]  /*0080*/  @P0 BRA `(.L_x_174) ;  /* 0x0000001000540947 */ /* 0x004fea0003800000 */
[----:B------:R-:W0:Y:S01]  /*0090*/  S2R R2, SR_TID.X ;  /* 0x0000000000027919 */ /* 0x000e220000002100 */
[----:B------:R-:W-:Y:S01]  /*00a0*/  BSSY.RECONVERGENT B1, `(.L_x_175) ;  /* 0x000000a000017945 */ /* 0x000fe20003800200 */
[----:B------:R-:W-:Y:S01]  /*00b0*/  IMAD.MOV.U32 R14, RZ, RZ, RZ ;  /* 0x000000ffff0e7224 */ /* 0x000fe200078e00ff */
[----:B0-----:R-:W-:Y:S01]  /*00c0*/  ISETP.GE.U32.AND P0, PT, R2, R0, PT ;  /* 0x000000000200720c */ /* 0x001fe20003f06070 */
[----:B------:R-:W-:-:S12]  /*00d0*/  IMAD.MOV.U32 R4, RZ, RZ, R2 ;  /* 0x000000ffff047224 */ /* 0x000fd800078e0002 */
[----:B------:R-:W-:Y:S05]  /*00e0*/  @P0 BRA `(.L_x_176) ;  /* 0x0000000000140947 */ /* 0x000fea0003800000 */
[----:B------:R-:W0:Y:S01]  /*00f0*/  LDC.64 R14, c[0x0][0x380] ;  /* 0x0000e000ff0e7b82 */ /* 0x000e220000000a00 */
[----:B------:R-:W-:-:S04]  /*0100*/  IMAD R5, R3, 0x1000, R2 ;  /* 0x0000100003057824 */ /* 0x000fc800078e0202 */
[----:B0-----:R-:W-:-:S06]  /*0110*/  IMAD.WIDE.U32 R14, R5, 0x4, R14 ;  /* 0x00000004050e7825 */ /* 0x001fcc00078e000e */
[----:B------:R0:W5:Y:S01]  /*0120*/  LDG.E R14, desc[UR6][R14.64] ;  /* 0x000000060e0e7981 */ /* 0x000162000c1e1900 */
[----:B------:R-:W-:-:S07]  /*0130*/  VIADD R4, R2, 0x100 ;  /* 0x0000010002047836 */ /* 0x000fce0000000000 */
.L_x_176:
[----:B------:R-:W-:Y:S05]  /*0140*/  BSYNC.RECONVERGENT B1 ;  /* 0x0000000000017941 */ /* 0x000fea0003800200 */
.L_x_175:
[----:B------:R-:W-:Y:S01]  /*0150*/  ISETP.GE.U32.AND P0, PT, R4, R0, PT ;  /* 0x000000000400720c */ /* 0x000fe20003f06070 */
[----:B------:R-:W-:-:S12]  /*0160*/  BSSY.RECONVERGENT B1, `(.L_x_177) ;  /* 0x0000097000017945 */ /* 0x000fd80003800200 */
[----:B------:R-:W-:Y:S05]  /*0170*/  @P0 BRA `(.L_x_178) ;  /* 0x0000000800540947 */ /* 0x000fea0003800000 */
[----:B------:R-:W-:Y:S01]  /*0180*/  LOP3.LUT R5, RZ, R4, RZ, 0x33, !PT ;  /* 0x00000004ff057212 */ /* 0x000fe200078e33ff */
[----:B------:R-:W-:Y:S04]  /*0190*/  BSSY.RECONVERGENT B2, `(.L_x_179) ;  /* 0x000004b000027945 */ /* 0x000fe80003800200 */
[----:B------:R-:W-:-:S04]  /*01a0*/  IMAD.IADD R8, R5, 0x1, R8 ;  /* 0x0000000105087824 */ /* 0x000fc800078e0208 */
[----:B------:R-:W-:-:S05]  /*01b0*/  IMAD R8, R3, -0x1000, R8 ;  /* 0xfffff00003087824 */ /* 0x000fca00078e0208 */
[C---:B------:R-:W-:Y:S02]  /*01c0*/  ISETP.GE.U32.AND P0, PT, R8.reuse, 0xf00, PT ;  /* 0x00000f000800780c */ /* 0x040fe40003f06070 */
[----:B------:R-:W-:-:S04]  /*01d0*/  LEA.HI R5, R8, 0x1, RZ, 0x18 ;  /* 0x0000000108057811 */ /* 0x000fc800078fc0ff */
[----:B------:R-:W-:-:S07]  /*01e0*/  LOP3.LUT R6, R5, 0xf, RZ, 0xc0, !PT ;  /* 0x0000000f05067812 */ /* 0x000fce00078ec0ff */
[----:B------:R-:W-:Y:S05]  /*01f0*/  @!P0 BRA `(.L_x_180) ;  /* 0x0000000400108947 */ /* 0x000fea0003800000 */
[----:B------:R-:W-:Y:S01]  /*0200*/  LOP3.LUT R8, R5, 0x1fffff0, RZ, 0xc0, !PT ;  /* 0x01fffff005087812 */ /* 0x000fe200078ec0ff */
[----:B------:R-:W-:Y:S01]  /*0210*/  BSSY.RECONVERGENT B3, `(.L_x_181) ;  /* 0x0000041000037945 */ /* 0x000fe20003800200 */
[----:B------:R-:W-:Y:S01]  /*0220*/  LOP3.LUT R7, R4, 0x800, RZ, 0xfc, !PT ;  /* 0x0000080004077812 */ /* 0x000fe200078efcff */
[----:B------:R-:W-:Y:S01]  /*0230*/  IMAD R4, R3, 0x1000, R4 ;  /* 0x0000100003047824 */ /* 0x000fe200078e0204 */
[----:B------:R-:W-:-:S07]  /*0240*/  IADD3 R8, PT, PT, -R8, RZ, RZ ;  /* 0x000000ff08087210 */ /* 0x000fce0007ffe1ff */
.L_x_182:
[----:B------:R-:W1:Y:S01]  /*0250*/  LDC.64 R12, c[0x0][0x380] ;  /* 0x0000e000ff0c7b82 */ /* 0x000e620000000a00 */
[----:B------:R-:W-:-:S04]  /*0260*/  VIADD R21, R4, 0x100 ;  /* 0x0000010004157836 */ /* 0x000fc80000000000 */
[----:B-1----:R-:W-:-:S04]  /*0270*/  IMAD.WIDE.U32 R20, R21, 0x4, R12 ;  /* 0x0000000415147825 */ /* 0x002fc800078e000c */
[C---:B------:R-:W-:Y:S01]  /*0280*/  IMAD.WIDE.U32 R16, R4.reuse, 0x4, R12 ;  /* 0x0000000404107825 */ /* 0x040fe200078e000c */
[----:B0-----:R-:W2:Y:S04]  /*0290*/  LDG.E R15, desc[UR6][R20.64] ;  /* 0x00000006140f7981 */ /* 0x001ea8000c1e1900 */
[----:B------:R0:W2:Y:S01]  /*02a0*/  LDG.E R9, desc[UR6][R16.64] ;  /* 0x0000000610097981 */ /* 0x0000a2000c1e1900 */
[C---:B------:R-:W-:Y:S02]  /*02b0*/  VIADD R29, R4.reuse, 0x600 ;  /* 0x00000600041d7836 */ /* 0x040fe40000000000 */
[C---:B------:R-:W-:Y:S01]  /*02c0*/  VIADD R27, R4.reuse, 0x300 ;  /* 0x00000300041b7836 */ /* 0x040fe20000000000 */
[C---:B------:R-:W-:Y:S01]  /*02d0*/  IADD3 R28, PT, PT, R4.reuse, 0x800, RZ ;  /* 0x00000800041c7810 */ /* 0x040fe20007ffe0ff */
[----:B------:R-:W-:-:S02]  /*02e0*/  VIADD R11, R4, 0x200 ;  /* 0x00000200040b7836 */ /* 0x000fc40000000000 */
[----:B------:R-:W-:-:S04]  /*02f0*/  IMAD.WIDE.U32 R26, R27, 0x4, R12 ;  /* 0x000000041b1a7825 */ /* 0x000fc800078e000c */
[--C-:B0-----:R-:W-:Y:S02]  /*0300*/  IMAD.WIDE.U32 R16, R29, 0x4, R12.reuse ;  /* 0x000000041d107825 */ /* 0x101fe400078e000c */
[----:B------:R-:W3:Y:S02]  /*0310*/  LDG.E R26, desc[UR6][R26.64] ;  /* 0x000000061a1a7981 */ /* 0x000ee4000c1e1900 */
[C---:B------:R-:W-:Y:S02]  /*0320*/  VIADD R19, R4.reuse, 0x400 ;  /* 0x0000040004137836 */ /* 0x040fe40000000000 */
[C---:B------:R-:W-:Y:S01]  /*0330*/  VIADD R23, R4.reuse, 0x500 ;  /* 0x0000050004177836 */ /* 0x040fe20000000000 */
[----:B------:R0:W4:Y:S01]  /*0340*/  LDG.E R22, desc[UR6][R16.64] ;  /* 0x0000000610167981 */ /* 0x000122000c1e1900 */
[----:B------:R-:W-:Y:S02]  /*0350*/  VIADD R29, R4, 0x700 ;  /* 0x00000700041d7836 */ /* 0x000fe40000000000 */
[----:B------:R-:W-:-:S04]  /*0360*/  IMAD.WIDE.U32 R10, R11, 0x4, R12 ;  /* 0x000000040b0a7825 */ /* 0x000fc800078e000c */
[--C-:B------:R-:W-:Y:S01]  /*0370*/  IMAD.WIDE.U32 R18, R19, 0x4, R12.reuse ;  /* 0x0000000413127825 */ /* 0x100fe200078e000c */
[----:B------:R1:W3:Y:S03]  /*0380*/  LDG.E R25, desc[UR6][R10.64] ;  /* 0x000000060a197981 */ /* 0x0002e6000c1e1900 */
[--C-:B------:R-:W-:Y:S01]  /*0390*/  IMAD.WIDE.U32 R20, R23, 0x4, R12.reuse ;  /* 0x0000000417147825 */ /* 0x100fe200078e000c */
[----:B------:R-:W4:Y:S03]  /*03a0*/  LDG.E R24, desc[UR6][R18.64] ;  /* 0x0000000612187981 */ /* 0x000f26000c1e1900 */
[--C-:B0-----:R-:W-:Y:S01]  /*03b0*/  IMAD.WIDE.U32 R16, R29, 0x4, R12.reuse ;  /* 0x000000041d107825 */ /* 0x101fe200078e000c */
[----:B------:R0:W4:Y:S03]  /*03c0*/  LDG.E R23, desc[UR6][R20.64] ;  /* 0x0000000614177981 */ /* 0x000126000c1e1900 */
[----:B------:R-:W-:Y:S01]  /*03d0*/  IMAD.WIDE.U32 R28, R28, 0x4, R12 ;  /* 0x000000041c1c7825 */ /* 0x000fe200078e000c */
[----:B------:R-:W4:Y:S03]  /*03e0*/  LDG.E R19, desc[UR6][R16.64] ;  /* 0x0000000610137981 */ /* 0x000f26000c1e1900 */
[----:B------:R-:W-:-:S02]  /*03f0*/  VIADD R27, R4, 0xa00 ;  /* 0x00000a00041b7836 */ /* 0x000fc40000000000 */
[----:B-1----:R-:W-:Y:S01]  /*0400*/  VIADD R11, R4, 0x900 ;  /* 0x00000900040b7836 */ /* 0x002fe20000000000 */
[----:B------:R1:W4:Y:S01]  /*0410*/  LDG.E R18, desc[UR6][R28.64] ;  /* 0x000000061c127981 */ /* 0x000322000c1e1900 */
[----:B0-----:R-:W-:-:S04]  /*0420*/  IMAD.WIDE.U32 R20, R27, 0x4, R12 ;  /* 0x000000041b147825 */ /* 0x001fc800078e000c */
[----:B------:R-:W-:Y:S02]  /*0430*/  VIADD R27, R4, 0xb00 ;  /* 0x00000b00041b7836 */ /* 0x000fe40000000000 */
[----:B------:R-:W-:-:S04]  /*0440*/  IMAD.WIDE.U32 R10, R11, 0x4, R12 ;  /* 0x000000040b0a7825 */ /* 0x000fc800078e000c */
[----:B-1----:R-:W-:Y:S02]  /*0450*/  VIADD R29, R4, 0xc00 ;  /* 0x00000c00041d7836 */ /* 0x002fe40000000000 */
[----:B------:R-:W4:Y:S02]  /*0460*/  LDG.E R11, desc[UR6][R10.64] ;  /* 0x000000060a0b7981 */ /* 0x000f24000c1e1900 */
[----:B------:R-:W-:-:S06]  /*0470*/  IMAD.WIDE.U32 R16, R29, 0x4, R12 ;  /* 0x000000041d107825 */ /* 0x000fcc00078e000c */
[----:B------:R0:W4:Y:S04]  /*0480*/  LDG.E R16, desc[UR6][R16.64] ;  /* 0x0000000610107981 */ /* 0x000128000c1e1900 */
[----:B------:R1:W4:Y:S01]  /*0490*/  LDG.E R10, desc[UR6][R20.64] ;  /* 0x00000006140a7981 */ /* 0x000322000c1e1900 */
[----:B0-----:R-:W-:Y:S01]  /*04a0*/  VIADD R17, R4, 0xf00 ;  /* 0x00000f0004117836 */ /* 0x001fe20000000000 */
[----:B--2--5:R-:W-:Y:S01]  /*04b0*/  IADD3 R9, PT, PT, R15, R9, R14 ;  /* 0x000000090f097210 */ /* 0x024fe20007ffe00e */
[----:B------:R-:W-:-:S04]  /*04c0*/  IMAD.WIDE.U32 R14, R27, 0x4, R12 ;  /* 0x000000041b0e7825 */ /* 0x000fc800078e000c */
[----:B------:R-:W-:Y:S02]  /*04d0*/  VIADD R27, R4, 0xd00 ;  /* 0x00000d00041b7836 */ /* 0x000fe40000000000 */
[----:B------:R-:W2:Y:S02]  /*04e0*/  LDG.E R15, desc[UR6][R14.64] ;  /* 0x000000060e0f7981 */ /* 0x000ea4000c1e1900 */
[----:B------:R-:W-:-:S04]  /*04f0*/  IMAD.WIDE.U32 R28, R27, 0x4, R12 ;  /* 0x000000041b1c7825 */ /* 0x000fc800078e000c */
[----:B------:R-:W-:Y:S02]  /*0500*/  VIADD R27, R4, 0xe00 ;  /* 0x00000e00041b7836 */ /* 0x000fe40000000000 */
[----:B------:R-:W2:Y:S02]  /*0510*/  LDG.E R29, desc[UR6][R28.64] ;  /* 0x000000061c1d7981 */ /* 0x000ea4000c1e1900 */
[----:B-1----:R-:W-:-:S04]  /*0520*/  IMAD.WIDE.U32 R20, R27, 0x4, R12 ;  /* 0x000000041b147825 */ /* 0x002fc800078e000c */
[----:B------:R-:W-:Y:S02]  /*0530*/  IMAD.WIDE.U32 R12, R17, 0x4, R12 ;  /* 0x00000004110c7825 */ /* 0x000fe400078e000c */
[----:B------:R-:W2:Y:S04]  /*0540*/  LDG.E R20, desc[UR6][R20.64] ;  /* 0x0000000614147981 */ /* 0x000ea8000c1e1900 */
[----:B------:R-:W2:Y:S01]  /*0550*/  LDG.E R12, desc[UR6][R12.64] ;  /* 0x000000060c0c7981 */ /* 0x000ea2000c1e1900 */
[----:B---3--:R-:W-:Y:S02]  /*0560*/  IADD3 R9, PT, PT, R26, R25, R9 ;  /* 0x000000191a097210 */ /* 0x008fe40007ffe009 */
[----:B------:R-:W-:Y:S02]  /*0570*/  IADD3 R8, PT, PT, R8, 0x10, RZ ;  /* 0x0000001008087810 */ /* 0x000fe40007ffe0ff */
[----:B----4-:R-:W-:-:S02]  /*0580*/  IADD3 R9, PT, PT, R23, R24, R9 ;  /* 0x0000001817097210 */ /* 0x010fc40007ffe009 */
[----:B------:R-:W-:Y:S02]  /*0590*/  ISETP.NE.AND P0, PT, R8, RZ, PT ;  /* 0x000000ff0800720c */ /* 0x000fe40003f05270 */
[----:B------:R-:W-:Y:S01]  /*05a0*/  IADD3 R9, PT, PT, R19, R22, R9 ;  /* 0x0000001613097210 */ /* 0x000fe20007ffe009 */
[----:B------:R-:W-:Y:S02]  /*05b0*/  VIADD R7, R7, 0x1000 ;  /* 0x0000100007077836 */ /* 0x000fe40000000000 */
[----:B------:R-:W-:Y:S01]  /*05c0*/  VIADD R4, R4, 0x1000 ;  /* 0x0000100004047836 */ /* 0x000fe20000000000 */
[----:B------:R-:W-:-:S04]  /*05d0*/  IADD3 R9, PT, PT, R11, R18, R9 ;  /* 0x000000120b097210 */ /* 0x000fc80007ffe009 */
[----:B--2---:R-:W-:-:S04]  /*05e0*/  IADD3 R9, PT, PT, R15, R10, R9 ;  /* 0x0000000a0f097210 */ /* 0x004fc80007ffe009 */
[----:B------:R-:W-:-:S04]  /*05f0*/  IADD3 R9, PT, PT, R29, R16, R9 ;  /* 0x000000101d097210 */ /* 0x000fc80007ffe009 */
[----:B------:R-:W-:Y:S01]  /*0600*/  IADD3 R14, PT, PT, R12, R20, R9 ;  /* 0x000000140c0e7210 */ /* 0x000fe20007ffe009 */
[----:B------:R-:W-:Y:S06]  /*0610*/  @P0 BRA `(.L_x_182) ;  /* 0xfffffffc000c0947 */ /* 0x000fec000383ffff */
[----:B------:R-:W-:Y:S05]  /*0620*/  BSYNC.RECONVERGENT B3 ;  /* 0x0000000000037941 */ /* 0x000fea0003800200 */
.L_x_181:
[----:B------:R-:W-:-:S07]  /*0630*/  VIADD R4, R7, 0xfffff800 ;  /* 0xfffff80007047836 */ /* 0x000fce0000000000 */
.L_x_180:
[----:B------:R-:W-:Y:S05]  /*0640*/  BSYNC.RECONVERGENT B2 ;  /* 0x0000000000027941 */ /* 0x000fea0003800200 */
.L_x_179:
[----:B------:R-:W-:-:S13]  /*0650*/  ISETP.NE.AND P0, PT, R6, RZ, PT ;  /* 0x000000ff0600720c */ /* 0x000fda0003f05270 */
[----:B------:R-:W-:Y:S05]  /*0660*/  @!P0 BRA `(.L_x_178) ;  /* 0x0000000400188947 */ /* 0x000fea0003800000 */
[----:B------:R-:W-:Y:S01]  /*0670*/  ISETP.GE.U32.AND P0, PT, R6, 0x8, PT ;  /* 0x000000080600780c */ /* 0x000fe20003f06070 */
[----:B------:R-:W-:Y:S01]  /*0680*/  BSSY.RECONVERGENT B2, `(.L_x_183) ;  /* 0x0000022000027945 */ /* 0x000fe20003800200 */
[----:B------:R-:W-:-:S04]  /*0690*/  LOP3.LUT R24, R5, 0x7, RZ, 0xc0, !PT ;  /* 0x0000000705187812 */ /* 0x000fc800078ec0ff */
[----:B------:R-:W-:-:S07]  /*06a0*/  ISETP.NE.AND P1, PT, R24, RZ, PT ;  /* 0x000000ff1800720c */ /* 0x000fce0003f25270 */
[----:B------:R-:W-:Y:S06]  /*06b0*/  @!P0 BRA `(.L_x_184) ;  /* 0x0000000000788947 */ /* 0x000fec0003800000 */
[----:B------:R-:W1:Y:S01]  /*06c0*/  LDC.64 R10, c[0x0][0x380] ;  /* 0x0000e000ff0a7b82 */ /* 0x000e620000000a00 */
[----:B------:R-:W-:-:S04]  /*06d0*/  IMAD R27, R3, 0x1000, R4 ;  /* 0x00001000031b7824 */ /* 0x000fc800078e0204 */
[C---:B------:R-:W-:Y:S02]  /*06e0*/  VIADD R21, R27.reuse, 0x100 ;  /* 0x000001001b157836 */ /* 0x040fe40000000000 */
[C---:B------:R-:W-:Y:S02]  /*06f0*/  VIADD R17, R27.reuse, 0x300 ;  /* 0x000003001b117836 */ /* 0x040fe40000000000 */
[C---:B------:R-:W-:Y:S01]  /*0700*/  VIADD R23, R27.reuse, 0x200 ;  /* 0x000002001b177836 */ /* 0x040fe20000000000 */
[C---:B------:R-:W-:Y:S01]  /*0710*/  IADD3 R7, PT, PT, R27.reuse, 0x400, RZ ;  /* 0x000004001b077810 */ /* 0x040fe20007ffe0ff */
[C---:B------:R-:W-:Y:S02]  /*0720*/  VIADD R9, R27.reuse, 0x500 ;  /* 0x000005001b097836 */ /* 0x040fe40000000000 */
[C---:B------:R-:W-:Y:S02]  /*0730*/  VIADD R25, R27.reuse, 0x600 ;  /* 0x000006001b197836 */ /* 0x040fe40000000000 */
[----:B-1----:R-:W-:-:S04]  /*0740*/  IMAD.WIDE.U32 R12, R27, 0x4, R10 ;  /* 0x000000041b0c7825 */ /* 0x002fc800078e000a */
[--C-:B------:R-:W-:Y:S01]  /*0750*/  IMAD.WIDE.U32 R20, R21, 0x4, R10.reuse ;  /* 0x0000000415147825 */ /* 0x100fe200078e000a */
[----:B0-----:R0:W2:Y:S03]  /*0760*/  LDG.E R15, desc[UR6][R12.64] ;  /* 0x000000060c0f7981 */ /* 0x0010a6000c1e1900 */
[--C-:B------:R-:W-:Y:S01]  /*0770*/  IMAD.WIDE.U32 R16, R17, 0x4, R10.reuse ;  /* 0x0000000411107825 */ /* 0x100fe200078e000a */
[----:B------:R-:W2:Y:S03]  /*0780*/  LDG.E R18, desc[UR6][R20.64] ;  /* 0x0000000614127981 */ /* 0x000ea6000c1e1900 */
[----:B------:R-:W-:Y:S02]  /*0790*/  IMAD.WIDE.U32 R22, R23, 0x4, R10 ;  /* 0x0000000417167825 */ /* 0x000fe400078e000a */
[----:B------:R-:W3:Y:S02]  /*07a0*/  LDG.E R16, desc[UR6][R16.64] ;  /* 0x0000000610107981 */ /* 0x000ee4000c1e1900 */
[----:B------:R-:W-:-:S02]  /*07b0*/  VIADD R27, R27, 0x700 ;  /* 0x000007001b1b7836 */ /* 0x000fc40000000000 */
[--C-:B------:R-:W-:Y:S01]  /*07c0*/  IMAD.WIDE.U32 R6, R7, 0x4, R10.reuse ;  /* 0x0000000407067825 */ /* 0x100fe200078e000a */
[----:B------:R-:W3:Y:S03]  /*07d0*/  LDG.E R19, desc[UR6][R22.64] ;  /* 0x0000000616137981 */ /* 0x000ee6000c1e1900 */
[--C-:B------:R-:W-:Y:S02]  /*07e0*/  IMAD.WIDE.U32 R8, R9, 0x4, R10.reuse ;  /* 0x0000000409087825 */ /* 0x100fe400078e000a */
[----:B------:R-:W4:Y:S02]  /*07f0*/  LDG.E R7, desc[UR6][R6.64] ;  /* 0x0000000606077981 */ /* 0x000f24000c1e1900 */
[--C-:B0-----:R-:W-:Y:S02]  /*0800*/  IMAD.WIDE.U32 R12, R25, 0x4, R10.reuse ;  /* 0x00000004190c7825 */ /* 0x101fe400078e000a */
[----:B------:R-:W4:Y:S02]  /*0810*/  LDG.E R8, desc[UR6][R8.64] ;  /* 0x0000000608087981 */ /* 0x000f24000c1e1900 */
[----:B------:R-:W-:-:S02]  /*0820*/  IMAD.WIDE.U32 R10, R27, 0x4, R10 ;  /* 0x000000041b0a7825 */ /* 0x000fc400078e000a */
[----:B------:R-:W4:Y:S04]  /*0830*/  LDG.E R13, desc[UR6][R12.64] ;  /* 0x000000060c0d7981 */ /* 0x000f28000c1e1900 */
[----:B------:R-:W4:Y:S01]  /*0840*/  LDG.E R10, desc[UR6][R10.64] ;  /* 0x000000060a0a7981 */ /* 0x000f22000c1e1900 */
[----:B------:R-:W-:Y:S01]  /*0850*/  VIADD R4, R4, 0x800 ;  /* 0x0000080004047836 */ /* 0x000fe20000000000 */
[----:B--2--5:R-:W-:-:S04]  /*0860*/  IADD3 R18, PT, PT, R18, R15, R14 ;  /* 0x0000000f12127210 */ /* 0x024fc80007ffe00e */
[----:B---3--:R-:W-:-:S04]  /*0870*/  IADD3 R18, PT, PT, R16, R19, R18 ;  /* 0x0000001310127210 */ /* 0x008fc80007ffe012 */
[----:B----4-:R-:W-:-:S04]  /*0880*/  IADD3 R18, PT, PT, R8, R7, R18 ;  /* 0x0000000708127210 */ /* 0x010fc80007ffe012 */
[----:B------:R-:W-:-:S07]  /*0890*/  IADD3 R14, PT, PT, R10, R13, R18 ;  /* 0x0000000d0a0e7210 */ /* 0x000fce0007ffe012 */
.L_x_184:
[----:B------:R-:W-:Y:S05]  /*08a0*/  BSYNC.RECONVERGENT B2 ;  /* 0x0000000000027941 */ /* 0x000fea0003800200 */
.L_x_183:
        /* <DEDUP_REMOVED lines=8> */
[C---:B------:R-:W-:Y:S01]  /*0930*/  VIADD R13, R11.reuse, 0x100 ;  /* 0x000001000b0d7836 */ /* 0x040fe20000000000 */
[C---:B------:R-:W-:Y:S01]  /*0940*/  IADD3 R17, PT, PT, R11.reuse, 0x300, RZ ;  /* 0x000003000b117810 */ /* 0x040fe20007ffe0ff */
[C---:B0-----:R-:W-:Y:S02]  /*0950*/  VIADD R15, R11.reuse, 0x200 ;  /* 0x000002000b0f7836 */ /* 0x041fe40000000000 */
[----:B-1----:R-:W-:-:S04]  /*0960*/  IMAD.WIDE.U32 R8, R11, 0x4, R6 ;  /* 0x000000040b087825 */ /* 0x002fc800078e0006 */
[--C-:B------:R-:W-:Y:S02]  /*0970*/  IMAD.WIDE.U32 R10, R13, 0x4, R6.reuse ;  /* 0x000000040d0a7825 */ /* 0x100fe400078e0006 */
[----:B------:R-:W2:Y:S02]  /*0980*/  LDG.E R9, desc[UR6][R8.64] ;  /* 0x0000000608097981 */ /* 0x000ea4000c1e1900 */
[--C-:B------:R-:W-:Y:S02]  /*0990*/  IMAD.WIDE.U32 R12, R15, 0x4, R6.reuse ;  /* 0x000000040f0c7825 */ /* 0x100fe400078e0006 */
[----:B------:R-:W2:Y:S02]  /*09a0*/  LDG.E R10, desc[UR6][R10.64] ;  /* 0x000000060a0a7981 */ /* 0x000ea4000c1e1900 */
[----:B------:R-:W-:Y:S02]  /*09b0*/  IMAD.WIDE.U32 R6, R17, 0x4, R6 ;  /* 0x0000000411067825 */ /* 0x000fe400078e0006 */
[----:B------:R-:W3:Y:S04]  /*09c0*/  LDG.E R13, desc[UR6][R12.64] ;  /* 0x000000060c0d7981 */ /* 0x000ee8000c1e1900 */
[----:B------:R-:W3:Y:S01]  /*09d0*/  LDG.E R6, desc[UR6][R6.64] ;  /* 0x0000000606067981 */ /* 0x000ee2000c1e1900 */
[----:B------:R-:W-:Y:S01]  /*09e0*/  VIADD R4, R4, 0x400 ;  /* 0x0000040004047836 */ /* 0x000fe20000000000 */
[----:B--2--5:R-:W-:-:S04]  /*09f0*/  IADD3 R14, PT, PT, R10, R9, R14 ;  /* 0x000000090a0e7210 */ /* 0x024fc80007ffe00e */
[----:B---3--:R-:W-:-:S07]  /*0a00*/  IADD3 R14, PT, PT, R6, R13, R14 ;  /* 0x0000000d060e7210 */ /* 0x008fce0007ffe00e */
.L_x_186:
[----:B------:R-:W-:Y:S05]  /*0a10*/  BSYNC.RECONVERGENT B2 ;  /* 0x0000000000027941 */ /* 0x000fea0003800200 */
.L_x_185:
[----:B------:R-:W-:Y:S05]  /*0a20*/  @!P1 BRA `(.L_x_178) ;  /* 0x0000000000289947 */ /* 0x000fea0003800000 */
[----:B------:R-:W1:Y:S01]  /*0a30*/  LDC.64 R6, c[0x0][0x380] ;  /* 0x0000e000ff067b82 */ /* 0x000e620000000a00 */
[----:B------:R-:W-:Y:S02]  /*0a40*/  IMAD R9, R3, 0x1000, R4 ;  /* 0x0000100003097824 */ /* 0x000fe400078e0204 */
[----:B------:R-:W-:-:S07]  /*0a50*/  IMAD.MOV R8, RZ, RZ, -R5 ;  /* 0x000000ffff087224 */ /* 0x000fce00078e0a05 */
.L_x_187:
[----:B-1----:R-:W-:-:S06]  /*0a60*/  IMAD.WIDE.U32 R4, R9, 0x4, R6 ;  /* 0x0000000409047825 */ /* 0x002fcc00078e0006 */
[----:B------:R-:W2:Y:S01]  /*0a70*/  LDG.E R5, desc[UR6][R4.64] ;  /* 0x0000000604057981 */ /* 0x000ea2000c1e1900 */
[----:B------:R-:W-:Y:S02]  /*0a80*/  VIADD R8, R8, 0x1 ;  /* 0x0000000108087836 */ /* 0x000fe40000000000 */
[----:B------:R-:W-:-:S03]  /*0a90*/  VIADD R9, R9, 0x100 ;  /* 0x0000010009097836 */ /* 0x000fc60000000000 */
[----:B------:R-:W-:Y:S01]  /*0aa0*/  ISETP.NE.AND P0, PT, R8, RZ, PT ;  /* 0x000000ff0800720c */ /* 0x000fe20003f05270 */
[----:B--2--5:R-:W-:-:S12]  /*0ab0*/  IMAD.IADD R14, R5, 0x1, R14 ;  /* 0x00000001050e7824 */ /* 0x024fd800078e020e */
[----:B------:R-:W-:Y:S05]  /*0ac0*/  @P0 BRA `(.L_x_187) ;  /* 0xfffffffc00e40947 */ /* 0x000fea000383ffff */
.L_x_178:
[----:B------:R-:W-:Y:S05]  /*0ad0*/  BSYNC.RECONVERGENT B1 ;  /* 0x0000000000017941 */ /* 0x000fea0003800200 */
.L_x_177:
[----:B------:R-:W-:-:S13]  /*0ae0*/  ISETP.GE.U32.AND P0, PT, R0, 0x100, PT ;  /* 0x000001000000780c */ /* 0x000fda0003f06070 */
[----:B------:R-:W-:Y:S05]  /*0af0*/  @!P0 BRA `(.L_x_188) ;  /* 0x0000000000ac8947 */ /* 0x000fea0003800000 */
[----:B------:R-:W1:Y:S01]  /*0b00*/  S2R R8, SR_LANEID ;  /* 0x0000000000087919 */ /* 0x000e620000000000 */
[----:B-----5:R-:W2:Y:S01]  /*0b10*/  SHFL.DOWN PT, R0, R14, 0x1, 0x1f ;  /* 0x08201f000e007f89 */ /* 0x020ea200000e0000 */
[C---:B-1----:R-:W-:Y:S02]  /*0b20*/  ISETP.GT.AND P0, PT, R8.reuse, 0x1e, PT ;  /* 0x0000001e0800780c */ /* 0x042fe40003f04270 */
[----:B------:R-:W-:Y:S02]  /*0b30*/  ISETP.NE.AND P1, PT, R8, RZ, PT ;  /* 0x000000ff0800720c */ /* 0x000fe40003f25270 */
[----:B--2---:R-:W-:Y:S02]  /*0b40*/  SEL R5, R0, RZ, !P0 ;  /* 0x000000ff00057207 */ /* 0x004fe40004000000 */
[----:B------:R-:W-:Y:S02]  /*0b50*/  ISETP.GT.AND P0, PT, R8, 0x1d, PT ;  /* 0x0000001d0800780c */ /* 0x000fe40003f04270 */
[----:B------:R-:W-:-:S05]  /*0b60*/  IADD3 R5, PT, PT, R5, R14, RZ ;  /* 0x0000000e05057210 */ /* 0x000fca0007ffe0ff */
[----:B------:R-:W1:Y:S02]  /*0b70*/  SHFL.DOWN PT, R0, R5, 0x2, 0x1f ;  /* 0x08401f0005007f89 */ /* 0x000e6400000e0000 */
[----:B------:R-:W-:Y:S01]  /*0b80*/  @!P1 MOV R6, 0x400 ;  /* 0x0000040000069802 */ /* 0x000fe20000000f00 */
[----:B------:R-:W2:Y:S01]  /*0b90*/  @!P1 S2R R9, SR_CgaCtaId ;  /* 0x0000000000099919 */ /* 0x000ea20000008800 */
[----:B-1----:R-:W-:Y:S02]  /*0ba0*/  SEL R0, R0, RZ, !P0 ;  /* 0x000000ff00007207 */ /* 0x002fe40004000000 */
[----:B------:R-:W-:-:S03]  /*0bb0*/  ISETP.GT.AND P0, PT, R8, 0x1b, PT ;  /* 0x0000001b0800780c */ /* 0x000fc60003f04270 */
[----:B------:R-:W-:-:S05]  /*0bc0*/  IMAD.IADD R0, R5, 0x1, R0 ;  /* 0x0000000105007824 */ /* 0x000fca00078e0200 */
[----:B------:R-:W1:Y:S01]  /*0bd0*/  SHFL.DOWN PT, R4, R0, 0x4, 0x1f ;  /* 0x08801f0000047f89 */ /* 0x000e6200000e0000 */
[----:B--2---:R-:W-:Y:S02]  /*0be0*/  @!P1 LEA R9, R9, R6, 0x18 ;  /* 0x0000000609099211 */ /* 0x004fe400078ec0ff */
[----:B-1----:R-:W-:Y:S02]  /*0bf0*/  SEL R7, R4, RZ, !P0 ;  /* 0x000000ff04077207 */ /* 0x002fe40004000000 */
[----:B------:R-:W-:-:S03]  /*0c00*/  ISETP.GT.AND P0, PT, R8, 0x17, PT ;  /* 0x000000170800780c */ /* 0x000fc60003f04270 */
[----:B------:R-:W-:Y:S01]  /*0c10*/  IMAD.IADD R7, R0, 0x1, R7 ;  /* 0x0000000100077824 */ /* 0x000fe200078e0207 */
[----:B------:R-:W-:-:S04]  /*0c20*/  @!P1 SHF.R.U32.HI R0, RZ, 0x3, R2 ;  /* 0x00000003ff009819 */ /* 0x000fc80000011602 */
[----:B------:R-:W1:Y:S01]  /*0c30*/  SHFL.DOWN PT, R4, R7, 0x8, 0x1f ;  /* 0x09001f0007047f89 */ /* 0x000e6200000e0000 */
[----:B------:R-:W-:-:S05]  /*0c40*/  @!P1 LOP3.LUT R0, R0, 0x7c, RZ, 0xc0, !PT ;  /* 0x0000007c00009812 */ /* 0x000fca00078ec0ff */
[----:B------:R-:W-:Y:S01]  /*0c50*/  @!P1 IMAD.IADD R0, R0, 0x1, R9 ;  /* 0x0000000100009824 */ /* 0x000fe200078e0209 */
[----:B-1----:R-:W-:Y:S02]  /*0c60*/  SEL R4, R4, RZ, !P0 ;  /* 0x000000ff04047207 */ /* 0x002fe40004000000 */
[----:B------:R-:W-:-:S03]  /*0c70*/  ISETP.GT.AND P0, PT, R8, 0xf, PT ;  /* 0x0000000f0800780c */ /* 0x000fc60003f04270 */
[----:B------:R-:W-:-:S05]  /*0c80*/  IMAD.IADD R4, R7, 0x1, R4 ;  /* 0x0000000107047824 */ /* 0x000fca00078e0204 */
[----:B------:R-:W1:Y:S02]  /*0c90*/  SHFL.DOWN PT, R5, R4, 0x10, 0x1f ;  /* 0x0a001f0004057f89 */ /* 0x000e6400000e0000 */
[----:B-1----:R-:W-:Y:S02]  /*0ca0*/  SEL R5, R5, RZ, !P0 ;  /* 0x000000ff05057207 */ /* 0x002fe40004000000 */
        /* <DEDUP_REMOVED lines=8> */
[----:B--2---:R-:W-:Y:S04]  /*0d30*/  LDS R0, [UR4+0xc] ;  /* 0x00000c04ff007984 */ /* 0x004fe80008000800 */
[----:B------:R-:W1:Y:S04]  /*0d40*/  LDS.128 R4, [UR4+0x10] ;  /* 0x00001004ff047984 */ /* 0x000e680008000c00 */
[----:B------:R-:W2:Y:S01]  /*0d50*/  LDS.64 R8, [UR4+0x20] ;  /* 0x00002004ff087984 */ /* 0x000ea20008000a00 */
[----:B-1----:R-:W-:-:S04]  /*0d60*/  IADD3 R0, PT, PT, R4, R0, R11 ;  /* 0x0000000004007210 */ /* 0x002fc80007ffe00b */
[----:B------:R-:W-:-:S04]  /*0d70*/  IADD3 R0, PT, PT, R6, R0, R5 ;  /* 0x0000000006007210 */ /* 0x000fc80007ffe005 */
[----:B--2---:R-:W-:-:S05]  /*0d80*/  IADD3 R0, PT, PT, R8, R0, R7 ;  /* 0x0000000008007210 */ /* 0x004fca0007ffe007 */
[----:B------:R-:W-:Y:S01]  /*0d90*/  IMAD.IADD R11, R0, 0x1, R9 ;  /* 0x00000001000b7824 */ /* 0x000fe200078e0209 */
[----:B------:R-:W-:Y:S06]  /*0da0*/  BRA `(.L_x_189) ;  /* 0x00000014007c7947 */ /* 0x000fec0003800000 */
.L_x_188:
[----:B------:R-:W-:Y:S01]  /*0db0*/  LOP3.LUT R4, R2, 0x3e0, RZ, 0xc0, !PT ;  /* 0x000003e002047812 */ /* 0x000fe200078ec0ff */
[----:B------:R-:W1:Y:S03]  /*0dc0*/  S2R R10, SR_LANEID ;  /* 0x00000000000a7919 */ /* 0x000e660000000000 */
[----:B------:R-:W-:Y:S02]  /*0dd0*/  LOP3.LUT R7, RZ, R4, RZ, 0x33, !PT ;  /* 0x00000004ff077212 */ /* 0x000fe400078e33ff */
[----:B------:R-:W-:-:S03]  /*0de0*/  IADD3 R5, PT, PT, R4, 0x20, RZ ;  /* 0x0000002004057810 */ /* 0x000fc60007ffe0ff */
[----:B------:R-:W-:Y:S01]  /*0df0*/  IMAD.IADD R7, R0, 0x1, R7 ;  /* 0x0000000100077824 */ /* 0x000fe200078e0207 */
[----:B------:R-:W-:-:S04]  /*0e00*/  ISETP.GT.U32.AND P0, PT, R5, R0, PT ;  /* 0x000000000500720c */ /* 0x000fc80003f04070 */
[----:B------:R-:W-:-:S05]  /*0e10*/  SEL R7, R7, 0x1f, P0 ;  /* 0x0000001f07077807 */ /* 0x000fca0000000000 */
[----:B-----5:R-:W2:Y:S01]  /*0e20*/  SHFL.DOWN PT, R4, R14, 0x1, R7 ;  /* 0x082000000e047989 */ /* 0x020ea200000e0007 */
[CC--:B-1----:R-:W-:Y:S01]  /*0e30*/  ISETP.GE.AND P0, PT, R10.reuse, R7.reuse, PT ;  /* 0x000000070a00720c */ /* 0x0c2fe20003f06270 */
[C---:B------:R-:W-:Y:S01]  /*0e40*/  VIADD R6, R10.reuse, 0x2 ;  /* 0x000000020a067836 */ /* 0x040fe20000000000 */
[C---:B------:R-:W-:Y:S01]  /*0e50*/  ISETP.NE.AND P1, PT, R10.reuse, RZ, PT ;  /* 0x000000ff0a00720c */ /* 0x040fe20003f25270 */
[----:B------:R-:W-:Y:S01]  /*0e60*/  VIADD R8, R10, 0x4 ;  /* 0x000000040a087836 */ /* 0x000fe20000000000 */
[----:B--2---:R-:W-:Y:S02]  /*0e70*/  SEL R5, R4, RZ, !P0 ;  /* 0x000000ff04057207 */ /* 0x004fe40004000000 */
[----:B------:R-:W-:-:S03]  /*0e80*/  ISETP.GT.AND P0, PT, R6, R7, PT ;  /* 0x000000070600720c */ /* 0x000fc60003f04270 */
[----:B------:R-:W-:-:S06]  /*0e90*/  IMAD.IADD R4, R5, 0x1, R14 ;  /* 0x0000000105047824 */ /* 0x000fcc00078e020e */
[----:B------:R-:W1:Y:S01]  /*0ea0*/  @!P1 S2R R11, SR_CgaCtaId ;  /* 0x00000000000b9919 */ /* 0x000e620000008800 */
[----:B------:R-:W-:Y:S01]  /*0eb0*/  @!P1 SHF.R.U32.HI R9, RZ, 0x3, R2 ;  /* 0x00000003ff099819 */ /* 0x000fe20000011602 */
[----:B------:R-:W2:Y:S03]  /*0ec0*/  SHFL.DOWN PT, R5, R4, 0x2, R7 ;  /* 0x0840000004057989 */ /* 0x000ea600000e0007 */
[----:B------:R-:W-:Y:S02]  /*0ed0*/  @!P1 LOP3.LUT R9, R9, 0x7c, RZ, 0xc0, !PT ;  /* 0x0000007c09099812 */ /* 0x000fe400078ec0ff */
[----:B--2---:R-:W-:Y:S02]  /*0ee0*/  SEL R5, R5, RZ, !P0 ;  /* 0x000000ff05057207 */ /* 0x004fe40004000000 */
[----:B------:R-:W-:-:S03]  /*0ef0*/  ISETP.GT.AND P0, PT, R8, R7, PT ;  /* 0x000000070800720c */ /* 0x000fc60003f04270 */
[----:B------:R-:W-:Y:S01]  /*0f00*/  IMAD.IADD R6, R4, 0x1, R5 ;  /* 0x0000000104067824 */ /* 0x000fe200078e0205 */
[----:B------:R-:W-:-:S04]  /*0f10*/  IADD3 R4, PT, PT, R10, 0x8, RZ ;  /* 0x000000080a047810 */ /* 0x000fc80007ffe0ff */
[----:B------:R-:W2:Y:S02]  /*0f20*/  SHFL.DOWN PT, R5, R6, 0x4, R7 ;  /* 0x0880000006057989 */ /* 0x000ea400000e0007 */
[----:B--2---:R-:W-:Y:S02]  /*0f30*/  SEL R5, R5, RZ, !P0 ;  /* 0x000000ff05057207 */ /* 0x004fe40004000000 */
[----:B------:R-:W-:-:S03]  /*0f40*/  ISETP.GT.AND P0, PT, R4, R7, PT ;  /* 0x000000070400720c */ /* 0x000fc60003f04270 */
[----:B------:R-:W-:Y:S02]  /*0f50*/  IMAD.IADD R8, R6, 0x1, R5 ;  /* 0x0000000106087824 */ /* 0x000fe400078e0205 */
[----:B------:R-:W-:Y:S01]  /*0f60*/  VIADD R6, R10, 0x10 ;  /* 0x000000100a067836 */ /* 0x000fe20000000000 */
[----:B------:R-:W-:Y:S02]  /*0f70*/  @!P1 MOV R10, 0x400 ;  /* 0x00000400000a9802 */ /* 0x000fe40000000f00 */
[----:B------:R-:W2:Y:S02]  /*0f80*/  SHFL.DOWN PT, R5, R8, 0x8, R7 ;  /* 0x0900000008057989 */ /* 0x000ea400000e0007 */
[----:B-1----:R-:W-:-:S05]  /*0f90*/  @!P1 LEA R10, R11, R10, 0x18 ;  /* 0x0000000a0b0a9211 */ /* 0x002fca00078ec0ff */
[----:B------:R-:W-:Y:S01]  /*0fa0*/  @!P1 IMAD.IADD R10, R9, 0x1, R10 ;  /* 0x00000001090a9824 */ /* 0x000fe200078e020a */
[----:B--2---:R-:W-:Y:S02]  /*0fb0*/  SEL R5, R5, RZ, !P0 ;  /* 0x000000ff05057207 */ /* 0x004fe40004000000 */
[----:B------:R-:W-:-:S03]  /*0fc0*/  ISETP.GT.AND P0, PT, R6, R7, PT ;  /* 0x000000070600720c */ /* 0x000fc60003f04270 */
[----:B------:R-:W-:-:S05]  /*0fd0*/  IMAD.IADD R4, R8, 0x1, R5 ;  /* 0x0000000108047824 */ /* 0x000fca00078e0205 */
[----:B------:R-:W1:Y:S02]  /*0fe0*/  SHFL.DOWN PT, R5, R4, 0x10, R7 ;  /* 0x0a00000004057989 */ /* 0x000e6400000e0007 */
[----:B-1----:R-:W-:Y:S02]  /*0ff0*/  SEL R5, R5, RZ, !P0 ;  /* 0x000000ff05057207 */ /* 0x002fe40004000000 */
[----:B------:R-:W-:-:S03]  /*1000*/  ISETP.NE.AND P0, PT, R2, RZ, PT ;  /* 0x000000ff0200720c */ /* 0x000fc60003f05270 */
[----:B------:R-:W-:-:S05]  /*1010*/  IMAD.IADD R11, R4, 0x1, R5 ;  /* 0x00000001040b7824 */ /* 0x000fca00078e0205 */
[----:B------:R1:W-:Y:S01]  /*1020*/  @!P1 STS [R10+0x8], R11 ;  /* 0x0000080b0a009388 */ /* 0x0003e20000000800 */
[----:B------:R-:W-:Y:S06]  /*1030*/  BAR.SYNC.DEFER_BLOCKING 0x0 ;  /* 0x0000000000007b1d */ /* 0x000fec0000010000 */
[----:B------:R-:W-:Y:S05]  /*1040*/  @P0 BRA `(.L_x_189) ;  /* 0x0000001000d40947 */ /* 0x000fea0003800000 */
[----:B------:R-:W2:Y:S01]  /*1050*/  S2UR UR5, SR_CgaCtaId ;  /* 0x00000000000579c3 */ /* 0x000ea20000008800 */
[----:B------:R-:W-:Y:S01]  /*1060*/  UMOV UR4, 0x400 ;  /* 0x0000040000047882 */ /* 0x000fe20000000000 */
[C---:B------:R-:W-:Y:S02]  /*1070*/  ISETP.GT.U32.AND P2, PT, R0.reuse, 0x40, PT ;  /* 0x000000400000780c */ /* 0x040fe40003f44070 */
[C---:B------:R-:W-:Y:S02]  /*1080*/  ISETP.GT.U32.AND P1, PT, R0.reuse, 0x20, PT ;  /* 0x000000200000780c */ /* 0x040fe40003f24070 */
[----:B------:R-:W-:Y:S01]  /*1090*/  ISETP.GT.U32.AND P3, PT, R0, 0x80, PT ;  /* 0x000000800000780c */ /* 0x000fe20003f64070 */
[----:B--2---:R-:W-:-:S09]  /*10a0*/  ULEA UR4, UR5, UR4, 0x18 ;  /* 0x0000000405047291 */ /* 0x004fd2000f8ec0ff */
[----:B------:R-:W2:Y:S04]  /*10b0*/  LDS.128 R4, [UR4+0x10] ;  /* 0x00001004ff047984 */ /* 0x000ea80008000c00 */
[----:B------:R-:W3:Y:S04]  /*10c0*/  LDS R2, [UR4+0xc] ;  /* 0x00000c04ff027984 */ /* 0x000ee80008000800 */
[----:B------:R-:W4:Y:S01]  /*10d0*/  LDS.64 R8, [UR4+0x20] ;  /* 0x00002004ff087984 */ /* 0x000f220008000a00 */
[----:B--2---:R-:W-:Y:S02]  /*10e0*/  SEL R4, R4, RZ, P2 ;  /* 0x000000ff04047207 */ /* 0x004fe40001000000 */
[----:B------:R-:W-:-:S02]  /*10f0*/  ISETP.GT.U32.AND P2, PT, R0, 0x60, PT ;  /* 0x000000600000780c */ /* 0x000fc40003f44070 */
[----:B---3--:R-:W-:Y:S02]  /*1100*/  SEL R2, R2, RZ, P1 ;  /* 0x000000ff02027207 */ /* 0x008fe40000800000 */
[----:B------:R-:W-:Y:S02]  /*1110*/  SEL R5, R5, RZ, P2 ;  /* 0x000000ff05057207 */ /* 0x000fe40001000000 */
[----:B------:R-:W-:Y:S02]  /*1120*/  IADD3 R2, PT, PT, R4, R2, R11 ;  /* 0x0000000204027210 */ /* 0x000fe40007ffe00b */
[----:B------:R-:W-:Y:S02]  /*1130*/  ISETP.GT.U32.AND P1, PT, R0, 0xa0, PT ;  /* 0x000000a00000780c */ /* 0x000fe40003f24070 */
[----:B------:R-:W-:Y:S02]  /*1140*/  SEL R6, R6, RZ, P3 ;  /* 0x000000ff06067207 */ /* 0x000fe40001800000 */
[----:B------:R-:W-:-:S02]  /*1150*/  ISETP.GT.U32.AND P2, PT, R0, 0xc0, PT ;  /* 0x000000c00000780c */ /* 0x000fc40003f44070 */
[----:B------:R-:W-:Y:S02]  /*1160*/  ISETP.GT.U32.AND P3, PT, R0, 0xe0, PT ;  /* 0x000000e00000780c */ /* 0x000fe40003f64070 */
[----:B------:R-:W-:Y:S02]  /*1170*/  SEL R7, R7, RZ, P1 ;  /* 0x000000ff07077207 */ /* 0x000fe40000800000 */
[----:B------:R-:W-:Y:S02]  /*1180*/  IADD3 R2, PT, PT, R6, R2, R5 ;  /* 0x0000000206027210 */ /* 0x000fe40007ffe005 */
[----:B----4-:R-:W-:Y:S02]  /*1190*/  SEL R8, R8, RZ, P2 ;  /* 0x000000ff08087207 */ /* 0x010fe40001000000 */
[----:B------:R-:W-:Y:S02]  /*11a0*/  SEL R9, R9, RZ, P3 ;  /* 0x000000ff09097207 */ /* 0x000fe40001800000 */
[----:B------:R-:W-:-:S05]  /*11b0*/  IADD3 R2, PT, PT, R8, R2, R7 ;  /* 0x0000000208027210 */ /* 0x000fca0007ffe007 */
[----:B-1----:R-:W-:Y:S01]  /*11c0*/  IMAD.IADD R11, R2, 0x1, R9 ;  /* 0x00000001020b7824 */ /* 0x002fe200078e0209 */
[----:B------:R-:W-:Y:S06]  /*11d0*/  BRA `(.L_x_189) ;  /* 0x0000001000707947 */ /* 0x000fec0003800000 */
.L_x_174:
[----:B------:R-:W0:Y:S01]  /*11e0*/  S2R R2, SR_TID.X ;  /* 0x0000000000027919 */ /* 0x000e220000002100 */
[----:B------:R-:W1:Y:S02]  /*11f0*/  LDCU.64 UR4, c[0x0][0x380] ;  /* 0x00007000ff0477ac */ /* 0x000e640008000a00 */
[----:B-1----:R-:W-:Y:S01]  /*1200*/  MOV R4, UR4 ;  /* 0x0000000400047c02 */ /* 0x002fe20008000f00 */
[----:B------:R-:W-:Y:S02]  /*1210*/  IMAD.U32 R5, RZ, RZ, UR5 ;  /* 0x00000005ff057e24 */ /* 0x000fe4000f8e00ff */
[----:B0-----:R-:W-:-:S04]  /*1220*/  IMAD R7, R3, 0x1000, R2 ;  /* 0x0000100003077824 */ /* 0x001fc800078e0202 */
[----:B------:R-:W-:-:S05]  /*1230*/  IMAD.WIDE.U32 R6, R7, 0x4, R4 ;  /* 0x0000000407067825 */ /* 0x000fca00078e0004 */
        /* <DEDUP_REMOVED lines=16> */
[----:B------:R-:W-:-:S02]  /*1340*/  ISETP.GE.U32.AND P0, PT, R0, R13, PT ;  /* 0x0000000d0000720c */ /* 0x000fc40003f06070 */
        /* <DEDUP_REMOVED lines=9> */
[----:B------:R-:W-:Y:S01]  /*13e0*/  IMAD R9, R3, 0x1000, R13 ;  /* 0x0000100003097824 */ /* 0x000fe200078e020d */
[----:B------:R-:W-:Y:S01]  /*13f0*/  LOP3.LUT R6, RZ, R2, RZ, 0x33, !PT ;  /* 0x00000002ff067212 */ /* 0x000fe200078e33ff */
[----:B------:R-:W-:Y:S01]  /*1400*/  VIADD R0, R8, 0xfffff000 ;  /* 0xfffff00008007836 */ /* 0x000fe20000000000 */
[----:B------:R-:W-:Y:S02]  /*1410*/  UMOV UR4, URZ ;  /* 0x000000ff00047c82 */ /* 0x000fe40008000000 */
[----:B------:R-:W-:Y:S02]  /*1420*/  IADD3 R6, PT, PT, -R13, R8, R6 ;  /* 0x000000080d067210 */ /* 0x000fe40007ffe106 */
[C---:B------:R-:W-:Y:S02]  /*1430*/  ISETP.GT.U32.AND P0, PT, R9.reuse, R0, PT ;  /* 0x000000000900720c */ /* 0x040fe40003f04070 */
[----:B------:R-:W-:Y:S01]  /*1440*/  IADD3 R7, PT, PT, R9, 0x800, R2 ;  /* 0x0000080009077810 */ /* 0x000fe20007ffe002 */
[----:B------:R-:W-:-:S02]  /*1450*/  IMAD.MOV.U32 R2, RZ, RZ, R9 ;  /* 0x000000ffff027224 */ /* 0x000fc400078e0009 */
[----:B------:R-:W-:-:S08]  /*1460*/  IMAD R6, R3, -0x1000, R6 ;  /* 0xfffff00003067824 */ /* 0x000fd000078e0206 */
[----:B------:R-:W-:Y:S05]  /*1470*/  @P0 BRA `(.L_x_191) ;  /* 0x00000000009c0947 */ /* 0x000fea0003800000 */
[----:B------:R-:W0:Y:S08]  /*1480*/  LDC R8, c[0x0][0x3a8] ;  /* 0x0000ea00ff087b82 */ /* 0x000e300000000800 */
[----:B------:R-:W1:Y:S02]  /*1490*/  LDC.64 R4, c[0x0][0x380] ;  /* 0x0000e000ff047b82 */ /* 0x000e640000000a00 */
.L_x_192:
[----:B------:R-:W2:Y:S02]  /*14a0*/  S2R R10, SR_TID.X ;  /* 0x00000000000a7919 */ /* 0x000ea40000002100 */
[----:B--2---:R-:W-:-:S04]  /*14b0*/  IMAD.IADD R11, R10, 0x1, R9 ;  /* 0x000000010a0b7824 */ /* 0x004fc800078e0209 */
[----:B-1----:R-:W-:-:S05]  /*14c0*/  IMAD.WIDE.U32 R10, R11, 0x4, R4 ;  /* 0x000000040b0a7825 */ /* 0x002fca00078e0004 */
        /* <DEDUP_REMOVED lines=10> */
[----:B------:R-:W5:Y:S01]  /*1570*/  LDG.E R21, desc[UR6][R10.64+0x2c00] ;  /* 0x002c00060a157981 */ /* 0x000f62000c1e1900 */
[----:B--2---:R-:W-:-:S03]  /*1580*/  IADD3 R20, PT, PT, R20, R18, R27 ;  /* 0x0000001214147210 */ /* 0x004fc60007ffe01b */
[----:B------:R-:W2:Y:S04]  /*1590*/  LDG.E R18, desc[UR6][R10.64+0x2800] ;  /* 0x002800060a127981 */ /* 0x000ea8000c1e1900 */
[----:B------:R-:W2:Y:S01]  /*15a0*/  LDG.E R27, desc[UR6][R10.64+0x3800] ;  /* 0x003800060a1b7981 */ /* 0x000ea2000c1e1900 */
[----:B---3--:R-:W-:-:S03]  /*15b0*/  IADD3 R24, PT, PT, R23, R22, R20 ;  /* 0x0000001617187210 */ /* 0x008fc60007ffe014 */
[----:B------:R-:W3:Y:S04]  /*15c0*/  LDG.E R23, desc[UR6][R10.64+0x3000] ;  /* 0x003000060a177981 */ /* 0x000ee8000c1e1900 */
[----:B------:R-:W3:Y:S04]  /*15d0*/  LDG.E R20, desc[UR6][R10.64+0x3400] ;  /* 0x003400060a147981 */ /* 0x000ee8000c1e1900 */
[----:B------:R-:W3:Y:S01]  /*15e0*/  LDG.E R22, desc[UR6][R10.64+0x3c00] ;  /* 0x003c00060a167981 */ /* 0x000ee2000c1e1900 */
[----:B----4-:R-:W-:-:S04]  /*15f0*/  IADD3 R14, PT, PT, R17, R14, R24 ;  /* 0x0000000e110e7210 */ /* 0x010fc80007ffe018 */
[----:B-----5:R-:W-:-:S04]  /*1600*/  IADD3 R14, PT, PT, R19, R16, R14 ;  /* 0x00000010130e7210 */ /* 0x020fc80007ffe00e */
[----:B------:R-:W-:Y:S02]  /*1610*/  IADD3 R12, PT, PT, R15, R12, R14 ;  /* 0x0000000c0f0c7210 */ /* 0x000fe40007ffe00e */
[----:B0-----:R-:W-:-:S04]  /*1620*/  IADD3 R14, PT, PT, -R9, R8, RZ ;  /* 0x00000008090e7210 */ /* 0x001fc80007ffe1ff */
[----:B------:R-:W-:Y:S02]  /*1630*/  ISETP.GE.U32.AND P0, PT, R14, R13, PT ;  /* 0x0000000d0e00720c */ /* 0x000fe40003f06070 */
[----:B--2---:R-:W-:-:S04]  /*1640*/  IADD3 R12, PT, PT, R21, R18, R12 ;  /* 0x00000012150c7210 */ /* 0x004fc80007ffe00c */
[----:B---3--:R-:W-:-:S04]  /*1650*/  IADD3 R12, PT, PT, R20, R23, R12 ;  /* 0x00000017140c7210 */ /* 0x008fc80007ffe00c */
[----:B------:R-:W-:-:S03]  /*1660*/  IADD3 R27, PT, PT, R22, R27, R12 ;  /* 0x0000001b161b7210 */ /* 0x000fc60007ffe00c */
[----:B------:R-:W-:Y:S05]  /*1670*/  @!P0 BRA `(.L_x_190) ;  /* 0x00000008009c8947 */ /* 0x000fea0003800000 */
[C---:B------:R-:W-:Y:S01]  /*1680*/  IMAD.IADD R9, R13.reuse, 0x1, R9 ;  /* 0x000000010d097824 */ /* 0x040fe200078e0209 */
[----:B------:R-:W-:Y:S01]  /*1690*/  UIADD3 UR4, UPT, UPT, UR4, 0x1, URZ ;  /* 0x0000000104047890 */ /* 0x000fe2000fffe0ff */
[----:B------:R-:W-:Y:S02]  /*16a0*/  IMAD.IADD R2, R13, 0x1, R2 ;  /* 0x000000010d027824 */ /* 0x000fe400078e0202 */
[----:B------:R-:W-:Y:S01]  /*16b0*/  IMAD.IADD R6, R6, 0x1, -R13 ;  /* 0x0000000106067824 */ /* 0x000fe200078e0a0d */
[----:B------:R-:W-:Y:S01]  /*16c0*/  ISETP.GT.U32.AND P0, PT, R9, R0, PT ;  /* 0x000000000900720c */ /* 0x000fe20003f04070 */
[----:B------:R-:W-:-:S12]  /*16d0*/  IMAD.IADD R7, R13, 0x1, R7 ;  /* 0x000000010d077824 */ /* 0x000fd800078e0207 */
[----:B------:R-:W-:Y:S05]  /*16e0*/  @!P0 BRA `(.L_x_192) ;  /* 0xfffffffc006c8947 */ /* 0x000fea000383ffff */
.L_x_191:
[----:B------:R-:W0:Y:S01]  /*16f0*/  S2R R13, SR_TID.X ;  /* 0x00000000000d7919 */ /* 0x000e220000002100 */
[----:B------:R-:W-:Y:S01]  /*1700*/  IMAD.IADD R0, R8, 0x1, -R9 ;  /* 0x0000000108007824 */ /* 0x000fe200078e0a09 */
[----:B------:R-:W-:Y:S04]  /*1710*/  BSSY.RECONVERGENT B1, `(.L_x_190) ;  /* 0x000009d000017945 */ /* 0x000fe80003800200 */
[----:B0-----:R-:W-:-:S04]  /*1720*/  ISETP.GE.AND P0, PT, R13, R0, PT ;  /* 0x000000000d00720c */ /* 0x001fc80003f06270 */
[----:B------:R-:W-:-:S13]  /*1730*/  ISETP.GE.U32.OR P0, PT, R9, R8, P0 ;  /* 0x000000080900720c */ /* 0x000fda0000706470 */
[----:B------:R-:W-:Y:S05]  /*1740*/  @P0 BRA `(.L_x_193) ;  /* 0x0000000800640947 */ /* 0x000fea0003800000 */
[----:B------:R-:W0:Y:S01]  /*1750*/  LDC R10, c[0x0][0x3ac] ;  /* 0x0000eb00ff0a7b82 */ /* 0x000e220000000800 */
[----:B------:R-:W-:Y:S01]  /*1760*/  LOP3.LUT R11, RZ, R13, RZ, 0x33, !PT ;  /* 0x0000000dff0b7212 */ /* 0x000fe200078e33ff */
[----:B------:R-:W-:Y:S06]  /*1770*/  BSSY.RECONVERGENT B2, `(.L_x_194) ;  /* 0x000004f000027945 */ /* 0x000fec0003800200 */
[----:B------:R-:W1:Y:S01]  /*1780*/  LDC R0, c[0x0][0x3ac] ;  /* 0x0000eb00ff007b82 */ /* 0x000e620000000800 */
[----:B0-----:R-:W-:-:S05]  /*1790*/  IMAD.SHL.U32 R10, R10, 0x1000, RZ ;  /* 0x000010000a0a7824 */ /* 0x001fca00078e00ff */
[----:B------:R-:W-:-:S04]  /*17a0*/  LEA R10, R3, R10, 0xc ;  /* 0x0000000a030a7211 */ /* 0x000fc800078e60ff */
[----:B------:R-:W-:Y:S01]  /*17b0*/  IADD3 R8, PT, PT, -R10, R8, R11 ;  /* 0x000000080a087210 */ /* 0x000fe20007ffe10b */
[----:B-1----:R-:W-:Y:S02]  /*17c0*/  IMAD R11, R0, UR4, RZ ;  /* 0x00000004000b7c24 */ /* 0x002fe4000f8e02ff */
[----:B------:R-:W-:Y:S02]  /*17d0*/  IMAD.MOV.U32 R0, RZ, RZ, R13 ;  /* 0x000000ffff007224 */ /* 0x000fe400078e000d */
[----:B------:R-:W-:-:S05]  /*17e0*/  IMAD R8, R11, -0x1000, R8 ;  /* 0xfffff0000b087824 */ /* 0x000fca00078e0208 */
[C---:B------:R-:W-:Y:S02]  /*17f0*/  ISETP.GE.U32.AND P0, PT, R8.reuse, 0xf00, PT ;  /* 0x00000f000800780c */ /* 0x040fe40003f06070 */
[----:B------:R-:W-:-:S04]  /*1800*/  LEA.HI R8, R8, 0x1, RZ, 0x18 ;  /* 0x0000000108087811 */ /* 0x000fc800078fc0ff */
[----:B------:R-:W-:-:S07]  /*1810*/  LOP3.LUT R10, R8, 0xf, RZ, 0xc0, !PT ;  /* 0x0000000f080a7812 */ /* 0x000fce00078ec0ff */
[----:B------:R-:W-:Y:S05]  /*1820*/  @!P0 BRA `(.L_x_195) ;  /* 0x00000004000c8947 */ /* 0x000fea0003800000 */
[----:B------:R-:W-:Y:S01]  /*1830*/  LEA.HI R0, R6, 0x1, RZ, 0x18 ;  /* 0x0000000106007811 */ /* 0x000fe200078fc0ff */
[----:B------:R-:W-:Y:S01]  /*1840*/  BSSY.RECONVERGENT B3, `(.L_x_196) ;  /* 0x0000040000037945 */ /* 0x000fe20003800200 */
[----:B------:R-:W-:Y:S02]  /*1850*/  LOP3.LUT R11, R13, 0x800, RZ, 0xfc, !PT ;  /* 0x000008000d0b7812 */ /* 0x000fe400078efcff */
[----:B------:R-:W-:-:S05]  /*1860*/  LOP3.LUT R0, R0, 0x1fffff0, RZ, 0xc0, !PT ;  /* 0x01fffff000007812 */ /* 0x000fca00078ec0ff */
[----:B------:R-:W-:-:S07]  /*1870*/  IMAD.MOV R0, RZ, RZ, -R0 ;  /* 0x000000ffff007224 */ /* 0x000fce00078e0a00 */
.L_x_197:
[C---:B------:R-:W-:Y:S02]  /*1880*/  VIADD R15, R7.reuse, 0xfffff800 ;  /* 0xfffff800070f7836 */ /* 0x040fe40000000000 */
[----:B------:R-:W-:Y:S02]  /*1890*/  VIADD R21, R7, 0xfffff900 ;  /* 0xfffff90007157836 */ /* 0x000fe40000000000 */
[----:B------:R-:W-:-:S04]  /*18a0*/  IMAD.WIDE.U32 R14, R15, 0x4, R4 ;  /* 0x000000040f0e7825 */ /* 0x000fc800078e0004 */
[--C-:B------:R-:W-:Y:S01]  /*18b0*/  IMAD.WIDE.U32 R20, R21, 0x4, R4.reuse ;  /* 0x0000000415147825 */ /* 0x100fe200078e0004 */
[----:B------:R0:W2:Y:S04]  /*18c0*/  LDG.E R28, desc[UR6][R14.64] ;  /* 0x000000060e1c7981 */ /* 0x0000a8000c1e1900 */
[----:B------:R-:W2:Y:S01]  /*18d0*/  LDG.E R29, desc[UR6][R20.64] ;  /* 0x00000006141d7981 */ /* 0x000ea2000c1e1900 */
[C---:B------:R-:W-:Y:S02]  /*18e0*/  VIADD R17, R7.reuse, 0xfffffa00 ;  /* 0xfffffa0007117836 */ /* 0x040fe40000000000 */
[----:B------:R-:W-:Y:S02]  /*18f0*/  VIADD R19, R7, 0xfffffb00 ;  /* 0xfffffb0007137836 */ /* 0x000fe40000000000 */
[----:B------:R-:W-:-:S04]  /*1900*/  IMAD.WIDE.U32 R16, R17, 0x4, R4 ;  /* 0x0000000411107825 */ /* 0x000fc800078e0004 */
[--C-:B------:R-:W-:Y:S01]  /*1910*/  IMAD.WIDE.U32 R18, R19, 0x4, R4.reuse ;  /* 0x0000000413127825 */ /* 0x100fe200078e0004 */
[----:B------:R1:W3:Y:S04]  /*1920*/  LDG.E R13, desc[UR6][R16.64] ;  /* 0x00000006100d7981 */ /* 0x0002e8000c1e1900 */
[----:B------:R4:W3:Y:S01]  /*1930*/  LDG.E R12, desc[UR6][R18.64] ;  /* 0x00000006120c7981 */ /* 0x0008e2000c1e1900 */
[C---:B------:R-:W-:Y:S01]  /*1940*/  VIADD R22, R7.reuse, 0xfffffd00 ;  /* 0xfffffd0007167836 */ /* 0x040fe20000000000 */
[C---:B------:R-:W-:Y:S01]  /*1950*/  IADD3 R23, PT, PT, R7.reuse, -0x400, RZ ;  /* 0xfffffc0007177810 */ /* 0x040fe20007ffe0ff */
[----:B------:R-:W-:Y:S02]  /*1960*/  VIADD R26, R7, 0xfffffe00 ;  /* 0xfffffe00071a7836 */ /* 0x000fe40000000000 */
[----:B0-----:R-:W-:-:S04]  /*1970*/  IMAD.WIDE.U32 R14, R22, 0x4, R4 ;  /* 0x00000004160e7825 */ /* 0x001fc800078e0004 */
[--C-:B-1----:R-:W-:Y:S02]  /*1980*/  IMAD.WIDE.U32 R16, R26, 0x4, R4.reuse ;  /* 0x000000041a107825 */ /* 0x102fe400078e0004 */
[----:B------:R0:W5:Y:S02]  /*1990*/  LDG.E R26, desc[UR6][R14.64] ;  /* 0x000000060e1a7981 */ /* 0x000164000c1e1900 */
[C-C-:B------:R-:W-:Y:S02]  /*19a0*/  IMAD.WIDE.U32 R24, R7.reuse, 0x4, R4.reuse ;  /* 0x0000000407187825 */ /* 0x140fe400078e0004 */
[----:B------:R-:W5:Y:S02]  /*19b0*/  LDG.E R16, desc[UR6][R16.64] ;  /* 0x0000000610107981 */ /* 0x000f64000c1e1900 */
[----:B----4-:R-:W-:Y:S02]  /*19c0*/  VIADD R19, R7, 0xffffff00 ;  /* 0xffffff0007137836 */ /* 0x010fe40000000000 */
[----:B------:R-:W-:Y:S01]  /*19d0*/  IMAD.WIDE.U32 R20, R23, 0x4, R4 ;  /* 0x0000000417147825 */ /* 0x000fe200078e0004 */
[----:B------:R-:W4:Y:S03]  /*19e0*/  LDG.E R24, desc[UR6][R24.64] ;  /* 0x0000000618187981 */ /* 0x000f26000c1e1900 */
[----:B0-----:R-:W-:-:S02]  /*19f0*/  VIADD R15, R7, 0x200 ;  /* 0x00000200070f7836 */ /* 0x001fc40000000000 */
[----:B------:R-:W-:Y:S02]  /*1a00*/  VIADD R23, R7, 0x100 ;  /* 0x0000010007177836 */ /* 0x000fe40000000000 */
[--C-:B------:R-:W-:Y:S01]  /*1a10*/  IMAD.WIDE.U32 R18, R19, 0x4, R4.reuse ;  /* 0x0000000413127825 */ /* 0x100fe200078e0004 */
[----:B------:R0:W5:Y:S03]  /*1a20*/  LDG.E R25, desc[UR6][R20.64] ;  /* 0x0000000614197981 */ /* 0x000166000c1e1900 */
[----:B------:R-:W-:Y:S02]  /*1a30*/  IMAD.WIDE.U32 R22, R23, 0x4, R4 ;  /* 0x0000000417167825 */ /* 0x000fe400078e0004 */
[----:B------:R-:W4:Y:S04]  /*1a40*/  LDG.E R19, desc[UR6][R18.64] ;  /* 0x0000000612137981 */ /* 0x000f28000c1e1900 */
[----:B------:R1:W4:Y:S01]  /*1a50*/  LDG.E R23, desc[UR6][R22.64] ;  /* 0x0000000616177981 */ /* 0x000322000c1e1900 */
[----:B0-----:R-:W-:-:S04]  /*1a60*/  VIADD R21, R7, 0x300 ;  /* 0x0000030007157836 */ /* 0x001fc80000000000 */
[----:B------:R-:W-:-:S04]  /*1a70*/  IMAD.WIDE.U32 R20, R21, 0x4, R4 ;  /* 0x0000000415147825 */ /* 0x000fc800078e0004 */
[----:B-1----:R-:W-:Y:S02]  /*1a80*/  VIADD R22, R7, 0x700 ;  /* 0x0000070007167836 */ /* 0x002fe40000000000 */
[----:B------:R-:W4:Y:S01]  /*1a90*/  LDG.E R21, desc[UR6][R20.64] ;  /* 0x0000000614157981 */ /* 0x000f22000c1e1900 */
[----:B--2---:R-:W-:Y:S01]  /*1aa0*/  IADD3 R27, PT, PT, R29, R28, R27 ;  /* 0x0000001c1d1b7210 */ /* 0x004fe20007ffe01b */
[----:B------:R-:W-:Y:S01]  /*1ab0*/  IMAD.WIDE.U32 R28, R15, 0x4, R4 ;  /* 0x000000040f1c7825 */ /* 0x000fe200078e0004 */
[----:B------:R-:W-:-:S05]  /*1ac0*/  IADD3 R15, PT, PT, R7, 0x400, RZ ;  /* 0x00000400070f7810 */ /* 0x000fca0007ffe0ff */
[----:B------:R0:W2:Y:S01]  /*1ad0*/  LDG.E R28, desc[UR6][R28.64] ;  /* 0x000000061c1c7981 */ /* 0x0000a2000c1e1900 */
[----:B------:R-:W-:-:S05]  /*1ae0*/  IMAD.WIDE.U32 R14, R15, 0x4, R4 ;  /* 0x000000040f0e7825 */ /* 0x000fca00078e0004 */
[----:B------:R1:W2:Y:S01]  /*1af0*/  LDG.E R17, desc[UR6][R14.64] ;  /* 0x000000060e117981 */ /* 0x0002a2000c1e1900 */
[----:B---3--:R-:W-:Y:S01]  /*1b00*/  IADD3 R27, PT, PT, R12, R13, R27 ;  /* 0x0000000d0c1b7210 */ /* 0x008fe20007ffe01b */
[----:B0-----:R-:W-:-:S04]  /*1b10*/  VIADD R29, R7, 0x500 ;  /* 0x00000500071d7836 */ /* 0x001fc80000000000 */
[----:B------:R-:W-:-:S04]  /*1b20*/  IMAD.WIDE.U32 R12, R29, 0x4, R4 ;  /* 0x000000041d0c7825 */ /* 0x000fc800078e0004 */
[----:B-1----:R-:W-:Y:S01]  /*1b30*/  VIADD R15, R7, 0x600 ;  /* 0x00000600070f7836 */ /* 0x002fe20000000000 */
[----:B------:R0:W3:Y:S03]  /*1b40*/  LDG.E R18, desc[UR6][R12.64] ;  /* 0x000000060c127981 */ /* 0x0000e6000c1e1900 */
[----:B------:R-:W-:-:S04]  /*1b50*/  IMAD.WIDE.U32 R14, R15, 0x4, R4 ;  /* 0x000000040f0e7825 */ /* 0x000fc800078e0004 */
[----:B0-----:R-:W-:Y:S02]  /*1b60*/  IMAD.WIDE.U32 R12, R22, 0x4, R4 ;  /* 0x00000004160c7825 */ /* 0x001fe400078e0004 */
[----:B------:R-:W3:Y:S04]  /*1b70*/  LDG.E R22, desc[UR6][R14.64] ;  /* 0x000000060e167981 */ /* 0x000ee8000c1e1900 */
[----:B------:R-:W3:Y:S01]  /*1b80*/  LDG.E R20, desc[UR6][R12.64] ;  /* 0x000000060c147981 */ /* 0x000ee2000c1e1900 */
[----:B------:R-:W-:Y:S01]  /*1b90*/  VIADD R0, R0, 0x10 ;  /* 0x0000001000007836 */ /* 0x000fe20000000000 */
[----:B-----5:R-:W-:-:S04]  /*1ba0*/  IADD3 R25, PT, PT, R26, R25, R27 ;  /* 0x000000191a197210 */ /* 0x020fc80007ffe01b */
[----:B----4-:R-:W-:Y:S02]  /*1bb0*/  IADD3 R16, PT, PT, R19, R16, R25 ;  /* 0x0000001013107210 */ /* 0x010fe40007ffe019 */
[----:B------:R-:W-:Y:S02]  /*1bc0*/  ISETP.NE.AND P0, PT, R0, RZ, PT ;  /* 0x000000ff0000720c */ /* 0x000fe40003f05270 */
[----:B------:R-:W-:Y:S01]  /*1bd0*/  IADD3 R16, PT, PT, R23, R24, R16 ;  /* 0x0000001817107210 */ /* 0x000fe20007ffe010 */
[----:B------:R-:W-:Y:S02]  /*1be0*/  VIADD R11, R11, 0x1000 ;  /* 0x000010000b0b7836 */ /* 0x000fe40000000000 */
[----:B------:R-:W-:Y:S01]  /*1bf0*/  VIADD R7, R7, 0x1000 ;  /* 0x0000100007077836 */ /* 0x000fe20000000000 */
[----:B--2---:R-:W-:-:S04]  /*1c00*/  IADD3 R16, PT, PT, R21, R28, R16 ;  /* 0x0000001c15107210 */ /* 0x004fc80007ffe010 */
[----:B---3--:R-:W-:-:S04]  /*1c10*/  IADD3 R17, PT, PT, R18, R17, R16 ;  /* 0x0000001112117210 */ /* 0x008fc80007ffe010 */
[----:B------:R-:W-:Y:S01]  /*1c20*/  IADD3 R27, PT, PT, R20, R22, R17 ;  /* 0x00000016141b7210 */ /* 0x000fe20007ffe011 */
[----:B------:R-:W-:Y:S06]  /*1c30*/  @P0 BRA `(.L_x_197) ;  /* 0xfffffffc00100947 */ /* 0x000fec000383ffff */
[----:B------:R-:W-:Y:S05]  /*1c40*/  BSYNC.RECONVERGENT B3 ;  /* 0x0000000000037941 */ /* 0x000fea0003800200 */
.L_x_196:
[----:B------:R-:W-:-:S07]  /*1c50*/  IADD3 R0, PT, PT, R11, -0x800, RZ ;  /* 0xfffff8000b007810 */ /* 0x000fce0007ffe0ff */
.L_x_195:
[----:B------:R-:W-:Y:S05]  /*1c60*/  BSYNC.RECONVERGENT B2 ;  /* 0x0000000000027941 */ /* 0x000fea0003800200 */
.L_x_194:
[----:B------:R-:W-:-:S13]  /*1c70*/  ISETP.NE.AND P0, PT, R10, RZ, PT ;  /* 0x000000ff0a00720c */ /* 0x000fda0003f05270 */
[----:B------:R-:W-:Y:S05]  /*1c80*/  @!P0 BRA `(.L_x_193) ;  /* 0x0000000400148947 */ /* 0x000fea0003800000 */
[----:B------:R-:W-:Y:S01]  /*1c90*/  ISETP.GE.U32.AND P0, PT, R10, 0x8, PT ;  /* 0x000000080a00780c */ /* 0x000fe20003f06070 */
[----:B------:R-:W-:Y:S01]  /*1ca0*/  BSSY.RECONVERGENT B2, `(.L_x_198) ;  /* 0x0000021000027945 */ /* 0x000fe20003800200 */
[----:B------:R-:W-:-:S04]  /*1cb0*/  LOP3.LUT R23, R8, 0x7, RZ, 0xc0, !PT ;  /* 0x0000000708177812 */ /* 0x000fc800078ec0ff */
[----:B------:R-:W-:-:S07]  /*1cc0*/  ISETP.NE.AND P1, PT, R23, RZ, PT ;  /* 0x000000ff1700720c */ /* 0x000fce0003f25270 */
[----:B------:R-:W-:Y:S06]  /*1cd0*/  @!P0 BRA `(.L_x_199) ;  /* 0x0000000000748947 */ /* 0x000fec0003800000 */
[----:B------:R-:W-:-:S04]  /*1ce0*/  IMAD.IADD R11, R0, 0x1, R9 ;  /* 0x00000001000b7824 */ /* 0x000fc800078e0209 */
[C---:B------:R-:W-:Y:S02]  /*1cf0*/  VIADD R19, R11.reuse, 0x100 ;  /* 0x000001000b137836 */ /* 0x040fe40000000000 */
[C---:B------:R-:W-:Y:S02]  /*1d00*/  VIADD R21, R11.reuse, 0x200 ;  /* 0x000002000b157836 */ /* 0x040fe40000000000 */
[C---:B------:R-:W-:Y:S02]  /*1d10*/  VIADD R13, R11.reuse, 0x300 ;  /* 0x000003000b0d7836 */ /* 0x040fe40000000000 */
[----:B------:R-:W-:-:S04]  /*1d20*/  IMAD.WIDE.U32 R16, R11, 0x4, R4 ;  /* 0x000000040b107825 */ /* 0x000fc800078e0004 */
[--C-:B------:R-:W-:Y:S01]  /*1d30*/  IMAD.WIDE.U32 R18, R19, 0x4, R4.reuse ;  /* 0x0000000413127825 */ /* 0x100fe200078e0004 */
[----:B------:R0:W2:Y:S03]  /*1d40*/  LDG.E R22, desc[UR6][R16.64] ;  /* 0x0000000610167981 */ /* 0x0000a6000c1e1900 */
[--C-:B------:R-:W-:Y:S01]  /*1d50*/  IMAD.WIDE.U32 R20, R21, 0x4, R4.reuse ;  /* 0x0000000415147825 */ /* 0x100fe200078e0004 */
[----:B------:R1:W2:Y:S03]  /*1d60*/  LDG.E R7, desc[UR6][R18.64] ;  /* 0x0000000612077981 */ /* 0x0002a6000c1e1900 */
[C---:B------:R-:W-:Y:S02]  /*1d70*/  VIADD R15, R11.reuse, 0x400 ;  /* 0x000004000b0f7836 */ /* 0x040fe40000000000 */
[C---:B------:R-:W-:Y:S01]  /*1d80*/  VIADD R25, R11.reuse, 0x500 ;  /* 0x000005000b197836 */ /* 0x040fe20000000000 */
[----:B------:R-:W-:Y:S01]  /*1d90*/  IADD3 R29, PT, PT, R11, 0x600, RZ ;  /* 0x000006000b1d7810 */ /* 0x000fe20007ffe0ff */
[----:B------:R-:W-:Y:S01]  /*1da0*/  IMAD.WIDE.U32 R12, R13, 0x4, R4 ;  /* 0x000000040d0c7825 */ /* 0x000fe200078e0004 */
[----:B------:R-:W3:Y:S03]  /*1db0*/  LDG.E R20, desc[UR6][R20.64] ;  /* 0x0000000614147981 */ /* 0x000ee6000c1e1900 */
[----:B------:R-:W-:-:S02]  /*1dc0*/  VIADD R24, R11, 0x700 ;  /* 0x000007000b187836 */ /* 0x000fc40000000000 */
[--C-:B------:R-:W-:Y:S01]  /*1dd0*/  IMAD.WIDE.U32 R14, R15, 0x4, R4.reuse ;  /* 0x000000040f0e7825 */ /* 0x100fe200078e0004 */
[----:B------:R-:W3:Y:S03]  /*1de0*/  LDG.E R12, desc[UR6][R12.64] ;  /* 0x000000060c0c7981 */ /* 0x000ee6000c1e1900 */
[--C-:B------:R-:W-:Y:S02]  /*1df0*/  IMAD.WIDE.U32 R10, R25, 0x4, R4.reuse ;  /* 0x00000004190a7825 */ /* 0x100fe400078e0004 */
[----:B------:R-:W4:Y:S02]  /*1e00*/  LDG.E R14, desc[UR6][R14.64] ;  /* 0x000000060e0e7981 */ /* 0x000f24000c1e1900 */
[--C-:B0-----:R-:W-:Y:S02]  /*1e10*/  IMAD.WIDE.U32 R16, R29, 0x4, R4.reuse ;  /* 0x000000041d107825 */ /* 0x101fe400078e0004 */
[----:B------:R-:W4:Y:S02]  /*1e20*/  LDG.E R10, desc[UR6][R10.64] ;  /* 0x000000060a0a7981 */ /* 0x000f24000c1e1900 */
[----:B-1----:R-:W-:-:S02]  /*1e30*/  IMAD.WIDE.U32 R18, R24, 0x4, R4 ;  /* 0x0000000418127825 */ /* 0x002fc400078e0004 */
[----:B------:R-:W5:Y:S04]  /*1e40*/  LDG.E R16, desc[UR6][R16.64] ;  /* 0x0000000610107981 */ /* 0x000f68000c1e1900 */
[----:B------:R-:W5:Y:S01]  /*1e50*/  LDG.E R18, desc[UR6][R18.64] ;  /* 0x0000000612127981 */ /* 0x000f62000c1e1900 */
[----:B------:R-:W-:Y:S01]  /*1e60*/  VIADD R0, R0, 0x800 ;  /* 0x0000080000007836 */ /* 0x000fe20000000000 */
[----:B--2---:R-:W-:-:S04]  /*1e70*/  IADD3 R7, PT, PT, R7, R22, R27 ;  /* 0x0000001607077210 */ /* 0x004fc80007ffe01b */
[----:B---3--:R-:W-:-:S04]  /*1e80*/  IADD3 R7, PT, PT, R12, R20, R7 ;  /* 0x000000140c077210 */ /* 0x008fc80007ffe007 */
[----:B----4-:R-:W-:-:S04]  /*1e90*/  IADD3 R7, PT, PT, R10, R14, R7 ;  /* 0x0000000e0a077210 */ /* 0x010fc80007ffe007 */
[----:B-----5:R-:W-:-:S07]  /*1ea0*/  IADD3 R27, PT, PT, R18, R16, R7 ;  /* 0x00000010121b7210 */ /* 0x020fce0007ffe007 */
.L_x_199:
[----:B------:R-:W-:Y:S05]  /*1eb0*/  BSYNC.RECONVERGENT B2 ;  /* 0x0000000000027941 */ /* 0x000fea0003800200 */
.L_x_198:
[----:B------:R-:W-:Y:S05]  /*1ec0*/  @!P1 BRA `(.L_x_193) ;  /* 0x0000000000849947 */ /* 0x000fea0003800000 */
[----:B------:R-:W-:Y:S01]  /*1ed0*/  ISETP.GE.U32.AND P0, PT, R23, 0x4, PT ;  /* 0x000000041700780c */ /* 0x000fe20003f06070 */
[----:B------:R-:W-:Y:S01]  /*1ee0*/  BSSY.RECONVERGENT B2, `(.L_x_200) ;  /* 0x0000012000027945 */ /* 0x000fe20003800200 */
[----:B------:R-:W-:-:S11]  /*1ef0*/  LOP3.LUT P1, RZ, R8, 0x3, RZ, 0xc0, !PT ;  /* 0x0000000308ff7812 */ /* 0x000fd6000782c0ff */
[----:B------:R-:W-:Y:S05]  /*1f00*/  @!P0 BRA `(.L_x_201) ;  /* 0x00000000003c8947 */ /* 0x000fea0003800000 */
[----:B------:R-:W-:-:S04]  /*1f10*/  IMAD.IADD R7, R0, 0x1, R9 ;  /* 0x0000000100077824 */ /* 0x000fc800078e0209 */
[C---:B------:R-:W-:Y:S02]  /*1f20*/  VIADD R11, R7.reuse, 0x100 ;  /* 0x00000100070b7836 */ /* 0x040fe40000000000 */
[----:B------:R-:W-:-:S04]  /*1f30*/  IMAD.WIDE.U32 R8, R7, 0x4, R4 ;  /* 0x0000000407087825 */ /* 0x000fc800078e0004 */
[C---:B------:R-:W-:Y:S02]  /*1f40*/  VIADD R13, R7.reuse, 0x200 ;  /* 0x00000200070d7836 */ /* 0x040fe40000000000 */
[----:B------:R-:W-:Y:S01]  /*1f50*/  VIADD R15, R7, 0x300 ;  /* 0x00000300070f7836 */ /* 0x000fe20000000000 */
[----:B------:R-:W2:Y:S01]  /*1f60*/  LDG.E R8, desc[UR6][R8.64] ;  /* 0x0000000608087981 */ /* 0x000ea2000c1e1900 */
[----:B------:R-:W-:-:S04]  /*1f70*/  IMAD.WIDE.U32 R10, R11, 0x4, R4 ;  /* 0x000000040b0a7825 */ /* 0x000fc800078e0004 */
[--C-:B------:R-:W-:Y:S02]  /*1f80*/  IMAD.WIDE.U32 R12, R13, 0x4, R4.reuse ;  /* 0x000000040d0c7825 */ /* 0x100fe400078e0004 */
[----:B------:R-:W2:Y:S02]  /*1f90*/  LDG.E R10, desc[UR6][R10.64] ;  /* 0x000000060a0a7981 */ /* 0x000ea4000c1e1900 */
[----:B------:R-:W-:Y:S02]  /*1fa0*/  IMAD.WIDE.U32 R14, R15, 0x4, R4 ;  /* 0x000000040f0e7825 */ /* 0x000fe400078e0004 */
[----:B------:R-:W3:Y:S04]  /*1fb0*/  LDG.E R12, desc[UR6][R12.64] ;  /* 0x000000060c0c7981 */ /* 0x000ee8000c1e1900 */
[----:B------:R-:W3:Y:S01]  /*1fc0*/  LDG.E R14, desc[UR6][R14.64] ;  /* 0x000000060e0e7981 */ /* 0x000ee2000c1e1900 */
[----:B------:R-:W-:-:S02]  /*1fd0*/  IADD3 R0, PT, PT, R0, 0x400, RZ ;  /* 0x0000040000007810 */ /* 0x000fc40007ffe0ff */
[----:B--2---:R-:W-:-:S04]  /*1fe0*/  IADD3 R27, PT, PT, R10, R8, R27 ;  /* 0x000000080a1b7210 */ /* 0x004fc80007ffe01b */
[----:B---3--:R-:W-:-:S07]  /*1ff0*/  IADD3 R27, PT, PT, R14, R12, R27 ;  /* 0x0000000c0e1b7210 */ /* 0x008fce0007ffe01b */
.L_x_201:
[----:B------:R-:W-:Y:S05]  /*2000*/  BSYNC.RECONVERGENT B2 ;  /* 0x0000000000027941 */ /* 0x000fea0003800200 */
.L_x_200:
[----:B------:R-:W-:Y:S05]  /*2010*/  @!P1 BRA `(.L_x_193) ;  /* 0x0000000000309947 */ /* 0x000fea0003800000 */
[----:B------:R-:W-:Y:S01]  /*2020*/  LOP3.LUT R6, R6, 0xffff, RZ, 0xc0, !PT ;  /* 0x0000ffff06067812 */ /* 0x000fe200078ec0ff */
[----:B------:R-:W-:-:S03]  /*2030*/  IMAD.IADD R9, R0, 0x1, R2 ;  /* 0x0000000100097824 */ /* 0x000fc600078e0202 */
[----:B------:R-:W-:-:S04]  /*2040*/  LEA.HI R6, R6, 0x1, RZ, 0x18 ;  /* 0x0000000106067811 */ /* 0x000fc800078fc0ff */
[----:B------:R-:W-:-:S05]  /*2050*/  LOP3.LUT R6, R6, 0x3, RZ, 0xc0, !PT ;  /* 0x0000000306067812 */ /* 0x000fca00078ec0ff */
[----:B------:R-:W-:-:S07]  /*2060*/  IMAD.MOV R0, RZ, RZ, -R6 ;  /* 0x000000ffff007224 */ /* 0x000fce00078e0a06 */
.L_x_202:
[----:B------:R-:W-:-:S06]  /*2070*/  IMAD.WIDE.U32 R6, R9, 0x4, R4 ;  /* 0x0000000409067825 */ /* 0x000fcc00078e0004 */
[----:B------:R-:W2:Y:S01]  /*2080*/  LDG.E R6, desc[UR6][R6.64] ;  /* 0x0000000606067981 */ /* 0x000ea2000c1e1900 */
[----:B------:R-:W-:Y:S02]  /*2090*/  VIADD R0, R0, 0x1 ;  /* 0x0000000100007836 */ /* 0x000fe40000000000 */
[----:B------:R-:W-:-:S03]  /*20a0*/  VIADD R9, R9, 0x100 ;  /* 0x0000010009097836 */ /* 0x000fc60000000000 */
[----:B------:R-:W-:Y:S01]  /*20b0*/  ISETP.NE.AND P0, PT, R0, RZ, PT ;  /* 0x000000ff0000720c */ /* 0x000fe20003f05270 */
[----:B--2---:R-:W-:-:S12]  /*20c0*/  IMAD.IADD R27, R6, 0x1, R27 ;  /* 0x00000001061b7824 */ /* 0x004fd800078e021b */
[----:B------:R-:W-:Y:S05]  /*20d0*/  @P0 BRA `(.L_x_202) ;  /* 0xfffffffc00e40947 */ /* 0x000fea000383ffff */
.L_x_193:
[----:B------:R-:W-:Y:S05]  /*20e0*/  BSYNC.RECONVERGENT B1 ;  /* 0x0000000000017941 */ /* 0x000fea0003800200 */
.L_x_190:
[----:B------:R-:W0:Y:S01]  /*20f0*/  S2R R9, SR_LANEID ;  /* 0x0000000000097919 */ /* 0x000e220000000000 */
[----:B------:R-:W1:Y:S01]  /*2100*/  SHFL.DOWN PT, R0, R27, 0x1, 0x1f ;  /* 0x08201f001b007f89 */ /* 0x000e6200000e0000 */
[----:B------:R-:W2:Y:S01]  /*2110*/  S2R R8, SR_TID.X ;  /* 0x0000000000087919 */ /* 0x000ea20000002100 */
[C---:B0-----:R-:W-:Y:S02]  /*2120*/  ISETP.GT.AND P0, PT, R9.reuse, 0x1e, PT ;  /* 0x0000001e0900780c */ /* 0x041fe40003f04270 */
[C---:B------:R-:W-:Y:S02]  /*2130*/  ISETP.NE.AND P1, PT, R9.reuse, RZ, PT ;  /* 0x000000ff0900720c */ /* 0x040fe40003f25270 */
[----:B-1----:R-:W-:Y:S02]  /*2140*/  SEL R0, R0, RZ, !P0 ;  /* 0x000000ff00007207 */ /* 0x002fe40004000000 */
[----:B------:R-:W-:-:S03]  /*2150*/  ISETP.GT.AND P0, PT, R9, 0x1d, PT ;  /* 0x0000001d0900780c */ /* 0x000fc60003f04270 */
[----:B------:R-:W-:-:S05]  /*2160*/  IMAD.IADD R0, R0, 0x1, R27 ;  /* 0x0000000100007824 */ /* 0x000fca00078e021b */
[----:B------:R-:W0:Y:S01]  /*2170*/  SHFL.DOWN PT, R2, R0, 0x2, 0x1f ;  /* 0x08401f0000027f89 */ /* 0x000e2200000e0000 */
[----:B------:R-:W1:Y:S01]  /*2180*/  @!P1 S2R R6, SR_CgaCtaId ;  /* 0x0000000000069919 */ /* 0x000e620000008800 */
[----:B0-----:R-:W-:Y:S02]  /*2190*/  SEL R5, R2, RZ, !P0 ;  /* 0x000000ff02057207 */ /* 0x001fe40004000000 */
[----:B------:R-:W-:Y:S02]  /*21a0*/  ISETP.GT.AND P0, PT, R9, 0x1b, PT ;  /* 0x0000001b0900780c */ /* 0x000fe40003f04270 */
[----:B------:R-:W-:-:S05]  /*21b0*/  IADD3 R5, PT, PT, R0, R5, RZ ;  /* 0x0000000500057210 */ /* 0x000fca0007ffe0ff */
[----:B------:R-:W0:Y:S02]  /*21c0*/  SHFL.DOWN PT, R2, R5, 0x4, 0x1f ;  /* 0x08801f0005027f89 */ /* 0x000e2400000e0000 */
[----:B0-----:R-:W-:Y:S02]  /*21d0*/  SEL R2, R2, RZ, !P0 ;  /* 0x000000ff02027207 */ /* 0x001fe40004000000 */
[----:B------:R-:W-:-:S03]  /*21e0*/  ISETP.GT.AND P0, PT, R9, 0x17, PT ;  /* 0x000000170900780c */ /* 0x000fc60003f04270 */
[----:B------:R-:W-:Y:S01]  /*21f0*/  IMAD.IADD R2, R5, 0x1, R2 ;  /* 0x0000000105027824 */ /* 0x000fe200078e0202 */
[----:B------:R-:W-:-:S04]  /*2200*/  @!P1 MOV R5, 0x400 ;  /* 0x0000040000059802 */ /* 0x000fc80000000f00 */
[----:B------:R-:W0:Y:S01]  /*2210*/  SHFL.DOWN PT, R4, R2, 0x8, 0x1f ;  /* 0x09001f0002047f89 */ /* 0x000e2200000e0000 */
[----:B-1----:R-:W-:Y:S02]  /*2220*/  @!P1 LEA R5, R6, R5, 0x18 ;  /* 0x0000000506059211 */ /* 0x002fe400078ec0ff */
[----:B0-----:R-:W-:Y:S02]  /*2230*/  SEL R7, R4, RZ, !P0 ;  /* 0x000000ff04077207 */ /* 0x001fe40004000000 */
[----:B------:R-:W-:Y:S02]  /*2240*/  ISETP.GT.AND P0, PT, R9, 0xf, PT ;  /* 0x0000000f0900780c */ /* 0x000fe40003f04270 */
[----:B--2---:R-:W-:Y:S01]  /*2250*/  @!P1 SHF.R.U32.HI R4, RZ, 0x3, R8 ;  /* 0x00000003ff049819 */ /* 0x004fe20000011608 */
[----:B------:R-:W-:-:S03]  /*2260*/  IMAD.IADD R7, R2, 0x1, R7 ;  /* 0x0000000102077824 */ /* 0x000fc600078e0207 */
[----:B------:R-:W-:Y:S02]  /*2270*/  @!P1 LOP3.LUT R4, R4, 0x7c, RZ, 0xc0, !PT ;  /* 0x0000007c04049812 */ /* 0x000fe400078ec0ff */
[----:B------:R-:W0:Y:S03]  /*2280*/  SHFL.DOWN PT, R0, R7, 0x10, 0x1f ;  /* 0x0a001f0007007f89 */ /* 0x000e2600000e0000 */
[----:B------:R-:W-:Y:S01]  /*2290*/  @!P1 IMAD.IADD R4, R4, 0x1, R5 ;  /* 0x0000000104049824 */ /* 0x000fe200078e0205 */
        /* <DEDUP_REMOVED lines=15> */
[----:B------:R-:W-:-:S07]  /*2390*/  IMAD.IADD R11, R0, 0x1, R9 ;  /* 0x00000001000b7824 */ /* 0x000fce00078e0209 */
.L_x_189:
[----:B------:R-:W-:Y:S05]  /*23a0*/  BSYNC.RECONVERGENT B0 ;  /* 0x0000000000007941 */ /* 0x000fea0003800200 */
.L_x_173:
[----:B------:R-:W-:Y:S05]  /*23b0*/  @P0 EXIT ;  /* 0x000000000000094d */ /* 0x000fea0003800000 */
[----:B---3--:R-:W3:Y:S02]  /*23c0*/  LDC.64 R4, c[0x0][0x388] ;  /* 0x0000e200ff047b82 */ /* 0x008ee40000000a00 */
[----:B---3--:R-:W-:-:S05]  /*23d0*/  IMAD.WIDE.U32 R2, R3, 0x4, R4 ;  /* 0x0000000403027825 */ /* 0x008fca00078e0004 */
[----:B------:R-:W-:Y:S01]  /*23e0*/  STG.E desc[UR6][R2.64], R11 ;  /* 0x0000000b02007986 */ /* 0x000fe2000c101906 */
[----:B------:R-:W-:Y:S05]  /*23f0*/  EXIT ;  /* 0x000000000000794d */ /* 0x000fea0003800000 */
.L_x_203:
        /* <DEDUP_REMOVED lines=16> */
.L_x_246:


//--------------------- .text._ZN3cub18CUB_300001_SM_10006detail6reduce28DeviceReduceSingleTileKernelINS2_10policy_hubIijN4cuda3std3__44plusIiEEE10Policy1000EN6thrust24THRUST_300001_SM_1000_NS10device_ptrIiEEPijS9_iiNS7_10__identityEEEvT0_T1_T2_T3_T4_T6_ --------------------------
	.section	.text._ZN3cub18CUB_300001_SM_10006detail6reduce28DeviceReduceSingleTileKernelINS2_10policy_hubIijN4cuda3std3__44plusIiEEE10Policy1000EN6thrust24THRUST_300001_SM_1000_NS10device_ptrIiEEPijS9_iiNS7_10__identityEEEvT0_T1_T2_T3_T4_T6_,"ax",@progbits
	.align	128
        .global         _ZN3cub18CUB_300001_SM_10006detail6reduce28DeviceReduceSingleTileKernelINS2_10policy_hubIijN4cuda3std3__44plusIiEEE10Policy1000EN6thrust24THRUST_300001_SM_1000_NS10device_ptrIiEEPijS9_iiNS7_10__identityEEEvT0_T1_T2_T3_T4_T6_
        .type           _ZN3cub18CUB_300001_SM_10006detail6reduce28DeviceReduceSingleTileKernelINS2_10policy_hubIijN4cuda3std3__44plusIiEEE10Policy1000EN6thrust24THRUST_300001_SM_1000_NS10device_ptrIiEEPijS9_iiNS7_10__identityEEEvT0_T1_T2_T3_T4_T6_,@function
        .size           _ZN3cub18CUB_300001_SM_10006detail6reduce28DeviceReduceSingleTileKernelINS2_10policy_hubIijN4cuda3std3__44plusIiEEE10Policy1000EN6thrust24THRUST_300001_SM_1000_NS10device_ptrIiEEPijS9_iiNS7_10__identityEEEvT0_T1_T2_T3_T4_T6_,(.L_x_247 - _ZN3cub18CUB_300001_SM_10006detail6reduce28DeviceReduceSingleTileKernelINS2_10policy_hubIijN4cuda3std3__44plusIiEEE10Policy1000EN6thrust24THRUST_300001_SM_1000_NS10device_ptrIiEEPijS9_iiNS7_10__identityEEEvT0_T1_T2_T3_T4_T6_)
        .other          _ZN3cub18CUB_300001_SM_10006detail6reduce28DeviceReduceSingleTileKernelINS2_10policy_hubIijN4cuda3std3__44plusIiEEE10Policy1000EN6thrust24THRUST_300001_SM_1000_NS10device_ptrIiEEPijS9_iiNS7_10__identityEEEvT0_T1_T2_T3_T4_T6_,@"STO_CUDA_ENTRY STV_DEFAULT"
_ZN3cub18CUB_300001_SM_10006detail6reduce28DeviceReduceSingleTileKernelINS2_10policy_hubIijN4cuda3std3__44plusIiEEE10Policy1000EN6thrust24THRUST_300001_SM_1000_NS10device_ptrIiEEPijS9_iiNS7_10__identityEEEvT0_T1_T2_T3_T4_T6_:
.text._ZN3cub18CUB_300001_SM_10006detail6reduce28DeviceReduceSingleTileKernelINS2_10policy_hubIijN4cuda3std3__44plusIiEEE10Policy1000EN6thrust24THRUST_300001_SM_1000_NS10device_ptrIiEEPijS9_iiNS7_10__identityEEEvT0_T1_T2_T3_T4_T6_:
        /* <DEDUP_REMOVED lines=13> */
.L_x_204:
[----:B------:R-:W-:Y:S01]  /*00d0*/  ISETP.GT.U32.AND P0, PT, R2, 0xfff, PT ;  /* 0x00000fff0200780c */ /* 0x000fe20003f04070 */
[----:B------:R-:W-:-:S12]  /*00e0*/  BSSY.RECONVERGENT B0, `(.L_x_205) ;  /* 0x00001e7000007945 */ /* 0x000fd80003800200 */
        /* <DEDUP_REMOVED lines=11> */
.L_x_208:
[----:B------:R-:W-:Y:S05]  /*01a0*/  BSYNC.RECONVERGENT B1 ;  /* 0x0000000000017941 */ /* 0x000fea0003800200 */
.L_x_207:
        /* <DEDUP_REMOVED lines=17> */
.L_x_213:
        /* <DEDUP_REMOVED lines=31> */
.L_x_212:
[----:B------:R-:W-:Y:S05]  /*04b0*/  BSYNC.RECONVERGENT B2 ;  /* 0x0000000000027941 */ /* 0x000fea0003800200 */
.L_x_211:
[----:B------:R-:W-:Y:S05]  /*04c0*/  @!P0 BRA `(.L_x_210) ;  /* 0x0000000000c88947 */ /* 0x000fea0003800000 */
[----:B------:R-:W-:Y:S01]  /*04d0*/  ISETP.GE.U32.AND P0, PT, R21, 0x8, PT ;  /* 0x000000081500780c */ /* 0x000fe20003f06070 */
[----:B------:R-:W-:Y:S01]  /*04e0*/  BSSY.RECONVERGENT B2, `(.L_x_214) ;  /* 0x0000013000027945 */ /* 0x000fe20003800200 */
[----:B------:R-:W-:-:S04]  /*04f0*/  LOP3.LUT R16, R4, 0x7, RZ, 0xc0, !PT ;  /* 0x0000000704107812 */ /* 0x000fc800078ec0ff */
[----:B------:R-:W-:-:S07]  /*0500*/  ISETP.NE.AND P1, PT, R16, RZ, PT ;  /* 0x000000ff1000720c */ /* 0x000fce0003f25270 */
[----:B------:R-:W-:Y:S06]  /*0510*/  @!P0 BRA `(.L_x_215) ;  /* 0x00000000003c8947 */ /* 0x000fec0003800000 */
[----:B------:R-:W0:Y:S02]  /*0520*/  LDC.64 R6, c[0x0][0x380] ;  /* 0x0000e000ff067b82 */ /* 0x000e240000000a00 */
[----:B0-----:R-:W-:-:S05]  /*0530*/  IMAD.WIDE.U32 R6, R5, 0x4, R6 ;  /* 0x0000000405067825 */ /* 0x001fca00078e0006 */
        /* <DEDUP_REMOVED lines=13> */
.L_x_215:
[----:B------:R-:W-:Y:S05]  /*0610*/  BSYNC.RECONVERGENT B2 ;  /* 0x0000000000027941 */ /* 0x000fea0003800200 */
.L_x_214:
        /* <DEDUP_REMOVED lines=11> */
[----:B------:R-:W3:Y:S01]  /*06d0*/  LDG.E R10, desc[UR6][R6.64+0xc00] ;  /* 0x000c0006060a7981 */ /* 0x000ee2000c1e1900 */
[----:B------:R-:W-:Y:S01]  /*06e0*/  VIADD R5, R5, 0x400 ;  /* 0x0000040005057836 */ /* 0x000fe20000000000 */
[----:B--2--5:R-:W-:-:S04]  /*06f0*/  IADD3 R0, PT, PT, R4, R9, R0 ;  /* 0x0000000904007210 */ /* 0x024fc80007ffe000 */
[----:B---3--:R-:W-:-:S07]  /*0700*/  IADD3 R0, PT, PT, R10, R11, R0 ;  /* 0x0000000b0a007210 */ /* 0x008fce0007ffe000 */
.L_x_217:
[----:B------:R-:W-:Y:S05]  /*0710*/  BSYNC.RECONVERGENT B2 ;  /* 0x0000000000027941 */ /* 0x000fea0003800200 */
.L_x_216:
[----:B------:R-:W-:Y:S05]  /*0720*/  @!P1 BRA `(.L_x_210) ;  /* 0x0000000000309947 */ /* 0x000fea0003800000 */
[----:B------:R-:W0:Y:S02]  /*0730*/  LDC.64 R6, c[0x0][0x380] ;  /* 0x0000e000ff067b82 */ /* 0x000e240000000a00 */
[----:B0-----:R-:W-:-:S04]  /*0740*/  IMAD.WIDE.U32 R4, R5, 0x4, R6 ;  /* 0x0000000405047825 */ /* 0x001fc800078e0006 */
[----:B------:R-:W-:Y:S02]  /*0750*/  IMAD.MOV R6, RZ, RZ, -R8 ;  /* 0x000000ffff067224 */ /* 0x000fe400078e0a08 */
[----:B------:R-:W-:-:S07]  /*0760*/  IMAD.MOV.U32 R7, RZ, RZ, R5 ;  /* 0x000000ffff077224 */ /* 0x000fce00078e0005 */
.L_x_218:
[----:B------:R-:W-:-:S06]  /*0770*/  IMAD.MOV.U32 R5, RZ, RZ, R7 ;  /* 0x000000ffff057224 */ /* 0x000fcc00078e0007 */
[----:B------:R0:W2:Y:S01]  /*0780*/  LDG.E R5, desc[UR6][R4.64] ;  /* 0x0000000604057981 */ /* 0x0000a2000c1e1900 */
[----:B------:R-:W-:-:S05]  /*0790*/  VIADD R6, R6, 0x1 ;  /* 0x0000000106067836 */ /* 0x000fca0000000000 */
[----:B------:R-:W-:Y:S02]  /*07a0*/  ISETP.NE.AND P0, PT, R6, RZ, PT ;  /* 0x000000ff0600720c */ /* 0x000fe40003f05270 */
[----:B0-----:R-:W-:-:S05]  /*07b0*/  IADD3 R4, P1, PT, R4, 0x400, RZ ;  /* 0x0000040004047810 */ /* 0x001fca0007f3e0ff */
[----:B------:R-:W-:Y:S02]  /*07c0*/  IMAD.X R7, RZ, RZ, R7, P1 ;  /* 0x000000ffff077224 */ /* 0x000fe400008e0607 */
[----:B--2--5:R-:W-:-:S04]  /*07d0*/  IMAD.IADD R0, R5, 0x1, R0 ;  /* 0x0000000105007824 */ /* 0x024fc800078e0200 */
[----:B------:R-:W-:Y:S05]  /*07e0*/  @P0 BRA `(.L_x_218) ;  /* 0xfffffffc00e00947 */ /* 0x000fea000383ffff */
.L_x_210:
[----:B------:R-:W-:Y:S05]  /*07f0*/  BSYNC.RECONVERGENT B1 ;  /* 0x0000000000017941 */ /* 0x000fea0003800200 */
.L_x_209:
[----:B------:R-:W-:-:S13]  /*0800*/  ISETP.GE.U32.AND P0, PT, R2, 0x100, PT ;  /* 0x000001000200780c */ /* 0x000fda0003f06070 */
        /* <DEDUP_REMOVED lines=38> */
[----:B-1----:R-:W1:Y:S01]  /*0a70*/  LDS.64 R2, [UR4+0x20] ;  /* 0x00002004ff027984 */ /* 0x002e620008000a00 */
[----:B0-----:R-:W-:-:S04]  /*0a80*/  IADD3 R0, PT, PT, R4, R0, R9 ;  /* 0x0000000004007210 */ /* 0x001fc80007ffe009 */
[----:B------:R-:W-:-:S04]  /*0a90*/  IADD3 R0, PT, PT, R6, R0, R5 ;  /* 0x0000000006007210 */ /* 0x000fc80007ffe005 */
[----:B-1----:R-:W-:-:S05]  /*0aa0*/  IADD3 R0, PT, PT, R2, R0, R7 ;  /* 0x0000000002007210 */ /* 0x002fca0007ffe007 */
[----:B------:R-:W-:Y:S01]  /*0ab0*/  IMAD.IADD R9, R0, 0x1, R3 ;  /* 0x0000000100097824 */ /* 0x000fe200078e0203 */
[----:B------:R-:W-:Y:S06]  /*0ac0*/  BRA `(.L_x_220) ;  /* 0x0000001400207947 */ /* 0x000fec0003800000 */
.L_x_219:
[----:B------:R-:W-:Y:S01]  /*0ad0*/  LOP3.LUT R4, R3, 0x3e0, RZ, 0xc0, !PT ;  /* 0x000003e003047812 */ /* 0x000fe200078ec0ff */
[----:B------:R-:W1:Y:S03]  /*0ae0*/  S2R R10, SR_LANEID ;  /* 0x00000000000a7919 */ /* 0x000e660000000000 */
[----:B0-----:R-:W-:Y:S01]  /*0af0*/  LOP3.LUT R7, RZ, R4, RZ, 0x33, !PT ;  /* 0x00000004ff077212 */ /* 0x001fe200078e33ff */
[----:B------:R-:W-:-:S04]  /*0b00*/  VIADD R5, R4, 0x20 ;  /* 0x0000002004057836 */ /* 0x000fc80000000000 */
[----:B------:R-:W-:Y:S01]  /*0b10*/  IMAD.IADD R7, R7, 0x1, R2 ;  /* 0x0000000107077824 */ /* 0x000fe200078e0202 */
[----:B------:R-:W-:-:S04]  /*0b20*/  ISETP.GT.U32.AND P0, PT, R5, R2, PT ;  /* 0x000000020500720c */ /* 0x000fc80003f04070 */
        /* <DEDUP_REMOVED lines=40> */
[----:B------:R-:W-:Y:S01]  /*0db0*/  ISETP.GT.U32.AND P3, PT, R2, 0x80, PT ;  /* 0x000000800200780c */ /* 0x000fe20003f64070 */
[----:B-1----:R-:W-:-:S09]  /*0dc0*/  ULEA UR4, UR5, UR4, 0x18 ;  /* 0x0000000405047291 */ /* 0x002fd2000f8ec0ff */
[----:B------:R-:W1:Y:S04]  /*0dd0*/  LDS.128 R4, [UR4+0x10] ;  /* 0x00001004ff047984 */ /* 0x000e680008000c00 */
[----:B------:R-:W2:Y:S04]  /*0de0*/  LDS R0, [UR4+0xc] ;  /* 0x00000c04ff007984 */ /* 0x000ea80008000800 */
[----:B------:R-:W3:Y:S01]  /*0df0*/  LDS.64 R10, [UR4+0x20] ;  /* 0x00002004ff0a7984 */ /* 0x000ee20008000a00 */
[----:B-1----:R-:W-:Y:S02]  /*0e00*/  SEL R4, R4, RZ, P2 ;  /* 0x000000ff04047207 */ /* 0x002fe40001000000 */
[----:B------:R-:W-:-:S02]  /*0e10*/  ISETP.GT.U32.AND P2, PT, R2, 0x60, PT ;  /* 0x000000600200780c */ /* 0x000fc40003f44070 */
[----:B--2---:R-:W-:Y:S02]  /*0e20*/  SEL R0, R0, RZ, P1 ;  /* 0x000000ff00007207 */ /* 0x004fe40000800000 */
        /* <DEDUP_REMOVED lines=8> */
[----:B---3--:R-:W-:Y:S02]  /*0eb0*/  SEL R10, R10, RZ, P2 ;  /* 0x000000ff0a0a7207 */ /* 0x008fe40001000000 */
[----:B------:R-:W-:Y:S02]  /*0ec0*/  SEL R11, R11, RZ, P3 ;  /* 0x000000ff0b0b7207 */ /* 0x000fe40001800000 */
[----:B------:R-:W-:-:S05]  /*0ed0*/  IADD3 R0, PT, PT, R10, R0, R7 ;  /* 0x000000000a007210 */ /* 0x000fca0007ffe007 */
[----:B0-----:R-:W-:Y:S01]  /*0ee0*/  IMAD.IADD R9, R0, 0x1, R11 ;  /* 0x0000000100097824 */ /* 0x001fe200078e020b */
[----:B------:R-:W-:Y:S06]  /*0ef0*/  BRA `(.L_x_220) ;  /* 0x0000001000147947 */ /* 0x000fec0003800000 */
.L_x_206:
[----:B------:R-:W0:Y:S01]  /*0f00*/  S2R R0, SR_TID.X ;  /* 0x0000000000007919 */ /* 0x000e220000002100 */
[----:B------:R-:W1:Y:S02]  /*0f10*/  LDCU.64 UR4, c[0x0][0x380] ;  /* 0x00007000ff0477ac */ /* 0x000e640008000a00 */
[----:B-1----:R-:W-:Y:S02]  /*0f20*/  IMAD.U32 R12, RZ, RZ, UR4 ;  /* 0x00000004ff0c7e24 */ /* 0x002fe4000f8e00ff */
[----:B------:R-:W-:Y:S02]  /*0f30*/  IMAD.U32 R13, RZ, RZ, UR5 ;  /* 0x00000005ff0d7e24 */ /* 0x000fe4000f8e00ff */
        /* <DEDUP_REMOVED lines=17> */
[----:B------:R-:W-:Y:S01]  /*1050*/  UMOV UR4, 0x1000 ;  /* 0x0000100000047882 */ /* 0x000fe20000000000 */
[----:B--2---:R-:W-:-:S04]  /*1060*/  IADD3 R3, PT, PT, R7, R6, R3 ;  /* 0x0000000607037210 */ /* 0x004fc80007ffe003 */
[----:B---3--:R-:W-:-:S04]  /*1070*/  IADD3 R3, PT, PT, R9, R8, R3 ;  /* 0x0000000809037210 */ /* 0x008fc80007ffe003 */
[----:B----4-:R-:W-:-:S04]  /*1080*/  IADD3 R3, PT, PT, R11, R10, R3 ;  /* 0x0000000a0b037210 */ /* 0x010fc80007ffe003 */
[----:B-----5:R-:W-:-:S04]  /*1090*/  IADD3 R3, PT, PT, R15, R14, R3 ;  /* 0x0000000e0f037210 */ /* 0x020fc80007ffe003 */
[----:B------:R-:W-:Y:S01]  /*10a0*/  IADD3 R16, PT, PT, R17, R16, R3 ;  /* 0x0000001011107210 */ /* 0x000fe20007ffe003 */
[----:B------:R-:W-:-:S05]  /*10b0*/  VIADD R3, R2, 0xfffff000 ;  /* 0xfffff00002037836 */ /* 0x000fca0000000000 */
[----:B------:R-:W-:Y:S02]  /*10c0*/  ISETP.GE.U32.AND P0, PT, R3, 0x1000, PT ;  /* 0x000010000300780c */ /* 0x000fe40003f06070 */
[----:B------:R-:W-:-:S04]  /*10d0*/  IADD3 R16, PT, PT, R19, R18, R16 ;  /* 0x0000001213107210 */ /* 0x000fc80007ffe010 */
[----:B------:R-:W-:-:S05]  /*10e0*/  IADD3 R21, PT, PT, R21, R20, R16 ;  /* 0x0000001415157210 */ /* 0x000fca0007ffe010 */
[----:B------:R-:W-:Y:S02]  /*10f0*/  IMAD.IADD R7, R22, 0x1, R21 ;  /* 0x0000000116077824 */ /* 0x000fe400078e0215 */
[----:B------:R-:W-:Y:S05]  /*1100*/  @!P0 BRA `(.L_x_221) ;  /* 0x00000000008c8947 */ /* 0x000fea0003800000 */
[----:B------:R-:W0:Y:S01]  /*1110*/  LDC R2, c[0x0][0x390] ;  /* 0x0000e400ff027b82 */ /* 0x000e220000000800 */
[----:B------:R-:W-:-:S07]  /*1120*/  UMOV UR4, 0x1000 ;  /* 0x0000100000047882 */ /* 0x000fce0000000000 */
[----:B------:R-:W1:Y:S02]  /*1130*/  LDC.64 R12, c[0x0][0x380] ;  /* 0x0000e000ff0c7b82 */ /* 0x000e640000000a00 */
.L_x_223:
[----:B------:R-:W-:-:S04]  /*1140*/  VIADD R5, R0, UR4 ;  /* 0x0000000400057c36 */ /* 0x000fc80008000000 */
        /* <DEDUP_REMOVED lines=17> */
[----:B--2---:R-:W-:Y:S01]  /*1260*/  IADD3 R16, PT, PT, R18, R16, R7 ;  /* 0x0000001012107210 */ /* 0x004fe20007ffe007 */
[----:B0-----:R-:W-:-:S05]  /*1270*/  VIADD R7, R2, -UR4 ;  /* 0x8000000402077c36 */ /* 0x001fca0008000000 */
[----:B------:R-:W-:Y:S02]  /*1280*/  ISETP.GE.U32.AND P0, PT, R7, 0x1000, PT ;  /* 0x000010000700780c */ /* 0x000fe40003f06070 */
        /* <DEDUP_REMOVED lines=8> */
[----:B------:R-:W-:-:S06]  /*1310*/  UIADD3 UR4, UPT, UPT, UR4, 0x1000, URZ ;  /* 0x0000100004047890 */ /* 0x000fcc000fffe0ff */
[----:B------:R-:W-:-:S13]  /*1320*/  ISETP.LT.U32.AND P0, PT, R3, UR4, PT ;  /* 0x0000000403007c0c */ /* 0x000fda000bf01070 */
[----:B------:R-:W-:Y:S05]  /*1330*/  @!P0 BRA `(.L_x_223) ;  /* 0xfffffffc00808947 */ /* 0x000fea000383ffff */
.L_x_221:
[----:B------:R-:W-:Y:S01]  /*1340*/  VIADD R3, R2, -UR4 ;  /* 0x8000000402037c36 */ /* 0x000fe20008000000 */
[----:B------:R-:W-:Y:S04]  /*1350*/  BSSY.RECONVERGENT B1, `(.L_x_222) ;  /* 0x0000095000017945 */ /* 0x000fe80003800200 */
[----:B------:R-:W-:-:S04]  /*1360*/  ISETP.GE.AND P0, PT, R0, R3, PT ;  /* 0x000000030000720c */ /* 0x000fc80003f06270 */
[----:B------:R-:W-:-:S13]  /*1370*/  ISETP.LE.U32.OR P0, PT, R2, UR4, P0 ;  /* 0x0000000402007c0c */ /* 0x000fda0008703470 */
[----:B------:R-:W-:Y:S05]  /*1380*/  @P0 BRA `(.L_x_224) ;  /* 0x0000000800440947 */ /* 0x000fea0003800000 */
[----:B------:R-:W-:Y:S01]  /*1390*/  LOP3.LUT R3, RZ, R0, RZ, 0x33, !PT ;  /* 0x00000000ff037212 */ /* 0x000fe200078e33ff */
[----:B------:R-:W-:Y:S01]  /*13a0*/  BSSY.RECONVERGENT B2, `(.L_x_225) ;  /* 0x000004a000027945 */ /* 0x000fe20003800200 */
[----:B------:R-:W-:Y:S02]  /*13b0*/  IMAD.MOV.U32 R5, RZ, RZ, R0 ;  /* 0x000000ffff057224 */ /* 0x000fe400078e0000 */
[----:B------:R-:W-:-:S04]  /*13c0*/  IADD3 R3, PT, PT, R2, -UR4, R3 ;  /* 0x8000000402037c10 */ /* 0x000fc8000fffe003 */
[C---:B------:R-:W-:Y:S02]  /*13d0*/  ISETP.GE.U32.AND P0, PT, R3.reuse, 0xf00, PT ;  /* 0x00000f000300780c */ /* 0x040fe40003f06070 */
[----:B------:R-:W-:-:S04]  /*13e0*/  LEA.HI R3, R3, 0x1, RZ, 0x18 ;  /* 0x0000000103037811 */ /* 0x000fc800078fc0ff */
[----:B------:R-:W-:-:S07]  /*13f0*/  LOP3.LUT R4, R3, 0xf, RZ, 0xc0, !PT ;  /* 0x0000000f03047812 */ /* 0x000fce00078ec0ff */
[----:B------:R-:W-:Y:S05]  /*1400*/  @!P0 BRA `(.L_x_226) ;  /* 0x00000004000c8947 */ /* 0x000fea0003800000 */
[----:B------:R-:W-:Y:S01]  /*1410*/  LOP3.LUT R6, R3, 0x1fffff0, RZ, 0xc0, !PT ;  /* 0x01fffff003067812 */ /* 0x000fe200078ec0ff */
[----:B------:R-:W-:Y:S01]  /*1420*/  BSSY.RECONVERGENT B3, `(.L_x_227) ;  /* 0x0000040000037945 */ /* 0x000fe20003800200 */
[C---:B------:R-:W-:Y:S01]  /*1430*/  LOP3.LUT R5, R0.reuse, 0x800, RZ, 0xfc, !PT ;  /* 0x0000080000057812 */ /* 0x040fe200078efcff */
[----:B------:R-:W-:Y:S02]  /*1440*/  VIADD R2, R0, UR4 ;  /* 0x0000000400027c36 */ /* 0x000fe40008000000 */
[----:B------:R-:W-:-:S07]  /*1450*/  IMAD.MOV R6, RZ, RZ, -R6 ;  /* 0x000000ffff067224 */ /* 0x000fce00078e0a06 */
.L_x_228:
[----:B------:R-:W-:-:S04]  /*1460*/  IMAD.WIDE.U32 R26, R2, 0x4, R12 ;  /* 0x00000004021a7825 */ /* 0x000fc800078e000c */
[C---:B------:R-:W-:Y:S02]  /*1470*/  VIADD R9, R2.reuse, 0x100 ;  /* 0x0000010002097836 */ /* 0x040fe40000000000 */
[----:B------:R-:W-:Y:S01]  /*1480*/  VIADD R15, R2, 0x400 ;  /* 0x00000400020f7836 */ /* 0x000fe20000000000 */
[----:B------:R0:W2:Y:S01]  /*1490*/  LDG.E R26, desc[UR6][R26.64] ;  /* 0x000000061a1a7981 */ /* 0x0000a2000c1e1900 */
[----:B------:R-:W-:-:S04]  /*14a0*/  IMAD.WIDE.U32 R8, R9, 0x4, R12 ;  /* 0x0000000409087825 */ /* 0x000fc800078e000c */
[C---:B------:R-:W-:Y:S01]  /*14b0*/  VIADD R17, R2.reuse, 0x200 ;  /* 0x0000020002117836 */ /* 0x040fe20000000000 */
[----:B------:R1:W2:Y:S01]  /*14c0*/  LDG.E R25, desc[UR6][R8.64] ;  /* 0x0000000608197981 */ /* 0x0002a2000c1e1900 */
[C---:B------:R-:W-:Y:S02]  /*14d0*/  VIADD R11, R2.reuse, 0x300 ;  /* 0x00000300020b7836 */ /* 0x040fe40000000000 */
[----:B0-----:R-:W-:Y:S02]  /*14e0*/  VIADD R27, R2, 0x700 ;  /* 0x00000700021b7836 */ /* 0x001fe40000000000 */
[----:B------:R-:W-:-:S04]  /*14f0*/  IMAD.WIDE.U32 R14, R15, 0x4, R12 ;  /* 0x000000040f0e7825 */ /* 0x000fc800078e000c */
[--C-:B------:R-:W-:Y:S01]  /*1500*/  IMAD.WIDE.U32 R16, R17, 0x4, R12.reuse ;  /* 0x0000000411107825 */ /* 0x100fe200078e000c */
[----:B------:R0:W3:Y:S03]  /*1510*/  LDG.E R22, desc[UR6][R14.64] ;  /* 0x000000060e167981 */ /* 0x0000e6000c1e1900 */
[----:B------:R-:W-:Y:S01]  /*1520*/  VIADD R29, R2, 0x500 ;  /* 0x00000500021d7836 */ /* 0x000fe20000000000 */
[----:B------:R-:W4:Y:S01]  /*1530*/  LDG.E R24, desc[UR6][R16.64] ;  /* 0x0000000610187981 */ /* 0x000f22000c1e1900 */
[----:B------:R-:W-:-:S04]  /*1540*/  IMAD.WIDE.U32 R10, R11, 0x4, R12 ;  /* 0x000000040b0a7825 */ /* 0x000fc800078e000c */
[--C-:B-1----:R-:W-:Y:S01]  /*1550*/  IMAD.WIDE.U32 R8, R27, 0x4, R12.reuse ;  /* 0x000000041b087825 */ /* 0x102fe200078e000c */
[----:B------:R-:W4:Y:S03]  /*1560*/  LDG.E R23, desc[UR6][R10.64] ;  /* 0x000000060a177981 */ /* 0x000f26000c1e1900 */
[----:B------:R-:W-:Y:S02]  /*1570*/  VIADD R27, R2, 0x900 ;  /* 0x00000900021b7836 */ /* 0x000fe40000000000 */
[----:B------:R-:W-:-:S04]  /*1580*/  IMAD.WIDE.U32 R28, R29, 0x4, R12 ;  /* 0x000000041d1c7825 */ /* 0x000fc800078e000c */
[C---:B------:R-:W-:Y:S01]  /*1590*/  VIADD R19, R2.reuse, 0x600 ;  /* 0x0000060002137836 */ /* 0x040fe20000000000 */
[----:B------:R1:W5:Y:S01]  /*15a0*/  LDG.E R11, desc[UR6][R8.64] ;  /* 0x00000006080b7981 */ /* 0x000362000c1e1900 */
[C---:B0-----:R-:W-:Y:S02]  /*15b0*/  VIADD R15, R2.reuse, 0xa00 ;  /* 0x00000a00020f7836 */ /* 0x041fe40000000000 */
[----:B------:R-:W-:Y:S01]  /*15c0*/  VIADD R20, R2, 0x800 ;  /* 0x0000080002147836 */ /* 0x000fe20000000000 */
[----:B------:R0:W3:Y:S01]  /*15d0*/  LDG.E R21, desc[UR6][R28.64] ;  /* 0x000000061c157981 */ /* 0x0000e2000c1e1900 */
[----:B------:R-:W-:-:S04]  /*15e0*/  IMAD.WIDE.U32 R18, R19, 0x4, R12 ;  /* 0x0000000413127825 */ /* 0x000fc800078e000c */
[----:B-1----:R-:W-:-:S04]  /*15f0*/  IMAD.WIDE.U32 R8, R27, 0x4, R12 ;  /* 0x000000041b087825 */ /* 0x002fc800078e000c */
[--C-:B------:R-:W-:Y:S02]  /*1600*/  IMAD.WIDE.U32 R14, R15, 0x4, R12.reuse ;  /* 0x000000040f0e7825 */ /* 0x100fe400078e000c */
[----:B------:R-:W5:Y:S02]  /*1610*/  LDG.E R9, desc[UR6][R8.64] ;  /* 0x0000000608097981 */ /* 0x000f64000c1e1900 */
[--C-:B------:R-:W-:Y:S02]  /*1620*/  IMAD.WIDE.U32 R16, R20, 0x4, R12.reuse ;  /* 0x0000000414107825 */ /* 0x100fe400078e000c */
[----:B------:R1:W5:Y:S02]  /*1630*/  LDG.E R20, desc[UR6][R18.64] ;  /* 0x0000000612147981 */ /* 0x000364000c1e1900 */
[C---:B0-----:R-:W-:Y:S02]  /*1640*/  VIADD R29, R2.reuse, 0xb00 ;  /* 0x00000b00021d7836 */ /* 0x041fe40000000000 */
[----:B------:R-:W-:Y:S01]  /*1650*/  VIADD R27, R2, 0xc00 ;  /* 0x00000c00021b7836 */ /* 0x000fe20000000000 */
[----:B------:R0:W5:Y:S01]  /*1660*/  LDG.E R10, desc[UR6][R16.64] ;  /* 0x00000006100a7981 */ /* 0x000162000c1e1900 */
[----:B------:R-:W-:-:S03]  /*1670*/  IMAD.WIDE.U32 R28, R29, 0x4, R12 ;  /* 0x000000041d1c7825 */ /* 0x000fc600078e000c */
[----:B------:R0:W5:Y:S01]  /*1680*/  LDG.E R8, desc[UR6][R14.64] ;  /* 0x000000060e087981 */ /* 0x000162000c1e1900 */
[C---:B-1----:R-:W-:Y:S02]  /*1690*/  VIADD R19, R2.reuse, 0xe00 ;  /* 0x00000e0002137836 */ /* 0x042fe40000000000 */
[C---:B------:R-:W-:Y:S02]  /*16a0*/  VIADD R18, R2.reuse, 0xf00 ;  /* 0x00000f0002127836 */ /* 0x040fe40000000000 */
[----:B0-----:R-:W-:Y:S02]  /*16b0*/  IMAD.WIDE.U32 R16, R27, 0x4, R12 ;  /* 0x000000041b107825 */ /* 0x001fe400078e000c */
[----:B------:R-:W5:Y:S02]  /*16c0*/  LDG.E R27, desc[UR6][R28.64] ;  /* 0x000000061c1b7981 */ /* 0x000f64000c1e1900 */
[----:B------:R-:W-:-:S04]  /*16d0*/  VIADD R15, R2, 0xd00 ;  /* 0x00000d00020f7836 */ /* 0x000fc80000000000 */
[--C-:B------:R-:W-:Y:S01]  /*16e0*/  IMAD.WIDE.U32 R14, R15, 0x4, R12.reuse ;  /* 0x000000040f0e7825 */ /* 0x100fe200078e000c */
[----:B------:R0:W5:Y:S05]  /*16f0*/  LDG.E R28, desc[UR6][R16.64] ;  /* 0x00000006101c7981 */ /* 0x00016a000c1e1900 */
[----:B------:R-:W5:Y:S01]  /*1700*/  LDG.E R15, desc[UR6][R14.64] ;  /* 0x000000060e0f7981 */ /* 0x000f62000c1e1900 */
[----:B0-----:R-:W-:-:S04]  /*1710*/  IMAD.WIDE.U32 R16, R19, 0x4, R12 ;  /* 0x0000000413107825 */ /* 0x001fc800078e000c */
[----:B------:R-:W-:Y:S02]  /*1720*/  IMAD.WIDE.U32 R18, R18, 0x4, R12 ;  /* 0x0000000412127825 */ /* 0x000fe400078e000c */
[----:B------:R-:W5:Y:S04]  /*1730*/  LDG.E R16, desc[UR6][R16.64] ;  /* 0x0000000610107981 */ /* 0x000f68000c1e1900 */
[----:B------:R-:W5:Y:S01]  /*1740*/  LDG.E R19, desc[UR6][R18.64] ;  /* 0x0000000612137981 */ /* 0x000f62000c1e1900 */
[----:B------:R-:W-:-:S05]  /*1750*/  VIADD R6, R6, 0x10 ;  /* 0x0000001006067836 */ /* 0x000fca0000000000 */
[----:B------:R-:W-:Y:S01]  /*1760*/  ISETP.NE.AND P0, PT, R6, RZ, PT ;  /* 0x000000ff0600720c */ /* 0x000fe20003f05270 */
[----:B------:R-:W-:Y:S02]  /*1770*/  VIADD R5, R5, 0x1000 ;  /* 0x0000100005057836 */ /* 0x000fe40000000000 */
[----:B------:R-:W-:Y:S01]  /*1780*/  VIADD R2, R2, 0x1000 ;  /* 0x0000100002027836 */ /* 0x000fe20000000000 */
[----:B--2---:R-:W-:-:S04]  /*1790*/  IADD3 R25, PT, PT, R25, R26, R7 ;  /* 0x0000001a19197210 */ /* 0x004fc80007ffe007 */
[----:B----4-:R-:W-:-:S04]  /*17a0*/  IADD3 R23, PT, PT, R23, R24, R25 ;  /* 0x0000001817177210 */ /* 0x010fc80007ffe019 */
[----:B---3--:R-:W-:-:S04]  /*17b0*/  IADD3 R21, PT, PT, R21, R22, R23 ;  /* 0x0000001615157210 */ /* 0x008fc80007ffe017 */
[----:B-----5:R-:W-:-:S04]  /*17c0*/  IADD3 R11, PT, PT, R11, R20, R21 ;  /* 0x000000140b0b7210 */ /* 0x020fc80007ffe015 */
[----:B------:R-:W-:-:S04]  /*17d0*/  IADD3 R9, PT, PT, R9, R10, R11 ;  /* 0x0000000a09097210 */ /* 0x000fc80007ffe00b */
[----:B------:R-:W-:-:S04]  /*17e0*/  IADD3 R8, PT, PT, R27, R8, R9 ;  /* 0x000000081b087210 */ /* 0x000fc80007ffe009 */
[----:B------:R-:W-:-:S04]  /*17f0*/  IADD3 R8, PT, PT, R15, R28, R8 ;  /* 0x0000001c0f087210 */ /* 0x000fc80007ffe008 */
[----:B------:R-:W-:Y:S01]  /*1800*/  IADD3 R7, PT, PT, R19, R16, R8 ;  /* 0x0000001013077210 */ /* 0x000fe20007ffe008 */
[----:B------:R-:W-:Y:S06]  /*1810*/  @P0 BRA `(.L_x_228) ;  /* 0xfffffffc00100947 */ /* 0x000fec000383ffff */
[----:B------:R-:W-:Y:S05]  /*1820*/  BSYNC.RECONVERGENT B3 ;  /* 0x0000000000037941 */ /* 0x000fea0003800200 */
.L_x_227:
[----:B------:R-:W-:-:S07]  /*1830*/  VIADD R5, R5, 0xfffff800 ;  /* 0xfffff80005057836 */ /* 0x000fce0000000000 */
.L_x_226:
[----:B------:R-:W-:Y:S05]  /*1840*/  BSYNC.RECONVERGENT B2 ;  /* 0x0000000000027941 */ /* 0x000fea0003800200 */
.L_x_225:
[----:B------:R-:W-:-:S13]  /*1850*/  ISETP.NE.AND P0, PT, R4, RZ, PT ;  /* 0x000000ff0400720c */ /* 0x000fda0003f05270 */
[----:B------:R-:W-:Y:S05]  /*1860*/  @!P0 BRA `(.L_x_224) ;  /* 0x00000004000c8947 */ /* 0x000fea0003800000 */
[----:B------:R-:W-:Y:S01]  /*1870*/  ISETP.GE.U32.AND P0, PT, R4, 0x8, PT ;  /* 0x000000080400780c */ /* 0x000fe20003f06070 */
[----:B------:R-:W-:Y:S01]  /*1880*/  BSSY.RECONVERGENT B2, `(.L_x_229) ;  /* 0x0000021000027945 */ /* 0x000fe20003800200 */
[----:B------:R-:W-:-:S04]  /*1890*/  LOP3.LUT R24, R3, 0x7, RZ, 0xc0, !PT ;  /* 0x0000000703187812 */ /* 0x000fc800078ec0ff */
[----:B------:R-:W-:-:S07]  /*18a0*/  ISETP.NE.AND P1, PT, R24, RZ, PT ;  /* 0x000000ff1800720c */ /* 0x000fce0003f25270 */
[----:B------:R-:W-:Y:S06]  /*18b0*/  @!P0 BRA `(.L_x_230) ;  /* 0x0000000000748947 */ /* 0x000fec0003800000 */
[----:B------:R-:W-:-:S04]  /*18c0*/  VIADD R9, R5, UR4 ;  /* 0x0000000405097c36 */ /* 0x000fc80008000000 */
[C---:B------:R-:W-:Y:S02]  /*18d0*/  VIADD R21, R9.reuse, 0x100 ;  /* 0x0000010009157836 */ /* 0x040fe40000000000 */
[C---:B------:R-:W-:Y:S02]  /*18e0*/  VIADD R11, R9.reuse, 0x300 ;  /* 0x00000300090b7836 */ /* 0x040fe40000000000 */
[C---:B------:R-:W-:Y:S02]  /*18f0*/  VIADD R23, R9.reuse, 0x200 ;  /* 0x0000020009177836 */ /* 0x040fe40000000000 */
[----:B------:R-:W-:-:S04]  /*1900*/  IMAD.WIDE.U32 R16, R9, 0x4, R12 ;  /* 0x0000000409107825 */ /* 0x000fc800078e000c */
[--C-:B------:R-:W-:Y:S01]  /*1910*/  IMAD.WIDE.U32 R20, R21, 0x4, R12.reuse ;  /* 0x0000000415147825 */ /* 0x100fe200078e000c */
[----:B------:R0:W2:Y:S03]  /*1920*/  LDG.E R2, desc[UR6][R16.64] ;  /* 0x0000000610027981 */ /* 0x0000a6000c1e1900 */
[C---:B------:R-:W-:Y:S01]  /*1930*/  VIADD R15, R9.reuse, 0x400 ;  /* 0x00000400090f7836 */ /* 0x040fe20000000000 */
[----:B------:R-:W2:Y:S01]  /*1940*/  LDG.E R4, desc[UR6][R20.64] ;  /* 0x0000000614047981 */ /* 0x000ea2000c1e1900 */
[----:B------:R-:W-:Y:S02]  /*1950*/  VIADD R19, R9, 0x500 ;  /* 0x0000050009137836 */ /* 0x000fe40000000000 */
[----:B------:R-:W-:-:S04]  /*1960*/  IMAD.WIDE.U32 R10, R11, 0x4, R12 ;  /* 0x000000040b0a7825 */ /* 0x000fc800078e000c */
[--C-:B------:R-:W-:Y:S02]  /*1970*/  IMAD.WIDE.U32 R22, R23, 0x4, R12.reuse ;  /* 0x0000000417167825 */ /* 0x100fe400078e000c */
[----:B------:R-:W3:Y:S02]  /*1980*/  LDG.E R10, desc[UR6][R10.64] ;  /* 0x000000060a0a7981 */ /* 0x000ee4000c1e1900 */
[C---:B------:R-:W-:Y:S02]  /*1990*/  VIADD R25, R9.reuse, 0x600 ;  /* 0x0000060009197836 */ /* 0x040fe40000000000 */
[----:B------:R-:W-:Y:S01]  /*19a0*/  VIADD R27, R9, 0x700 ;  /* 0x00000700091b7836 */ /* 0x000fe20000000000 */
[----:B------:R-:W3:Y:S01]  /*19b0*/  LDG.E R6, desc[UR6][R22.64] ;  /* 0x0000000616067981 */ /* 0x000ee2000c1e1900 */
[----:B------:R-:W-:-:S04]  /*19c0*/  IMAD.WIDE.U32 R14, R15, 0x4, R12 ;  /* 0x000000040f0e7825 */ /* 0x000fc800078e000c */
[--C-:B------:R-:W-:Y:S02]  /*19d0*/  IMAD.WIDE.U32 R8, R19, 0x4, R12.reuse ;  /* 0x0000000413087825 */ /* 0x100fe400078e000c */
[----:B------:R-:W4:Y:S02]  /*19e0*/  LDG.E R15, desc[UR6][R14.64] ;  /* 0x000000060e0f7981 */ /* 0x000f24000c1e1900 */
[--C-:B------:R-:W-:Y:S02]  /*19f0*/  IMAD.WIDE.U32 R18, R25, 0x4, R12.reuse ;  /* 0x0000000419127825 */ /* 0x100fe400078e000c */
[----:B------:R-:W4:Y:S02]  /*1a00*/  LDG.E R8, desc[UR6][R8.64] ;  /* 0x0000000608087981 */ /* 0x000f24000c1e1900 */
[----:B0-----:R-:W-:Y:S02]  /*1a10*/  IMAD.WIDE.U32 R16, R27, 0x4, R12 ;  /* 0x000000041b107825 */ /* 0x001fe400078e000c */
[----:B------:R-:W5:Y:S04]  /*1a20*/  LDG.E R19, desc[UR6][R18.64] ;  /* 0x0000000612137981 */ /* 0x000f68000c1e1900 */
[----:B------:R-:W5:Y:S01]  /*1a30*/  LDG.E R16, desc[UR6][R16.64] ;  /* 0x0000000610107981 */ /* 0x000f62000c1e1900 */
[----:B------:R-:W-:Y:S01]  /*1a40*/  VIADD R5, R5, 0x800 ;  /* 0x0000080005057836 */ /* 0x000fe20000000000 */
[----:B--2---:R-:W-:-:S04]  /*1a50*/  IADD3 R7, PT, PT, R4, R2, R7 ;  /* 0x0000000204077210 */ /* 0x004fc80007ffe007 */
[----:B---3--:R-:W-:-:S04]  /*1a60*/  IADD3 R6, PT, PT, R10, R6, R7 ;  /* 0x000000060a067210 */ /* 0x008fc80007ffe007 */
[----:B----4-:R-:W-:-:S04]  /*1a70*/  IADD3 R6, PT, PT, R8, R15, R6 ;  /* 0x0000000f08067210 */ /* 0x010fc80007ffe006 */
[----:B-----5:R-:W-:-:S07]  /*1a80*/  IADD3 R7, PT, PT, R16, R19, R6 ;  /* 0x0000001310077210 */ /* 0x020fce0007ffe006 */
.L_x_230:
[----:B------:R-:W-:Y:S05]  /*1a90*/  BSYNC.RECONVERGENT B2 ;  /* 0x0000000000027941 */ /* 0x000fea0003800200 */
.L_x_229:
        /* <DEDUP_REMOVED lines=18> */
[----:B------:R-:W-:Y:S01]  /*1bc0*/  VIADD R5, R5, 0x400 ;  /* 0x0000040005057836 */ /* 0x000fe20000000000 */
[----:B--2---:R-:W-:-:S04]  /*1bd0*/  IADD3 R7, PT, PT, R8, R2, R7 ;  /* 0x0000000208077210 */ /* 0x004fc80007ffe007 */
[----:B---3--:R-:W-:-:S07]  /*1be0*/  IADD3 R7, PT, PT, R14, R10, R7 ;  /* 0x0000000a0e077210 */ /* 0x008fce0007ffe007 */
.L_x_232:
[----:B------:R-:W-:Y:S05]  /*1bf0*/  BSYNC.RECONVERGENT B2 ;  /* 0x0000000000027941 */ /* 0x000fea0003800200 */
.L_x_231:
[----:B------:R-:W-:Y:S05]  /*1c00*/  @!P1 BRA `(.L_x_224) ;  /* 0x0000000000249947 */ /* 0x000fea0003800000 */
[----:B------:R-:W-:Y:S02]  /*1c10*/  VIADD R5, R5, UR4 ;  /* 0x0000000405057c36 */ /* 0x000fe40008000000 */
[----:B------:R-:W-:-:S07]  /*1c20*/  IMAD.MOV R4, RZ, RZ, -R4 ;  /* 0x000000ffff047224 */ /* 0x000fce00078e0a04 */
.L_x_233:
[----:B------:R-:W-:-:S06]  /*1c30*/  IMAD.WIDE.U32 R2, R5, 0x4, R12 ;  /* 0x0000000405027825 */ /* 0x000fcc00078e000c */
[----:B------:R-:W2:Y:S01]  /*1c40*/  LDG.E R2, desc[UR6][R2.64] ;  /* 0x0000000602027981 */ /* 0x000ea2000c1e1900 */
[----:B------:R-:W-:Y:S02]  /*1c50*/  VIADD R4, R4, 0x1 ;  /* 0x0000000104047836 */ /* 0x000fe40000000000 */
[----:B------:R-:W-:-:S03]  /*1c60*/  VIADD R5, R5, 0x100 ;  /* 0x0000010005057836 */ /* 0x000fc60000000000 */
[----:B------:R-:W-:Y:S01]  /*1c70*/  ISETP.NE.AND P0, PT, R4, RZ, PT ;  /* 0x000000ff0400720c */ /* 0x000fe20003f05270 */
[----:B--2---:R-:W-:-:S12]  /*1c80*/  IMAD.IADD R7, R2, 0x1, R7 ;  /* 0x0000000102077824 */ /* 0x004fd800078e0207 */
[----:B------:R-:W-:Y:S05]  /*1c90*/  @P0 BRA `(.L_x_233) ;  /* 0xfffffffc00e40947 */ /* 0x000fea000383ffff */
.L_x_224:
[----:B------:R-:W-:Y:S05]  /*1ca0*/  BSYNC.RECONVERGENT B1 ;  /* 0x0000000000017941 */ /* 0x000fea0003800200 */
.L_x_222:
        /* <DEDUP_REMOVED lines=36> */
[----:B--2---:R-:W0:Y:S04]  /*1ef0*/  LDS.128 R4, [UR4+0x10] ;  /* 0x00001004ff047984 */ /* 0x004e280008000c00 */
[----:B------:R-:W1:Y:S01]  /*1f00*/  LDS.64 R2, [UR4+0x20] ;  /* 0x00002004ff027984 */ /* 0x000e620008000a00 */
[----:B0-----:R-:W-:-:S04]  /*1f10*/  IADD3 R0, PT, PT, R4, R0, R9 ;  /* 0x0000000004007210 */ /* 0x001fc80007ffe009 */
[----:B------:R-:W-:-:S04]  /*1f20*/  IADD3 R0, PT, PT, R6, R0, R5 ;  /* 0x0000000006007210 */ /* 0x000fc80007ffe005 */
[----:B-1----:R-:W-:-:S05]  /*1f30*/  IADD3 R0, PT, PT, R2, R0, R7 ;  /* 0x0000000002007210 */ /* 0x002fca0007ffe007 */
[----:B------:R-:W-:-:S07]  /*1f40*/  IMAD.IADD R9, R0, 0x1, R3 ;  /* 0x0000000100097824 */ /* 0x000fce00078e0203 */
.L_x_220:
[----:B------:R-:W-:Y:S05]  /*1f50*/  BSYNC.RECONVERGENT B0 ;  /* 0x0000000000007941 */ /* 0x000fea0003800200 */
.L_x_205:
[----:B------:R-:W-:Y:S05]  /*1f60*/  @P0 EXIT ;  /* 0x000000000000094d */ /* 0x000fea0003800000 */
[----:B-1----:R-:W1:Y:S01]  /*1f70*/  LDC.64 R2, c[0x0][0x388] ;  /* 0x0000e200ff027b82 */ /* 0x002e620000000a00 */
[----:B------:R-:W0:Y:S02]  /*1f80*/  LDCU UR4, c[0x0][0x398] ;  /* 0x00007300ff0477ac */ /* 0x000e240008000800 */
[----:B0-2---:R-:W-:-:S05]  /*1f90*/  VIADD R9, R9, UR4 ;  /* 0x0000000409097c36 */ /* 0x005fca0008000000 */
[----:B-1----:R-:W-:Y:S01]  /*1fa0*/  STG.E desc[UR6][R2.64], R9 ;  /* 0x0000000902007986 */ /* 0x002fe2000c101906 */
[----:B------:R-:W-:Y:S05]  /*1fb0*/  EXIT ;  /* 0x000000000000794d */ /* 0x000fea0003800000 */
.L_x_234:
        /* <DEDUP_REMOVED lines=12> */
.L_x_247:


//--------------------- .text._ZN3cub18CUB_300001_SM_10006detail11EmptyKernelIvEEvv --------------------------
	.section	.text._ZN3cub18CUB_300001_SM_10006detail11EmptyKernelIvEEvv,"ax",@progbits
	.align	128
        .global         _ZN3cub18CUB_300001_SM_10006detail11EmptyKernelIvEEvv
        .type           _ZN3cub18CUB_300001_SM_10006detail11EmptyKernelIvEEvv,@function
        .size           _ZN3cub18CUB_300001_SM_10006detail11EmptyKernelIvEEvv,(.L_x_248 - _ZN3cub18CUB_300001_SM_10006detail11EmptyKernelIvEEvv)
        .other          _ZN3cub18CUB_300001_SM_10006detail11EmptyKernelIvEEvv,@"STO_CUDA_ENTRY STV_DEFAULT"
_ZN3cub18CUB_300001_SM_10006detail11EmptyKernelIvEEvv:
.text._ZN3cub18CUB_300001_SM_10006detail11EmptyKernelIvEEvv:
[----:B------:R-:W-:Y:S01]  /*0000*/  LDC R1, c[0x0][0x37c] ;  /* 0x0000df00ff017b82 */ /* 0x000fe20000000800 */
[----:B------:R-:W-:Y:S05]  /*0010*/  EXIT ;  /* 0x000000000000794d */ /* 0x000fea0003800000 */
.L_x_235:
        /* <DEDUP_REMOVED lines=14> */
.L_x_248:


//--------------------- .text._Z16point_in_polygonIdEvPT_S1_Pii --------------------------
	.section	.text._Z16point_in_polygonIdEvPT_S1_Pii,"ax",@progbits
	.align	128
        .global         _Z16point_in_polygonIdEvPT_S1_Pii
        .type           _Z16point_in_polygonIdEvPT_S1_Pii,@function
        .size           _Z16point_in_polygonIdEvPT_S1_Pii,(.L_x_249 - _Z16point_in_polygonIdEvPT_S1_Pii)
        .other          _Z16point_in_polygonIdEvPT_S1_Pii,@"STO_CUDA_ENTRY STV_DEFAULT"
_Z16point_in_polygonIdEvPT_S1_Pii:
.text._Z16point_in_polygonIdEvPT_S1_Pii:
[----:B------:R-:W-:Y:S01]  /*0000*/  LDC R1, c[0x0][0x37c] ;  /* 0x0000df00ff017b82 */ /* 0x000fe20000000800 */
[----:B------:R-:W0:Y:S07]  /*0010*/  S2R R5, SR_TID.X ;  /* 0x0000000000057919 */ /* 0x000e2e0000002100 */
[----:B------:R-:W0:Y:S08]  /*0020*/  S2UR UR4, SR_CTAID.X ;  /* 0x00000000000479c3 */ /* 0x000e300000002500 */
[----:B------:R-:W0:Y:S08]  /*0030*/  LDC R0, c[0x0][0x360] ;  /* 0x0000d800ff007b82 */ /* 0x000e300000000800 */
[----:B------:R-:W1:Y:S01]  /*0040*/  LDC R3, c[0x0][0x398] ;  /* 0x0000e600ff037b82 */ /* 0x000e620000000800 */
[----:B0-----:R-:W-:-:S05]  /*0050*/  IMAD R0, R0, UR4, R5 ;  /* 0x0000000400007c24 */ /* 0x001fca000f8e0205 */
[----:B-1----:R-:W-:-:S13]  /*0060*/  ISETP.GE.AND P0, PT, R0, R3, PT ;  /* 0x000000030000720c */ /* 0x002fda0003f06270 */
[----:B------:R-:W-:Y:S05]  /*0070*/  @P0 EXIT ;  /* 0x000000000000094d */ /* 0x000fea0003800000 */
[----:B------:R-:W0:Y:S01]  /*0080*/  LDCU.64 UR6, c[0x3][URZ] ;  /* 0x00c00000ff0677ac */ /* 0x000e220008000a00 */
[----:B------:R-:W1:Y:S01]  /*0090*/  LDCU.64 UR4, c[0x0][0x358] ;  /* 0x00006b00ff0477ac */ /* 0x000e620008000a00 */
[----:B0-----:R-:W-:-:S14]  /*00a0*/  DSETP.LT.AND P0, PT, RZ, UR6, PT ;  /* 0x00000006ff007e2a */ /* 0x001fdc000bf01000 */
[----:B-1----:R-:W-:Y:S05]  /*00b0*/  @!P0 BRA `(.L_x_236) ;  /* 0x0000000000bc8947 */ /* 0x002fea0003800000 */
[----:B------:R-:W0:Y:S02]  /*00c0*/  LDC.64 R4, c[0x0][0x380] ;  /* 0x0000e000ff047b82 */ /* 0x000e240000000a00 */
[----:B0-----:R-:W-:-:S06]  /*00d0*/  IMAD.WIDE R4, R0, 0x8, R4 ;  /* 0x0000000800047825 */ /* 0x001fcc00078e0204 */
[----:B------:R-:W2:Y:S02]  /*00e0*/  LDG.E.64 R4, desc[UR4][R4.64] ;  /* 0x0000000404047981 */ /* 0x000ea4000c1e1b00 */
[----:B--2---:R-:W-:-:S14]  /*00f0*/  DSETP.GE.AND P0, PT, R4, UR6, PT ;  /* 0x0000000604007e2a */ /* 0x004fdc000bf06000 */
[----:B------:R-:W-:Y:S05]  /*0100*/  @!P0 EXIT ;  /* 0x000000000000894d */ /* 0x000fea0003800000 */
[----:B------:R-:W0:Y:S01]  /*0110*/  LDC.64 R4, c[0x0][0x388] ;  /* 0x0000e200ff047b82 */ /* 0x000e220000000a00 */
[----:B------:R-:W1:Y:S01]  /*0120*/  LDCU.64 UR6, c[0x3][0x8] ;  /* 0x00c00100ff0677ac */ /* 0x000e620008000a00 */
[----:B0-----:R-:W-:-:S06]  /*0130*/  IMAD.WIDE R6, R0, 0x8, R4 ;  /* 0x0000000800067825 */ /* 0x001fcc00078e0204 */
[----:B------:R-:W1:Y:S01]  /*0140*/  LDG.E.64 R6, desc[UR4][R6.64] ;  /* 0x0000000406067981 */ /* 0x000e62000c1e1b00 */
[----:B------:R-:W-:Y:S01]  /*0150*/  BSSY.RECONVERGENT B0, `(.L_x_237) ;  /* 0x0000021000007945 */ /* 0x000fe20003800200 */
[----:B-1----:R-:W-:-:S14]  /*0160*/  DSETP.GTU.AND P0, PT, R6, UR6, PT ;  /* 0x0000000606007e2a */ /* 0x002fdc000bf0c000 */
[----:B------:R-:W-:Y:S05]  /*0170*/  @P0 BRA `(.L_x_238) ;  /* 0x0000000000780947 */ /* 0x000fea0003800000 */
[----:B------:R-:W-:Y:S02]  /*0180*/  IABS R9, R3 ;  /* 0x0000000300097213 */ /* 0x000fe40000000000 */
[----:B------:R-:W-:Y:S02]  /*0190*/  IADD3 R2, PT, PT, R0, 0x1, RZ ;  /* 0x0000000100027810 */ /* 0x000fe40007ffe0ff */
[----:B------:R-:W0:Y:S02]  /*01a0*/  I2F.RP R8, R9 ;  /* 0x0000000900087306 */ /* 0x000e240000209400 */
[----:B------:R-:W-:-:S06]  /*01b0*/  ISETP.GE.AND P2, PT, R2, RZ, PT ;  /* 0x000000ff0200720c */ /* 0x000fcc0003f46270 */
[----:B0-----:R-:W0:Y:S02]  /*01c0*/  MUFU.RCP R8, R8 ;  /* 0x0000000800087308 */ /* 0x001e240000001000 */
[----:B0-----:R-:W-:-:S06]  /*01d0*/  IADD3 R6, PT, PT, R8, 0xffffffe, RZ ;  /* 0x0ffffffe08067810 */ /* 0x001fcc0007ffe0ff */
[----:B------:R0:W1:Y:S02]  /*01e0*/  F2I.FTZ.U32.TRUNC.NTZ R7, R6 ;  /* 0x0000000600077305 */ /* 0x000064000021f000 */
[----:B0-----:R-:W-:Y:S02]  /*01f0*/  IMAD.MOV.U32 R6, RZ, RZ, RZ ;  /* 0x000000ffff067224 */ /* 0x001fe400078e00ff */
[----:B-1----:R-:W-:-:S04]  /*0200*/  IMAD.MOV R10, RZ, RZ, -R7 ;  /* 0x000000ffff0a7224 */ /* 0x002fc800078e0a07 */
[----:B------:R-:W-:Y:S01]  /*0210*/  IMAD R11, R10, R9, RZ ;  /* 0x000000090a0b7224 */ /* 0x000fe200078e02ff */
[----:B------:R-:W-:-:S03]  /*0220*/  IABS R10, R2 ;  /* 0x00000002000a7213 */ /* 0x000fc60000000000 */
[----:B------:R-:W-:-:S06]  /*0230*/  IMAD.HI.U32 R7, R7, R11, R6 ;  /* 0x0000000b07077227 */ /* 0x000fcc00078e0006 */
[----:B------:R-:W-:-:S05]  /*0240*/  IMAD.HI.U32 R7, R7, R10, RZ ;  /* 0x0000000a07077227 */ /* 0x000fca00078e00ff */
[----:B------:R-:W-:-:S05]  /*0250*/  IADD3 R7, PT, PT, -R7, RZ, RZ ;  /* 0x000000ff07077210 */ /* 0x000fca0007ffe1ff */
[----:B------:R-:W-:-:S05]  /*0260*/  IMAD R6, R9, R7, R10 ;  /* 0x0000000709067224 */ /* 0x000fca00078e020a */
[----:B------:R-:W-:-:S13]  /*0270*/  ISETP.GT.U32.AND P0, PT, R9, R6, PT ;  /* 0x000000060900720c */ /* 0x000fda0003f04070 */
[----:B------:R-:W-:Y:S01]  /*0280*/  @!P0 IMAD.IADD R6, R6, 0x1, -R9 ;  /* 0x0000000106068824 */ /* 0x000fe200078e0a09 */
[----:B------:R-:W-:-:S04]  /*0290*/  ISETP.NE.AND P0, PT, R3, RZ, PT ;  /* 0x000000ff0300720c */ /* 0x000fc80003f05270 */
[----:B------:R-:W-:-:S13]  /*02a0*/  ISETP.GT.U32.AND P1, PT, R9, R6, PT ;  /* 0x000000060900720c */ /* 0x000fda0003f24070 */
[----:B------:R-:W-:-:S05]  /*02b0*/  @!P1 IADD3 R6, PT, PT, R6, -R9, RZ ;  /* 0x8000000906069210 */ /* 0x000fca0007ffe0ff */
[----:B------:R-:W-:Y:S01]  /*02c0*/  @!P2 IMAD.MOV R6, RZ, RZ, -R6 ;  /* 0x000000ffff06a224 */ /* 0x000fe200078e0a06 */
[----:B------:R-:W-:-:S05]  /*02d0*/  @!P0 LOP3.LUT R6, RZ, R3, RZ, 0x33, !PT ;  /* 0x00000003ff068212 */ /* 0x000fca00078e33ff */
[----:B------:R-:W-:-:S06]  /*02e0*/  IMAD.WIDE R4, R6, 0x8, R4 ;  /* 0x0000000806047825 */ /* 0x000fcc00078e0204 */
[----:B------:R-:W2:Y:S02]  /*02f0*/  LDG.E.64 R4, desc[UR4][R4.64] ;  /* 0x0000000404047981 */ /* 0x000ea4000c1e1b00 */
[----:B--2---:R-:W-:-:S14]  /*0300*/  DSETP.GT.AND P0, PT, R4, UR6, PT ;  /* 0x0000000604007e2a */ /* 0x004fdc000bf04000 */
[----:B------:R-:W0:Y:S01]  /*0310*/  @P0 LDC.64 R2, c[0x0][0x390] ;  /* 0x0000e400ff020b82 */ /* 0x000e220000000a00 */
[----:B------:R-:W-:Y:S01]  /*0320*/  @P0 MOV R7, 0x1 ;  /* 0x0000000100070802 */ /* 0x000fe20000000f00 */
[----:B0-----:R-:W-:-:S05]  /*0330*/  @P0 IMAD.WIDE R2, R0, 0x4, R2 ;  /* 0x0000000400020825 */ /* 0x001fca00078e0202 */
[----:B------:R0:W-:Y:S01]  /*0340*/  @P0 STG.E desc[UR4][R2.64], R7 ;  /* 0x0000000702000986 */ /* 0x0001e2000c101904 */
[----:B------:R-:W-:Y:S05]  /*0350*/  @P0 EXIT ;  /* 0x000000000000094d */ /* 0x000fea0003800000 */
.L_x_238:
[----:B------:R-:W-:Y:S05]  /*0360*/  BSYNC.RECONVERGENT B0 ;  /* 0x0000000000007941 */ /* 0x000fea0003800200 */
.L_x_237:
[----:B0-----:R-:W0:Y:S02]  /*0370*/  LDC.64 R2, c[0x0][0x390] ;  /* 0x0000e400ff027b82 */ /* 0x001e240000000a00 */
[----:B0-----:R-:W-:-:S05]  /*0380*/  IMAD.WIDE R2, R0, 0x4, R2 ;  /* 0x0000000400027825 */ /* 0x001fca00078e0202 */
[----:B------:R-:W-:Y:S01]  /*0390*/  STG.E desc[UR4][R2.64], RZ ;  /* 0x000000ff02007986 */ /* 0x000fe2000c101904 */
[----:B------:R-:W-:Y:S05]  /*03a0*/  EXIT ;  /* 0x000000000000794d */ /* 0x000fea0003800000 */
.L_x_236:
[----:B------:R-:W0:Y:S02]  /*03b0*/  LDC.64 R4, c[0x0][0x380] ;  /* 0x0000e000ff047b82 */ /* 0x000e240000000a00 */
[----:B0-----:R-:W-:-:S06]  /*03c0*/  IMAD.WIDE R4, R0, 0x8, R4 ;  /* 0x0000000800047825 */ /* 0x001fcc00078e0204 */
[----:B------:R-:W2:Y:S02]  /*03d0*/  LDG.E.64 R4, desc[UR4][R4.64] ;  /* 0x0000000404047981 */ /* 0x000ea4000c1e1b00 */
[----:B--2---:R-:W-:-:S14]  /*03e0*/  DSETP.GTU.AND P0, PT, R4, UR6, PT ;  /* 0x0000000604007e2a */ /* 0x004fdc000bf0c000 */
[----:B------:R-:W-:Y:S05]  /*03f0*/  @P0 EXIT ;  /* 0x000000000000094d */ /* 0x000fea0003800000 */
        /* <DEDUP_REMOVED lines=9> */
[----:B------:R-:W0:Y:S01]  /*0490*/  I2F.RP R9, R8 ;  /* 0x0000000800097306 */ /* 0x000e220000209400 */
[----:B------:R-:W-:Y:S02]  /*04a0*/  ISETP.NE.AND P2, PT, R3, RZ, PT ;  /* 0x000000ff0300720c */ /* 0x000fe40003f45270 */
[----:B------:R-:W-:Y:S02]  /*04b0*/  IABS R10, R2 ;  /* 0x00000002000a7213 */ /* 0x000fe40000000000 */
[----:B------:R-:W-:-:S03]  /*04c0*/  ISETP.GE.AND P1, PT, R2, RZ, PT ;  /* 0x000000ff0200720c */ /* 0x000fc60003f26270 */
[----:B0-----:R-:W0:Y:S02]  /*04d0*/  MUFU.RCP R9, R9 ;  /* 0x0000000900097308 */ /* 0x001e240000001000 */
[----:B0-----:R-:W-:-:S06]  /*04e0*/  IADD3 R6, PT, PT, R9, 0xffffffe, RZ ;  /* 0x0ffffffe09067810 */ /* 0x001fcc0007ffe0ff */
[----:B------:R0:W1:Y:S02]  /*04f0*/  F2I.FTZ.U32.TRUNC.NTZ R7, R6 ;  /* 0x0000000600077305 */ /* 0x000064000021f000 */
[----:B0-----:R-:W-:Y:S01]  /*0500*/  MOV R6, RZ ;  /* 0x000000ff00067202 */ /* 0x001fe20000000f00 */
[----:B-1----:R-:W-:-:S04]  /*0510*/  IMAD.MOV R11, RZ, RZ, -R7 ;  /* 0x000000ffff0b7224 */ /* 0x002fc800078e0a07 */
[----:B------:R-:W-:-:S04]  /*0520*/  IMAD R11, R11, R8, RZ ;  /* 0x000000080b0b7224 */ /* 0x000fc800078e02ff */
[----:B------:R-:W-:-:S04]  /*0530*/  IMAD.HI.U32 R11, R7, R11, R6 ;  /* 0x0000000b070b7227 */ /* 0x000fc800078e0006 */
[----:B------:R-:W-:-:S04]  /*0540*/  IMAD.MOV.U32 R7, RZ, RZ, R10 ;  /* 0x000000ffff077224 */ /* 0x000fc800078e000a */
[----:B------:R-:W-:-:S05]  /*0550*/  IMAD.HI.U32 R11, R11, R7, RZ ;  /* 0x000000070b0b7227 */ /* 0x000fca00078e00ff */
[----:B------:R-:W-:-:S05]  /*0560*/  IADD3 R11, PT, PT, -R11, RZ, RZ ;  /* 0x000000ff0b0b7210 */ /* 0x000fca0007ffe1ff */
[----:B------:R-:W-:-:S05]  /*0570*/  IMAD R7, R8, R11, R7 ;  /* 0x0000000b08077224 */ /* 0x000fca00078e0207 */
[----:B------:R-:W-:-:S13]  /*0580*/  ISETP.GT.U32.AND P0, PT, R8, R7, PT ;  /* 0x000000070800720c */ /* 0x000fda0003f04070 */
[----:B------:R-:W-:-:S04]  /*0590*/  @!P0 IADD3 R7, PT, PT, R7, -R8, RZ ;  /* 0x8000000807078210 */ /* 0x000fc80007ffe0ff */
[----:B------:R-:W-:-:S13]  /*05a0*/  ISETP.GT.U32.AND P0, PT, R8, R7, PT ;  /* 0x000000070800720c */ /* 0x000fda0003f04070 */
[----:B------:R-:W-:-:S05]  /*05b0*/  @!P0 IMAD.IADD R7, R7, 0x1, -R8 ;  /* 0x0000000107078824 */ /* 0x000fca00078e0a08 */
[----:B------:R-:W-:Y:S02]  /*05c0*/  @!P1 IADD3 R7, PT, PT, -R7, RZ, RZ ;  /* 0x000000ff07079210 */ /* 0x000fe40007ffe1ff */
        /* <DEDUP_REMOVED lines=9> */
.L_x_240:
[----:B------:R-:W-:Y:S05]  /*0660*/  BSYNC.RECONVERGENT B0 ;  /* 0x0000000000007941 */ /* 0x000fea0003800200 */
.L_x_239:
[----:B0-----:R-:W0:Y:S02]  /*0670*/  LDC.64 R2, c[0x0][0x390] ;  /* 0x0000e400ff027b82 */ /* 0x001e240000000a00 */
[----:B0-----:R-:W-:-:S05]  /*0680*/  IMAD.WIDE R2, R0, 0x4, R2 ;  /* 0x0000000400027825 */ /* 0x001fca00078e0202 */
[----:B------:R-:W-:Y:S01]  /*0690*/  STG.E desc[UR4][R2.64], RZ ;  /* 0x000000ff02007986 */ /* 0x000fe2000c101904 */
[----:B------:R-:W-:Y:S05]  /*06a0*/  EXIT ;  /* 0x000000000000794d */ /* 0x000fea0003800000 */
.L_x_241:
        /* <DEDUP_REMOVED lines=13> */
.L_x_249:


//--------------------- .nv.shared._ZN3cub18CUB_300001_SM_10006detail6reduce28DeviceReduceSingleTileKernelINS2_10policy_hubIiyN4cuda3std3__44plusIiEEE10Policy1000EPiSC_iS9_iiNS7_10__identityEEEvT0_T1_T2_T3_T4_T6_ --------------------------
	.section	.nv.shared._ZN3cub18CUB_300001_SM_10006detail6reduce28DeviceReduceSingleTileKernelINS2_10policy_hubIiyN4cuda3std3__44plusIiEEE10Policy1000EPiSC_iS9_iiNS7_10__identityEEEvT0_T1_T2_T3_T4_T6_,"aw",@nobits
	.sectionflags	@""
	.align	4
.nv.shared._ZN3cub18CUB_300001_SM_10006detail6reduce28DeviceReduceSingleTileKernelINS2_10policy_hubIiyN4cuda3std3__44plusIiEEE10Policy1000EPiSC_iS9_iiNS7_10__identityEEEvT0_T1_T2_T3_T4_T6_:
	.zero		1068


//--------------------- .nv.shared.reserved.0     --------------------------
	.section	.nv.shared.reserved.0,"aw",@nobits
	.weak		__nv_reservedSMEM_offset_0_alias
	.size		__nv_reservedSMEM_offset_0_alias, 0, 64
	.other		__nv_reservedSMEM_offset_0_alias,@"STO_CUDA_RESERVED_SHARED STV_DEFAULT"
__nv_reservedSMEM_offset_0_alias:
	.zero		0
	.zero		64


//--------------------- .nv.global                --------------------------
	.section	.nv.global,"aw",@nobits
.nv.global:
	.type		_ZN34_INTERNAL_68d958d0_4_k_cu_483930386thrust24THRUST_300001_SM_1000_NS3seqE,@object
	.size		_ZN34_INTERNAL_68d958d0_4_k_cu_483930386thrust24THRUST_300001_SM_1000_NS3seqE,(_ZN34_INTERNAL_68d958d0_4_k_cu_483930384cuda3std3__48in_placeE - _ZN34_INTERNAL_68d958d0_4_k_cu_483930386thrust24THRUST_300001_SM_1000_NS3seqE)
_ZN34_INTERNAL_68d958d0_4_k_cu_483930386thrust24THRUST_300001_SM_1000_NS3seqE:
	.zero		1
	.type		_ZN34_INTERNAL_68d958d0_4_k_cu_483930384cuda3std3__48in_placeE,@object
	.size		_ZN34_INTERNAL_68d958d0_4_k_cu_483930384cuda3std3__48in_placeE,(_ZN34_INTERNAL_68d958d0_4_k_cu_483930384cuda3std6ranges3__45__cpo4sizeE - _ZN34_INTERNAL_68d958d0_4_k_cu_483930384cuda3std3__48in_placeE)
_ZN34_INTERNAL_68d958d0_4_k_cu_483930384cuda3std3__48in_placeE:
	.zero		1
	.type		_ZN34_INTERNAL_68d958d0_4_k_cu_483930384cuda3std6ranges3__45__cpo4sizeE,@object
	.size		_ZN34_INTERNAL_68d958d0_4_k_cu_483930384cuda3std6ranges3__45__cpo4sizeE,(_ZN34_INTERNAL_68d958d0_4_k_cu_483930386thrust24THRUST_300001_SM_1000_NS12placeholders2_3E - _ZN34_INTERNAL_68d958d0_4_k_cu_483930384cuda3std6ranges3__45__cpo4sizeE)
_ZN34_INTERNAL_68d958d0_4_k_cu_483930384cuda3std6ranges3__45__cpo4sizeE:
	.zero		1
	.type		_ZN34_INTERNAL_68d958d0_4_k_cu_483930386thrust24THRUST_300001_SM_1000_NS12placeholders2_3E,@object
	.size		_ZN34_INTERNAL_68d958d0_4_k_cu_483930386thrust24THRUST_300001_SM_1000_NS12placeholders2_3E,(_ZN34_INTERNAL_68d958d0_4_k_cu_483930384cuda3std3__45__cpo6cbeginE - _ZN34_INTERNAL_68d958d0_4_k_cu_483930386thrust24THRUST_300001_SM_1000_NS12placeholders2_3E)
_ZN34_INTERNAL_68d958d0_4_k_cu_483930386thrust24THRUST_300001_SM_1000_NS12placeholders2_3E:
	.zero		1
	.type		_ZN34_INTERNAL_68d958d0_4_k_cu_483930384cuda3std3__45__cpo6cbeginE,@object
	.size		_ZN34_INTERNAL_68d958d0_4_k_cu_483930384cuda3std3__45__cpo6cbeginE,(_ZN34_INTERNAL_68d958d0_4_k_cu_483930384cuda3std6ranges3__45__cpo6cbeginE - _ZN34_INTERNAL_68d958d0_4_k_cu_483930384cuda3std3__45__cpo6cbeginE)
_ZN34_INTERNAL_68d958d0_4_k_cu_483930384cuda3std3__45__cpo6cbeginE:
	.zero		1
	.type		_ZN34_INTERNAL_68d958d0_4_k_cu_483930384cuda3std6ranges3__45__cpo6cbeginE,@object
	.size		_ZN34_INTERNAL_68d958d0_4_k_cu_483930384cuda3std6ranges3__45__cpo6cbeginE,(_ZN34_INTERNAL_68d958d0_4_k_cu_483930386thrust24THRUST_300001_SM_1000_NS12placeholders2_7E - _ZN34_INTERNAL_68d958d0_4_k_cu_483930384cuda3std6ranges3__45__cpo6cbeginE)
_ZN34_INTERNAL_68d958d0_4_k_cu_483930384cuda3std6ranges3__45__cpo6cbeginE:
	.zero		1
	.type		_ZN34_INTERNAL_68d958d0_4_k_cu_483930386thrust24THRUST_300001_SM_1000_NS12placeholders2_7E,@object
	.size		_ZN34_INTERNAL_68d958d0_4_k_cu_483930386thrust24THRUST_300001_SM_1000_NS12placeholders2_7E,(_ZN34_INTERNAL_68d958d0_4_k_cu_483930384cuda3std3__45__cpo7crbeginE - _ZN34_INTERNAL_68d958d0_4_k_cu_483930386thrust24THRUST_300001_SM_1000_NS12placeholders2_7E)
_ZN34_INTERNAL_68d958d0_4_k_cu_483930386thrust24THRUST_300001_SM_1000_NS12placeholders2_7E:
	.zero		1
	.type		_ZN34_INTERNAL_68d958d0_4_k_cu_483930384cuda3std3__45__cpo7crbeginE,@object
	.size		_ZN34_INTERNAL_68d958d0_4_k_cu_483930384cuda3std3__45__cpo7crbeginE,(_ZN34_INTERNAL_68d958d0_4_k_cu_483930384cuda3std6ranges3__45__cpo4nextE - _ZN34_INTERNAL_68d958d0_4_k_cu_483930384cuda3std3__45__cpo7crbeginE)
_ZN34_INTERNAL_68d958d0_4_k_cu_483930384cuda3std3__45__cpo7crbeginE:
	.zero		1
	.type		_ZN34_INTERNAL_68d958d0_4_k_cu_483930384cuda3std6ranges3__45__cpo4nextE,@object
	.size		_ZN34_INTERNAL_68d958d0_4_k_cu_483930384cuda3std6ranges3__45__cpo4nextE,(_ZN34_INTERNAL_68d958d0_4_k_cu_483930384cuda3std6ranges3__45__cpo4swapE - _ZN34_INTERNAL_68d958d0_4_k_cu_483930384cuda3std6ranges3__45__cpo4nextE)
_ZN34_INTERNAL_68d958d0_4_k_cu_483930384cuda3std6ranges3__45__cpo4nextE:
	.zero		1
	.type		_ZN34_INTERNAL_68d958d0_4_k_cu_483930384cuda3std6ranges3__45__cpo4swapE,@object
	.size		_ZN34_INTERNAL_68d958d0_4_k_cu_483930384cuda3std6ranges3__45__cpo4swapE,(_ZN34_INTERNAL_68d958d0_4_k_cu_483930386thrust24THRUST_300001_SM_1000_NS8cuda_cub10par_nosyncE - _ZN34_INTERNAL_68d958d0_4_k_cu_483930384cuda3std6ranges3__45__cpo4swapE)
_ZN34_INTERNAL_68d958d0_4_k_cu_483930384cuda3std6ranges3__45__cpo4swapE:
	.zero		1
	.type		_ZN34_INTERNAL_68d958d0_4_k_cu_483930386thrust24THRUST_300001_SM_1000_NS8cuda_cub10par_nosyncE,@object
	.size		_ZN34_INTERNAL_68d958d0_4_k_cu_483930386thrust24THRUST_300001_SM_1000_NS8cuda_cub10par_nosyncE,(_ZN34_INTERNAL_68d958d0_4_k_cu_483930386thrust24THRUST_300001_SM_1000_NS12placeholders2_9E - _ZN34_INTERNAL_68d958d0_4_k_cu_483930386thrust24THRUST_300001_SM_1000_NS8cuda_cub10par_nosyncE)
_ZN34_INTERNAL_68d958d0_4_k_cu_483930386thrust24THRUST_300001_SM_1000_NS8cuda_cub10par_nosyncE:
	.zero		1
	.type		_ZN34_INTERNAL_68d958d0_4_k_cu_483930386thrust24THRUST_300001_SM_1000_NS12placeholders2_9E,@object
	.size		_ZN34_INTERNAL_68d958d0_4_k_cu_483930386thrust24THRUST_300001_SM_1000_NS12placeholders2_9E,(_ZN34_INTERNAL_68d958d0_4_k_cu_483930384cuda3std3__436_GLOBAL__N__68d958d0_4_k_cu_483930386ignoreE - _ZN34_INTERNAL_68d958d0_4_k_cu_483930386thrust24THRUST_300001_SM_1000_NS12placeholders2_9E)
_ZN34_INTERNAL_68d958d0_4_k_cu_483930386thrust24THRUST_300001_SM_1000_NS12placeholders2_9E:
	.zero		1
	.type		_ZN34_INTERNAL_68d958d0_4_k_cu_483930384cuda3std3__436_GLOBAL__N__68d958d0_4_k_cu_483930386ignoreE,@object
	.size		_ZN34_INTERNAL_68d958d0_4_k_cu_483930384cuda3std3__436_GLOBAL__N__68d958d0_4_k_cu_483930386ignoreE,(_ZN34_INTERNAL_68d958d0_4_k_cu_483930384cuda3std6ranges3__45__cpo4dataE - _ZN34_INTERNAL_68d958d0_4_k_cu_483930384cuda3std3__436_GLOBAL__N__68d958d0_4_k_cu_483930386ignoreE)
_ZN34_INTERNAL_68d958d0_4_k_cu_483930384cuda3std3__436_GLOBAL__N__68d958d0_4_k_cu_483930386ignoreE:
	.zero		1
	.type		_ZN34_INTERNAL_68d958d0_4_k_cu_483930384cuda3std6ranges3__45__cpo4dataE,@object
	.size		_ZN34_INTERNAL_68d958d0_4_k_cu_483930384cuda3std6ranges3__45__cpo4dataE,(_ZN34_INTERNAL_68d958d0_4_k_cu_483930386thrust24THRUST_300001_SM_1000_NS12placeholders2_1E - _ZN34_INTERNAL_68d958d0_4_k_cu_483930384cuda3std6ranges3__45__cpo4dataE)
_ZN34_INTERNAL_68d958d0_4_k_cu_483930384cuda3std6ranges3__45__cpo4dataE:
	.zero		1
	.type		_ZN34_INTERNAL_68d958d0_4_k_cu_483930386thrust24THRUST_300001_SM_1000_NS12placeholders2_1E,@object
	.size		_ZN34_INTERNAL_68d958d0_4_k_cu_483930386thrust24THRUST_300001_SM_1000_NS12placeholders2_1E,(_ZN34_INTERNAL_68d958d0_4_k_cu_483930384cuda3std3__45__cpo5beginE - _ZN34_INTERNAL_68d958d0_4_k_cu_483930386thrust24THRUST_300001_SM_1000_NS12placeholders2_1E)
_ZN34_INTERNAL_68d958d0_4_k_cu_483930386thrust24THRUST_300001_SM_1000_NS12placeholders2_1E:
	.zero		1
	.type		_ZN34_INTERNAL_68d958d0_4_k_cu_483930384cuda3std3__45__cpo5beginE,@object
	.size		_ZN34_INTERNAL_68d958d0_4_k_cu_483930384cuda3std3__45__cpo5beginE,(_ZN34_INTERNAL_68d958d0_4_k_cu_483930384cuda3std6ranges3__45__cpo5beginE - _ZN34_INTERNAL_68d958d0_4_k_cu_483930384cuda3std3__45__cpo5beginE)
_ZN34_INTERNAL_68d958d0_4_k_cu_483930384cuda3std3__45__cpo5beginE:
	.zero		1
	.type		_ZN34_INTERNAL_68d958d0_4_k_cu_483930384cuda3std6ranges3__45__cpo5beginE,@object
	.size		_ZN34_INTERNAL_68d958d0_4_k_cu_483930384cuda3std6ranges3__45__cpo5beginE,(_ZN34_INTERNAL_68d958d0_4_k_cu_483930386thrust24THRUST_300001_SM_1000_NS12placeholders2_5E - _ZN34_INTERNAL_68d958d0_4_k_cu_483930384cuda3std6ranges3__45__cpo5beginE)
_ZN34_INTERNAL_68d958d0_4_k_cu_483930384cuda3std6ranges3__45__cpo5beginE:
	.zero		1
	.type		_ZN34_INTERNAL_68d958d0_4_k_cu_483930386thrust24THRUST_300001_SM_1000_NS12placeholders2_5E,@object
	.size		_ZN34_INTERNAL_68d958d0_4_k_cu_483930386thrust24THRUST_300001_SM_1000_NS12placeholders2_5E,(_ZN34_INTERNAL_68d958d0_4_k_cu_483930384cuda3std3__45__cpo6rbeginE - _ZN34_INTERNAL_68d958d0_4_k_cu_483930386thrust24THRUST_300001_SM_1000_NS12placeholders2_5E)
_ZN34_INTERNAL_68d958d0_4_k_cu_483930386thrust24THRUST_300001_SM_1000_NS12placeholders2_5E:
	.zero		1
	.type		_ZN34_INTERNAL_68d958d0_4_k_cu_483930384cuda3std3__45__cpo6rbeginE,@object
	.size		_ZN34_INTERNAL_68d958d0_4_k_cu_483930384cuda3std3__45__cpo6rbeginE,(_ZN34_INTERNAL_68d958d0_4_k_cu_483930384cuda3std6ranges3__45__cpo7advanceE - _ZN34_INTERNAL_68d958d0_4_k_cu_483930384cuda3std3__45__cpo6rbeginE)
_ZN34_INTERNAL_68d958d0_4_k_cu_483930384cuda3std3__45__cpo6rbeginE:
	.zero		1
	.type		_ZN34_INTERNAL_68d958d0_4_k_cu_483930384cuda3std6ranges3__45__cpo7advanceE,@object
	.size		_ZN34_INTERNAL_68d958d0_4_k_cu_483930384cuda3std6ranges3__45__cpo7advanceE,(_ZN34_INTERNAL_68d958d0_4_k_cu_483930384cuda3std3__47nulloptE - _ZN34_INTERNAL_68d958d0_4_k_cu_483930384cuda3std6ranges3__45__cpo7advanceE)
_ZN34_INTERNAL_68d958d0_4_k_cu_483930384cuda3std6ranges3__45__cpo7advanceE:
	.zero		1
	.type		_ZN34_INTERNAL_68d958d0_4_k_cu_483930384cuda3std3__47nulloptE,@object
	.size		_ZN34_INTERNAL_68d958d0_4_k_cu_483930384cuda3std3__47nulloptE,(_ZN34_INTERNAL_68d958d0_4_k_cu_483930384cuda3std6ranges3__45__cpo8distanceE - _ZN34_INTERNAL_68d958d0_4_k_cu_483930384cuda3std3__47nulloptE)
_ZN34_INTERNAL_68d958d0_4_k_cu_483930384cuda3std3__47nulloptE:
	.zero		1
	.type		_ZN34_INTERNAL_68d958d0_4_k_cu_483930384cuda3std6ranges3__45__cpo8distanceE,@object
	.size		_ZN34_INTERNAL_68d958d0_4_k_cu_483930384cuda3std6ranges3__45__cpo8distanceE,(_ZN34_INTERNAL_68d958d0_4_k_cu_483930386thrust24THRUST_300001_SM_1000_NS12placeholders3_10E - _ZN34_INTERNAL_68d958d0_4_k_cu_483930384cuda3std6ranges3__45__cpo8distanceE)
_ZN34_INTERNAL_68d958d0_4_k_cu_483930384cuda3std6ranges3__45__cpo8distanceE:
	.zero		1
	.type		_ZN34_INTERNAL_68d958d0_4_k_cu_483930386thrust24THRUST_300001_SM_1000_NS12placeholders3_10E,@object
	.size		_ZN34_INTERNAL_68d958d0_4_k_cu_483930386thrust24THRUST_300001_SM_1000_NS12placeholders3_10E,(_ZN34_INTERNAL_68d958d0_4_k_cu_483930384cuda3std3__419piecewise_constructE - _ZN34_INTERNAL_68d958d0_4_k_cu_483930386thrust24THRUST_300001_SM_1000_NS12placeholders3_10E)
_ZN34_INTERNAL_68d958d0_4_k_cu_483930386thrust24THRUST_300001_SM_1000_NS12placeholders3_10E:
	.zero		1
	.type		_ZN34_INTERNAL_68d958d0_4_k_cu_483930384cuda3std3__419piecewise_constructE,@object
	.size		_ZN34_INTERNAL_68d958d0_4_k_cu_483930384cuda3std3__419piecewise_constructE,(_ZN34_INTERNAL_68d958d0_4_k_cu_483930384cuda3std6ranges3__45__cpo5cdataE - _ZN34_INTERNAL_68d958d0_4_k_cu_483930384cuda3std3__419piecewise_constructE)
_ZN34_INTERNAL_68d958d0_4_k_cu_483930384cuda3std3__419piecewise_constructE:
	.zero		1
	.type		_ZN34_INTERNAL_68d958d0_4_k_cu_483930384cuda3std6ranges3__45__cpo5cdataE,@object
	.size		_ZN34_INTERNAL_68d958d0_4_k_cu_483930384cuda3std6ranges3__45__cpo5cdataE,(_ZN34_INTERNAL_68d958d0_4_k_cu_483930386thrust24THRUST_300001_SM_1000_NS12placeholders2_2E - _ZN34_INTERNAL_68d958d0_4_k_cu_483930384cuda3std6ranges3__45__cpo5cdataE)
_ZN34_INTERNAL_68d958d0_4_k_cu_483930384cuda3std6ranges3__45__cpo5cdataE:
	.zero		1
	.type		_ZN34_INTERNAL_68d958d0_4_k_cu_483930386thrust24THRUST_300001_SM_1000_NS12placeholders2_2E,@object
	.size		_ZN34_INTERNAL_68d958d0_4_k_cu_483930386thrust24THRUST_300001_SM_1000_NS12placeholders2_2E,(_ZN34_INTERNAL_68d958d0_4_k_cu_483930384cuda3std3__45__cpo3endE - _ZN34_INTERNAL_68d958d0_4_k_cu_483930386thrust24THRUST_300001_SM_1000_NS12placeholders2_2E)
_ZN34_INTERNAL_68d958d0_4_k_cu_483930386thrust24THRUST_300001_SM_1000_NS12placeholders2_2E:
	.zero		1
	.type		_ZN34_INTERNAL_68d958d0_4_k_cu_483930384cuda3std3__45__cpo3endE,@object
	.size		_ZN34_INTERNAL_68d958d0_4_k_cu_483930384cuda3std3__45__cpo3endE,(_ZN34_INTERNAL_68d958d0_4_k_cu_483930384cuda3std6ranges3__45__cpo3endE - _ZN34_INTERNAL_68d958d0_4_k_cu_483930384cuda3std3__45__cpo3endE)
_ZN34_INTERNAL_68d958d0_4_k_cu_483930384cuda3std3__45__cpo3endE:
	.zero		1
	.type		_ZN34_INTERNAL_68d958d0_4_k_cu_483930384cuda3std6ranges3__45__cpo3endE,@object
	.size		_ZN34_INTERNAL_68d958d0_4_k_cu_483930384cuda3std6ranges3__45__cpo3endE,(_ZN34_INTERNAL_68d958d0_4_k_cu_483930386thrust24THRUST_300001_SM_1000_NS12placeholders2_6E - _ZN34_INTERNAL_68d958d0_4_k_cu_483930384cuda3std6ranges3__45__cpo3endE)
_ZN34_INTERNAL_68d958d0_4_k_cu_483930384cuda3std6ranges3__45__cpo3endE:
	.zero		1
	.type		_ZN34_INTERNAL_68d958d0_4_k_cu_483930386thrust24THRUST_300001_SM_1000_NS12placeholders2_6E,@object
	.size		_ZN34_INTERNAL_68d958d0_4_k_cu_483930386thrust24THRUST_300001_SM_1000_NS12placeholders2_6E,(_ZN34_INTERNAL_68d958d0_4_k_cu_483930384cuda3std3__45__cpo4rendE - _ZN34_INTERNAL_68d958d0_4_k_cu_483930386thrust24THRUST_300001_SM_1000_NS12placeholders2_6E)
_ZN34_INTERNAL_68d958d0_4_k_cu_483930386thrust24THRUST_300001_SM_1000_NS12placeholders2_6E:
	.zero		1
	.type		_ZN34_INTERNAL_68d958d0_4_k_cu_483930384cuda3std3__45__cpo4rendE,@object
	.size		_ZN34_INTERNAL_68d958d0_4_k_cu_483930384cuda3std3__45__cpo4rendE,(_ZN34_INTERNAL_68d958d0_4_k_cu_483930384cuda3std6ranges3__45__cpo9iter_swapE - _ZN34_INTERNAL_68d958d0_4_k_cu_483930384cuda3std3__45__cpo4rendE)
_ZN34_INTERNAL_68d958d0_4_k_cu_483930384cuda3std3__45__cpo4rendE:
	.zero		1
	.type		_ZN34_INTERNAL_68d958d0_4_k_cu_483930384cuda3std6ranges3__45__cpo9iter_swapE,@object
	.size		_ZN34_INTERNAL_68d958d0_4_k_cu_483930384cuda3std6ranges3__45__cpo9iter_swapE,(_ZN34_INTERNAL_68d958d0_4_k_cu_483930384cuda3std3__48unexpectE - _ZN34_INTERNAL_68d958d0_4_k_cu_483930384cuda3std6ranges3__45__cpo9iter_swapE)
_ZN34_INTERNAL_68d958d0_4_k_cu_483930384cuda3std6ranges3__45__cpo9iter_swapE:
	.zero		1
	.type		_ZN34_INTERNAL_68d958d0_4_k_cu_483930384cuda3std3__48unexpectE,@object
	.size		_ZN34_INTERNAL_68d958d0_4_k_cu_483930384cuda3std3__48unexpectE,(_ZN34_INTERNAL_68d958d0_4_k_cu_483930386thrust24THRUST_300001_SM_1000_NS8cuda_cub3parE - _ZN34_INTERNAL_68d958d0_4_k_cu_483930384cuda3std3__48unexpectE)
_ZN34_INTERNAL_68d958d0_4_k_cu_483930384cuda3std3__48unexpectE:
	.zero		1
	.type		_ZN34_INTERNAL_68d958d0_4_k_cu_483930386thrust24THRUST_300001_SM_1000_NS8cuda_cub3parE,@object
	.size		_ZN34_INTERNAL_68d958d0_4_k_cu_483930386thrust24THRUST_300001_SM_1000_NS8cuda_cub3parE,(_ZN34_INTERNAL_68d958d0_4_k_cu_483930386thrust24THRUST_300001_SM_1000_NS12placeholders2_4E - _ZN34_INTERNAL_68d958d0_4_k_cu_483930386thrust24THRUST_300001_SM_1000_NS8cuda_cub3parE)
_ZN34_INTERNAL_68d958d0_4_k_cu_483930386thrust24THRUST_300001_SM_1000_NS8cuda_cub3parE:
	.zero		1
	.type		_ZN34_INTERNAL_68d958d0_4_k_cu_483930386thrust24THRUST_300001_SM_1000_NS12placeholders2_4E,@object
	.size		_ZN34_INTERNAL_68d958d0_4_k_cu_483930386thrust24THRUST_300001_SM_1000_NS12placeholders2_4E,(_ZN34_INTERNAL_68d958d0_4_k_cu_483930384cuda3std3__45__cpo4cendE - _ZN34_INTERNAL_68d958d0_4_k_cu_483930386thrust24THRUST_300001_SM_1000_NS12placeholders2_4E)
_ZN34_INTERNAL_68d958d0_4_k_cu_483930386thrust24THRUST_300001_SM_1000_NS12placeholders2_4E:
	.zero		1
	.type		_ZN34_INTERNAL_68d958d0_4_k_cu_483930384cuda3std3__45__cpo4cendE,@object
	.size		_ZN34_INTERNAL_68d958d0_4_k_cu_483930384cuda3std3__45__cpo4cendE,(_ZN34_INTERNAL_68d958d0_4_k_cu_483930384cuda3std6ranges3__45__cpo4cendE - _ZN34_INTERNAL_68d958d0_4_k_cu_483930384cuda3std3__45__cpo4cendE)
_ZN34_INTERNAL_68d958d0_4_k_cu_483930384cuda3std3__45__cpo4cendE:
	.zero		1
	.type		_ZN34_INTERNAL_68d958d0_4_k_cu_483930384cuda3std6ranges3__45__cpo4cendE,@object
	.size		_ZN34_INTERNAL_68d958d0_4_k_cu_483930384cuda3std6ranges3__45__cpo4cendE,(_ZN34_INTERNAL_68d958d0_4_k_cu_483930384cuda3std3__420unreachable_sentinelE - _ZN34_INTERNAL_68d958d0_4_k_cu_483930384cuda3std6ranges3__45__cpo4cendE)
_ZN34_INTERNAL_68d958d0_4_k_cu_483930384cuda3std6ranges3__45__cpo4cendE:
	.zero		1
	.type		_ZN34_INTERNAL_68d958d0_4_k_cu_483930384cuda3std3__420unreachable_sentinelE,@object
	.size		_ZN34_INTERNAL_68d958d0_4_k_cu_483930384cuda3std3__420unreachable_sentinelE,(_ZN34_INTERNAL_68d958d0_4_k_cu_483930384cuda3std6ranges3__45__cpo5ssizeE - _ZN34_INTERNAL_68d958d0_4_k_cu_483930384cuda3std3__420unreachable_sentinelE)
_ZN34_INTERNAL_68d958d0_4_k_cu_483930384cuda3std3__420unreachable_sentinelE:
	.zero		1
	.type		_ZN34_INTERNAL_68d958d0_4_k_cu_483930384cuda3std6ranges3__45__cpo5ssizeE,@object
	.size		_ZN34_INTERNAL_68d958d0_4_k_cu_483930384cuda3std6ranges3__45__cpo5ssizeE,(_ZN34_INTERNAL_68d958d0_4_k_cu_483930386thrust24THRUST_300001_SM_1000_NS12placeholders2_8E - _ZN34_INTERNAL_68d958d0_4_k_cu_483930384cuda3std6ranges3__45__cpo5ssizeE)
_ZN34_INTERNAL_68d958d0_4_k_cu_483930384cuda3std6ranges3__45__cpo5ssizeE:
	.zero		1
	.type		_ZN34_INTERNAL_68d958d0_4_k_cu_483930386thrust24THRUST_300001_SM_1000_NS12placeholders2_8E,@object
	.size		_ZN34_INTERNAL_68d958d0_4_k_cu_483930386thrust24THRUST_300001_SM_1000_NS12placeholders2_8E,(_ZN34_INTERNAL_68d958d0_4_k_cu_483930384cuda3std3__45__cpo5crendE - _ZN34_INTERNAL_68d958d0_4_k_cu_483930386thrust24THRUST_300001_SM_1000_NS12placeholders2_8E)
_ZN34_INTERNAL_68d958d0_4_k_cu_483930386thrust24THRUST_300001_SM_1000_NS12placeholders2_8E:
	.zero		1
	.type		_ZN34_INTERNAL_68d958d0_4_k_cu_483930384cuda3std3__45__cpo5crendE,@object
	.size		_ZN34_INTERNAL_68d958d0_4_k_cu_483930384cuda3std3__45__cpo5crendE,(_ZN34_INTERNAL_68d958d0_4_k_cu_483930384cuda3std6ranges3__45__cpo4prevE - _ZN34_INTERNAL_68d958d0_4_k_cu_483930384cuda3std3__45__cpo5crendE)
_ZN34_INTERNAL_68d958d0_4_k_cu_483930384cuda3std3__45__cpo5crendE:
	.zero		1
	.type		_ZN34_INTERNAL_68d958d0_4_k_cu_483930384cuda3std6ranges3__45__cpo4prevE,@object
	.size		_ZN34_INTERNAL_68d958d0_4_k_cu_483930384cuda3std6ranges3__45__cpo4prevE,(_ZN34_INTERNAL_68d958d0_4_k_cu_483930384cuda3std6ranges3__45__cpo9iter_moveE - _ZN34_INTERNAL_68d958d0_4_k_cu_483930384cuda3std6ranges3__45__cpo4prevE)
_ZN34_INTERNAL_68d958d0_4_k_cu_483930384cuda3std6ranges3__45__cpo4prevE:
	.zero		1
	.type		_ZN34_INTERNAL_68d958d0_4_k_cu_483930384cuda3std6ranges3__45__cpo9iter_moveE,@object
	.size		_ZN34_INTERNAL_68d958d0_4_k_cu_483930384cuda3std6ranges3__45__cpo9iter_moveE,(_ZN34_INTERNAL_68d958d0_4_k_cu_483930386thrust24THRUST_300001_SM_1000_NS6system6detail10sequential3seqE - _ZN34_INTERNAL_68d958d0_4_k_cu_483930384cuda3std6ranges3__45__cpo9iter_moveE)
_ZN34_INTERNAL_68d958d0_4_k_cu_483930384cuda3std6ranges3__45__cpo9iter_moveE:
	.zero		1
	.type		_ZN34_INTERNAL_68d958d0_4_k_cu_483930386thrust24THRUST_300001_SM_1000_NS6system6detail10sequential3seqE,@object
	.size		_ZN34_INTERNAL_68d958d0_4_k_cu_483930386thrust24THRUST_300001_SM_1000_NS6system6detail10sequential3seqE,(.L_32 - _ZN34_INTERNAL_68d958d0_4_k_cu_483930386thrust24THRUST_300001_SM_1000_NS6system6detail10sequential3seqE)
_ZN34_INTERNAL_68d958d0_4_k_cu_483930386thrust24THRUST_300001_SM_1000_NS6system6detail10sequential3seqE:
	.zero		1
.L_32:


//--------------------- .nv.shared._ZN3cub18CUB_300001_SM_10006detail6reduce18DeviceReduceKernelINS2_10policy_hubIiyN4cuda3std3__44plusIiEEE10Policy1000EN6thrust24THRUST_300001_SM_1000_NS10device_ptrIiEEyS9_iNS7_10__identityEEEvT0_PT3_T1_NS0_13GridEvenShareISK_EET2_T4_ --------------------------
	.section	.nv.shared._ZN3cub18CUB_300001_SM_10006detail6reduce18DeviceReduceKernelINS2_10policy_hubIiyN4cuda3std3__44plusIiEEE10Policy1000EN6thrust24THRUST_300001_SM_1000_NS10device_ptrIiEEyS9_iNS7_10__identityEEEvT0_PT3_T1_NS0_13GridEvenShareISK_EET2_T4_,"aw",@nobits
	.sectionflags	@""
	.align	4
.nv.shared._ZN3cub18CUB_300001_SM_10006detail6reduce18DeviceReduceKernelINS2_10policy_hubIiyN4cuda3std3__44plusIiEEE10Policy1000EN6thrust24THRUST_300001_SM_1000_NS10device_ptrIiEEyS9_iNS7_10__identityEEEvT0_PT3_T1_NS0_13GridEvenShareISK_EET2_T4_:
	.zero		1068


//--------------------- .nv.shared._ZN3cub18CUB_300001_SM_10006detail6reduce28DeviceReduceSingleTileKernelINS2_10policy_hubIiyN4cuda3std3__44plusIiEEE10Policy1000EN6thrust24THRUST_300001_SM_1000_NS10device_ptrIiEEPiyS9_iiNS7_10__identityEEEvT0_T1_T2_T3_T4_T6_ --------------------------
	.section	.nv.shared._ZN3cub18CUB_300001_SM_10006detail6reduce28DeviceReduceSingleTileKernelINS2_10policy_hubIiyN4cuda3std3__44plusIiEEE10Policy1000EN6thrust24THRUST_300001_SM_1000_NS10device_ptrIiEEPiyS9_iiNS7_10__identityEEEvT0_T1_T2_T3_T4_T6_,"aw",@nobits
	.sectionflags	@""
	.align	4
.nv.shared._ZN3cub18CUB_300001_SM_10006detail6reduce28DeviceReduceSingleTileKernelINS2_10policy_hubIiyN4cuda3std3__44plusIiEEE10Policy1000EN6thrust24THRUST_300001_SM_1000_NS10device_ptrIiEEPiyS9_iiNS7_10__identityEEEvT0_T1_T2_T3_T4_T6_:
	.zero		1068


//--------------------- .nv.shared._ZN3cub18CUB_300001_SM_10006detail6reduce28DeviceReduceSingleTileKernelINS2_10policy_hubIijN4cuda3std3__44plusIiEEE10Policy1000EPiSC_iS9_iiNS7_10__identityEEEvT0_T1_T2_T3_T4_T6_ --------------------------
	.section	.nv.shared._ZN3cub18CUB_300001_SM_10006detail6reduce28DeviceReduceSingleTileKernelINS2_10policy_hubIijN4cuda3std3__44plusIiEEE10Policy1000EPiSC_iS9_iiNS7_10__identityEEEvT0_T1_T2_T3_T4_T6_,"aw",@nobits
	.sectionflags	@""
	.align	4
.nv.shared._ZN3cub18CUB_300001_SM_10006detail6reduce28DeviceReduceSingleTileKernelINS2_10policy_hubIijN4cuda3std3__44plusIiEEE10Policy1000EPiSC_iS9_iiNS7_10__identityEEEvT0_T1_T2_T3_T4_T6_:
	.zero		1068


//--------------------- .nv.shared._ZN3cub18CUB_300001_SM_10006detail6reduce18DeviceReduceKernelINS2_10policy_hubIijN4cuda3std3__44plusIiEEE10Policy1000EN6thrust24THRUST_300001_SM_1000_NS10device_ptrIiEEjS9_iNS7_10__identityEEEvT0_PT3_T1_NS0_13GridEvenShareISK_EET2_T4_ --------------------------
	.section	.nv.shared._ZN3cub18CUB_300001_SM_10006detail6reduce18DeviceReduceKernelINS2_10policy_hubIijN4cuda3std3__44plusIiEEE10Policy1000EN6thrust24THRUST_300001_SM_1000_NS10device_ptrIiEEjS9_iNS7_10__identityEEEvT0_PT3_T1_NS0_13GridEvenShareISK_EET2_T4_,"aw",@nobits
	.sectionflags	@""
	.align	4
.nv.shared._ZN3cub18CUB_300001_SM_10006detail6reduce18DeviceReduceKernelINS2_10policy_hubIijN4cuda3std3__44plusIiEEE10Policy1000EN6thrust24THRUST_300001_SM_1000_NS10device_ptrIiEEjS9_iNS7_10__identityEEEvT0_PT3_T1_NS0_13GridEvenShareISK_EET2_T4_:
	.zero		1068


//--------------------- .nv.shared._ZN3cub18CUB_300001_SM_10006detail6reduce28DeviceReduceSingleTileKernelINS2_10policy_hubIijN4cuda3std3__44plusIiEEE10Policy1000EN6thrust24THRUST_300001_SM_1000_NS10device_ptrIiEEPijS9_iiNS7_10__identityEEEvT0_T1_T2_T3_T4_T6_ --------------------------
	.section	.nv.shared._ZN3cub18CUB_300001_SM_10006detail6reduce28DeviceReduceSingleTileKernelINS2_10policy_hubIijN4cuda3std3__44plusIiEEE10Policy1000EN6thrust24THRUST_300001_SM_1000_NS10device_ptrIiEEPijS9_iiNS7_10__identityEEEvT0_T1_T2_T3_T4_T6_,"aw",@nobits
	.sectionflags	@""
	.align	4
.nv.shared._ZN3cub18CUB_300001_SM_10006detail6reduce28DeviceReduceSingleTileKernelINS2_10policy_hubIijN4cuda3std3__44plusIiEEE10Policy1000EN6thrust24THRUST_300001_SM_1000_NS10device_ptrIiEEPijS9_iiNS7_10__identityEEEvT0_T1_T2_T3_T4_T6_:
	.zero		1068


//--------------------- .nv.constant0._ZN3cub18CUB_300001_SM_10006detail6reduce28DeviceReduceSingleTileKernelINS2_10policy_hubIiyN4cuda3std3__44plusIiEEE10Policy1000EPiSC_iS9_iiNS7_10__identityEEEvT0_T1_T2_T3_T4_T6_ --------------------------
	.section	.nv.constant0._ZN3cub18CUB_300001_SM_10006detail6reduce28DeviceReduceSingleTileKernelINS2_10policy_hubIiyN4cuda3std3__44plusIiEEE10Policy1000EPiSC_iS9_iiNS7_10__identityEEEvT0_T1_T2_T3_T4_T6_,"a",@progbits
	.sectionflags	@""
	.align	4
.nv.constant0._ZN3cub18CUB_300001_SM_10006detail6reduce28DeviceReduceSingleTileKernelINS2_10policy_hubIiyN4cuda3std3__44plusIiEEE10Policy1000EPiSC_iS9_iiNS7_10__identityEEEvT0_T1_T2_T3_T4_T6_:
	.zero		925


//--------------------- .nv.constant0._ZN3cub18CUB_300001_SM_10006detail6reduce18DeviceReduceKernelINS2_10policy_hubIiyN4cuda3std3__44plusIiEEE10Policy1000EN6thrust24THRUST_300001_SM_1000_NS10device_ptrIiEEyS9_iNS7_10__identityEEEvT0_PT3_T1_NS0_13GridEvenShareISK_EET2_T4_ --------------------------
	.section	.nv.constant0._ZN3cub18CUB_300001_SM_10006detail6reduce18DeviceReduceKernelINS2_10policy_hubIiyN4cuda3std3__44plusIiEEE10Policy1000EN6thrust24THRUST_300001_SM_1000_NS10device_ptrIiEEyS9_iNS7_10__identityEEEvT0_PT3_T1_NS0_13GridEvenShareISK_EET2_T4_,"a",@progbits
	.sectionflags	@""
	.align	4
.nv.constant0._ZN3cub18CUB_300001_SM_10006detail6reduce18DeviceReduceKernelINS2_10policy_hubIiyN4cuda3std3__44plusIiEEE10Policy1000EN6thrust24THRUST_300001_SM_1000_NS10device_ptrIiEEyS9_iNS7_10__identityEEEvT0_PT3_T1_NS0_13GridEvenShareISK_EET2_T4_:
	.zero		994


//--------------------- .nv.constant0._ZN3cub18CUB_300001_SM_10006detail6reduce28DeviceReduceSingleTileKernelINS2_10policy_hubIiyN4cuda3std3__44plusIiEEE10Policy1000EN6thrust24THRUST_300001_SM_1000_NS10device_ptrIiEEPiyS9_iiNS7_10__identityEEEvT0_T1_T2_T3_T4_T6_ --------------------------
	.section	.nv.constant0._ZN3cub18CUB_300001_SM_10006detail6reduce28DeviceReduceSingleTileKernelINS2_10policy_hubIiyN4cuda3std3__44plusIiEEE10Policy1000EN6thrust24THRUST_300001_SM_1000_NS10device_ptrIiEEPiyS9_iiNS7_10__identityEEEvT0_T1_T2_T3_T4_T6_,"a",@progbits
	.sectionflags	@""
	.align	4
.nv.constant0._ZN3cub18CUB_300001_SM_10006detail6reduce28DeviceReduceSingleTileKernelINS2_10policy_hubIiyN4cuda3std3__44plusIiEEE10Policy1000EN6thrust24THRUST_300001_SM_1000_NS10device_ptrIiEEPiyS9_iiNS7_10__identityEEEvT0_T1_T2_T3_T4_T6_:
	.zero		929


//--------------------- .nv.constant0._ZN3cub18CUB_300001_SM_10006detail6reduce28DeviceReduceSingleTileKernelINS2_10policy_hubIijN4cuda3std3__44plusIiEEE10Policy1000EPiSC_iS9_iiNS7_10__identityEEEvT0_T1_T2_T3_T4_T6_ --------------------------
	.section	.nv.constant0._ZN3cub18CUB_300001_SM_10006detail6reduce28DeviceReduceSingleTileKernelINS2_10policy_hubIijN4cuda3std3__44plusIiEEE10Policy1000EPiSC_iS9_iiNS7_10__identityEEEvT0_T1_T2_T3_T4_T6_,"a",@progbits
	.sectionflags	@""
	.align	4
.nv.constant0._ZN3cub18CUB_300001_SM_10006detail6reduce28DeviceReduceSingleTileKernelINS2_10policy_hubIijN4cuda3std3__44plusIiEEE10Policy1000EPiSC_iS9_iiNS7_10__identityEEEvT0_T1_T2_T3_T4_T6_:
	.zero		925


//--------------------- .nv.constant0._ZN3cub18CUB_300001_SM_10006detail6reduce18DeviceReduceKernelINS2_10policy_hubIijN4cuda3std3__44plusIiEEE10Policy1000EN6thrust24THRUST_300001_SM_1000_NS10device_ptrIiEEjS9_iNS7_10__identityEEEvT0_PT3_T1_NS0_13GridEvenShareISK_EET2_T4_ --------------------------
	.section	.nv.constant0._ZN3cub18CUB_300001_SM_10006detail6reduce18DeviceReduceKernelINS2_10policy_hubIijN4cuda3std3__44plusIiEEE10Policy1000EN6thrust24THRUST_300001_SM_1000_NS10device_ptrIiEEjS9_iNS7_10__identityEEEvT0_PT3_T1_NS0_13GridEvenShareISK_EET2_T4_,"a",@progbits
	.sectionflags	@""
	.align	4
.nv.constant0._ZN3cub18CUB_300001_SM_10006detail6reduce18DeviceReduceKernelINS2_10policy_hubIijN4cuda3std3__44plusIiEEE10Policy1000EN6thrust24THRUST_300001_SM_1000_NS10device_ptrIiEEjS9_iNS7_10__identityEEEvT0_PT3_T1_NS0_13GridEvenShareISK_EET2_T4_:
	.zero		958


//--------------------- .nv.constant0._ZN3cub18CUB_300001_SM_10006detail6reduce28DeviceReduceSingleTileKernelINS2_10policy_hubIijN4cuda3std3__44plusIiEEE10Policy1000EN6thrust24THRUST_300001_SM_1000_NS10device_ptrIiEEPijS9_iiNS7_10__identityEEEvT0_T1_T2_T3_T4_T6_ --------------------------
	.section	.nv.constant0._ZN3cub18CUB_300001_SM_10006detail6reduce28DeviceReduceSingleTileKernelINS2_10policy_hubIijN4cuda3std3__44plusIiEEE10Policy1000EN6thrust24THRUST_300001_SM_1000_NS10device_ptrIiEEPijS9_iiNS7_10__identityEEEvT0_T1_T2_T3_T4_T6_,"a",@progbits
	.sectionflags	@""
	.align	4
.nv.constant0._ZN3cub18CUB_300001_SM_10006detail6reduce28DeviceReduceSingleTileKernelINS2_10policy_hubIijN4cuda3std3__44plusIiEEE10Policy1000EN6thrust24THRUST_300001_SM_1000_NS10device_ptrIiEEPijS9_iiNS7_10__identityEEEvT0_T1_T2_T3_T4_T6_:
	.zero		925


//--------------------- .nv.constant0._ZN3cub18CUB_300001_SM_10006detail11EmptyKernelIvEEvv --------------------------
	.section	.nv.constant0._ZN3cub18CUB_300001_SM_10006detail11EmptyKernelIvEEvv,"a",@progbits
	.sectionflags	@""
	.align	4
.nv.constant0._ZN3cub18CUB_300001_SM_10006detail11EmptyKernelIvEEvv:
	.zero		896


//--------------------- .nv.constant0._Z16point_in_polygonIdEvPT_S1_Pii --------------------------
	.section	.nv.constant0._Z16point_in_polygonIdEvPT_S1_Pii,"a",@progbits
	.sectionflags	@""
	.align	4
.nv.constant0._Z16point_in_polygonIdEvPT_S1_Pii:
	.zero		924


//--------------------- SYMBOLS --------------------------

	.type		.nv.reservedSmem.offset0,@object
	.size		.nv.reservedSmem.offset0,0x4
	.type		.nv.reservedSmem.cap,@object
	.size		.nv.reservedSmem.cap,0x4
